	.target	sm_90a

	.elftype	@"ET_EXEC"


//--------------------- .note.nv.tkinfo           --------------------------
	.section	.note.nv.tkinfo,"",@"SHT_NOTE"
	.sectionflags	@"SHF_NOTE_NV_TKINFO"
	.tkinfo
        /*0018*/ 	.word	0x00000002
        /*0030*/ 	.string	""
        /*0030*/ 	.string	"ptxas"
        /*0030*/ 	.string	"Cuda compilation tools, release 13.0, V13.0.88"
        /*0030*/ 	.string	"Build cuda_13.0.r13.0/compiler.36424714_0"
        /*0030*/ 	.string	"-arch sm_90a -m 64 "



//--------------------- .note.nv.cuinfo           --------------------------
	.section	.note.nv.cuinfo,"",@"SHT_NOTE"
	.sectionflags	@"SHF_NOTE_NV_CUINFO"
        /*0018*/ 	.short	0x0002
        /*001a*/ 	.short	0x005a
        /*001c*/ 	.short	0x0082
	.zero		2


//--------------------- .nv.info                  --------------------------
	.section	.nv.info,"",@"SHT_CUDA_INFO"
	.align	4


	//----- nvinfo : EIATTR_REGCOUNT
	.align		4
        /*0000*/ 	.byte	0x04, 0x2f
        /*0002*/ 	.short	(.L_15 - .L_14)
	.align		4
.L_14:
        /*0004*/ 	.word	index@(_ZN7cutlass13device_kernelINS_4gemm6kernel13GemmUniversalINS1_17GroupProblemShapeIN4cute5tupleIJiiiEEEEENS1_10collective13CollectiveMmaINS1_39MainloopSm90ArrayTmaGmmaWarpSpecializedILi4ENS6_IJNS5_1CILi1EEESD_SD_EEENS1_43KernelPtrArrayTmaWarpSpecializedCooperativeEEENS6_IJNSC_ILi256EEENSC_ILi128EEENSC_ILi64EEEEEENS_6half_tEPNS6_IJlSD_NSC_ILi0EEEEEESL_SO_NS5_8TiledMMAINS5_8MMA_AtomIJNS5_4SM904GMMA26MMA_64x128x16_F32F16F16_SSILNSS_5MajorE0ELSU_0ELNSS_7ScaleInE1ELSV_1EEEEEENS5_6LayoutINS6_IJNSC_ILi2EEESD_SD_EEENS6_IJSD_SM_SM_EEEEENS6_IJNS5_10UnderscoreES13_S13_EEEEENS5_13SM90_TMA_LOADENS5_14ComposedLayoutINS5_7SwizzleILi3ELi4ELi3EEENS5_18smem_ptr_flag_bitsILi16EEENSY_INS6_IJNSC_ILi8EEESJ_EEENS6_IJSJ_SD_EEEEEEEvNS5_8identityES16_S1G_vS1H_EENS_8epilogue10collective18CollectiveEpilogueINS1J_30Sm90PtrArrayTmaWarpSpecializedILi4ELi2ELi16ELb1ELb0ELi2EEEJSK_NS6_IJSI_NSC_ILi32EEEEEESL_PNS6_IJSD_lSM_EEESL_S1R_NS1J_6fusion15FusionCallbacksIS1N_NS1S_17LinearCombinationISL_fSL_fLNS_15FloatRoundStyleE2EEESK_S1P_JEEES16_NS17_IS19_S1B_NSY_INS6_IJSJ_S1C_EEENS6_IJSD_SJ_EEEEEEENS5_17SM75_U16x8_LDSM_TENS5_14SM90_TMA_STOREES21_NS5_17SM90_U16x8_STSM_TENS5_9Copy_AtomIJNS5_17SM90_U32x4_STSM_NESL_EEEvEEEvvEEEEvNT_6ParamsE)
        /*0008*/ 	.word	0x000000a8


	//----- nvinfo : EIATTR_FRAME_SIZE
	.align		4
.L_15:
        /*000c*/ 	.byte	0x04, 0x11
        /*000e*/ 	.short	(.L_17 - .L_16)
	.align		4
.L_16:
        /*0010*/ 	.word	index@($__internal_0_$__cuda_sm20_div_u64)
        /*0014*/ 	.word	0x00000000


	//----- nvinfo : EIATTR_FRAME_SIZE
	.align		4
.L_17:
        /*0018*/ 	.byte	0x04, 0x11
        /*001a*/ 	.short	(.L_19 - .L_18)
	.align		4
.L_18:
        /*001c*/ 	.word	index@(_ZN7cutlass13device_kernelINS_4gemm6kernel13GemmUniversalINS1_17GroupProblemShapeIN4cute5tupleIJiiiEEEEENS1_10collective13CollectiveMmaINS1_39MainloopSm90ArrayTmaGmmaWarpSpecializedILi4ENS6_IJNS5_1CILi1EEESD_SD_EEENS1_43KernelPtrArrayTmaWarpSpecializedCooperativeEEENS6_IJNSC_ILi256EEENSC_ILi128EEENSC_ILi64EEEEEENS_6half_tEPNS6_IJlSD_NSC_ILi0EEEEEESL_SO_NS5_8TiledMMAINS5_8MMA_AtomIJNS5_4SM904GMMA26MMA_64x128x16_F32F16F16_SSILNSS_5MajorE0ELSU_0ELNSS_7ScaleInE1ELSV_1EEEEEENS5_6LayoutINS6_IJNSC_ILi2EEESD_SD_EEENS6_IJSD_SM_SM_EEEEENS6_IJNS5_10UnderscoreES13_S13_EEEEENS5_13SM90_TMA_LOADENS5_14ComposedLayoutINS5_7SwizzleILi3ELi4ELi3EEENS5_18smem_ptr_flag_bitsILi16EEENSY_INS6_IJNSC_ILi8EEESJ_EEENS6_IJSJ_SD_EEEEEEEvNS5_8identityES16_S1G_vS1H_EENS_8epilogue10collective18CollectiveEpilogueINS1J_30Sm90PtrArrayTmaWarpSpecializedILi4ELi2ELi16ELb1ELb0ELi2EEEJSK_NS6_IJSI_NSC_ILi32EEEEEESL_PNS6_IJSD_lSM_EEESL_S1R_NS1J_6fusion15FusionCallbacksIS1N_NS1S_17LinearCombinationISL_fSL_fLNS_15FloatRoundStyleE2EEESK_S1P_JEEES16_NS17_IS19_S1B_NSY_INS6_IJSJ_S1C_EEENS6_IJSD_SJ_EEEEEEENS5_17SM75_U16x8_LDSM_TENS5_14SM90_TMA_STOREES21_NS5_17SM90_U16x8_STSM_TENS5_9Copy_AtomIJNS5_17SM90_U32x4_STSM_NESL_EEEvEEEvvEEEEvNT_6ParamsE)
        /*0020*/ 	.word	0x00000000


	//----- nvinfo : EIATTR_MIN_STACK_SIZE
	.align		4
.L_19:
        /*0024*/ 	.byte	0x04, 0x12
        /*0026*/ 	.short	(.L_21 - .L_20)
	.align		4
.L_20:
        /*0028*/ 	.word	index@(_ZN7cutlass13device_kernelINS_4gemm6kernel13GemmUniversalINS1_17GroupProblemShapeIN4cute5tupleIJiiiEEEEENS1_10collective13CollectiveMmaINS1_39MainloopSm90ArrayTmaGmmaWarpSpecializedILi4ENS6_IJNS5_1CILi1EEESD_SD_EEENS1_43KernelPtrArrayTmaWarpSpecializedCooperativeEEENS6_IJNSC_ILi256EEENSC_ILi128EEENSC_ILi64EEEEEENS_6half_tEPNS6_IJlSD_NSC_ILi0EEEEEESL_SO_NS5_8TiledMMAINS5_8MMA_AtomIJNS5_4SM904GMMA26MMA_64x128x16_F32F16F16_SSILNSS_5MajorE0ELSU_0ELNSS_7ScaleInE1ELSV_1EEEEEENS5_6LayoutINS6_IJNSC_ILi2EEESD_SD_EEENS6_IJSD_SM_SM_EEEEENS6_IJNS5_10UnderscoreES13_S13_EEEEENS5_13SM90_TMA_LOADENS5_14ComposedLayoutINS5_7SwizzleILi3ELi4ELi3EEENS5_18smem_ptr_flag_bitsILi16EEENSY_INS6_IJNSC_ILi8EEESJ_EEENS6_IJSJ_SD_EEEEEEEvNS5_8identityES16_S1G_vS1H_EENS_8epilogue10collective18CollectiveEpilogueINS1J_30Sm90PtrArrayTmaWarpSpecializedILi4ELi2ELi16ELb1ELb0ELi2EEEJSK_NS6_IJSI_NSC_ILi32EEEEEESL_PNS6_IJSD_lSM_EEESL_S1R_NS1J_6fusion15FusionCallbacksIS1N_NS1S_17LinearCombinationISL_fSL_fLNS_15FloatRoundStyleE2EEESK_S1P_JEEES16_NS17_IS19_S1B_NSY_INS6_IJSJ_S1C_EEENS6_IJSD_SJ_EEEEEEENS5_17SM75_U16x8_LDSM_TENS5_14SM90_TMA_STOREES21_NS5_17SM90_U16x8_STSM_TENS5_9Copy_AtomIJNS5_17SM90_U32x4_STSM_NESL_EEEvEEEvvEEEEvNT_6ParamsE)
        /*002c*/ 	.word	0x00000000
.L_21:


//--------------------- .nv.compat                --------------------------
	.section	.nv.compat,"",@"SHT_CUDA_COMPAT_INFO"
	.align	4
        /*0000*/ 	.byte	0x02, 0x09, 0x01, 0x00, 0x02, 0x02, 0x04, 0x00, 0x02, 0x05, 0x05, 0x00, 0x03, 0x07, 0x01, 0x01
        /*0010*/ 	.byte	0x02, 0x03, 0x03, 0x00, 0x02, 0x06, 0x01, 0x00, 0x04, 0x0b, 0x08, 0x00, 0x00, 0x00, 0x00, 0x00
        /*0020*/ 	.byte	0x00, 0x00, 0x00, 0x00


//--------------------- .nv.info._ZN7cutlass13device_kernelINS_4gemm6kernel13GemmUniversalINS1_17GroupProblemShapeIN4cute5tupleIJiiiEEEEENS1_10collective13CollectiveMmaINS1_39MainloopSm90ArrayTmaGmmaWarpSpecializedILi4ENS6_IJNS5_1CILi1EEESD_SD_EEENS1_43KernelPtrArrayTmaWarpSpecializedCooperativeEEENS6_IJNSC_ILi256EEENSC_ILi128EEENSC_ILi64EEEEEENS_6half_tEPNS6_IJlSD_NSC_ILi0EEEEEESL_SO_NS5_8TiledMMAINS5_8MMA_AtomIJNS5_4SM904GMMA26MMA_64x128x16_F32F16F16_SSILNSS_5MajorE0ELSU_0ELNSS_7ScaleInE1ELSV_1EEEEEENS5_6LayoutINS6_IJNSC_ILi2EEESD_SD_EEENS6_IJSD_SM_SM_EEEEENS6_IJNS5_10UnderscoreES13_S13_EEEEENS5_13SM90_TMA_LOADENS5_14ComposedLayoutINS5_7SwizzleILi3ELi4ELi3EEENS5_18smem_ptr_flag_bitsILi16EEENSY_INS6_IJNSC_ILi8EEESJ_EEENS6_IJSJ_SD_EEEEEEEvNS5_8identityES16_S1G_vS1H_EENS_8epilogue10collective18CollectiveEpilogueINS1J_30Sm90PtrArrayTmaWarpSpecializedILi4ELi2ELi16ELb1ELb0ELi2EEEJSK_NS6_IJSI_NSC_ILi32EEEEEESL_PNS6_IJSD_lSM_EEESL_S1R_NS1J_6fusion15FusionCallbacksIS1N_NS1S_17LinearCombinationISL_fSL_fLNS_15FloatRoundStyleE2EEESK_S1P_JEEES16_NS17_IS19_S1B_NSY_INS6_IJSJ_S1C_EEENS6_IJSD_SJ_EEEEEEENS5_17SM75_U16x8_LDSM_TENS5_14SM90_TMA_STOREES21_NS5_17SM90_U16x8_STSM_TENS5_9Copy_AtomIJNS5_17SM90_U32x4_STSM_NESL_EEEvEEEvvEEEEvNT_6ParamsE --------------------------
	.section	.nv.info._ZN7cutlass13device_kernelINS_4gemm6kernel13GemmUniversalINS1_17GroupProblemShapeIN4cute5tupleIJiiiEEEEENS1_10collective13CollectiveMmaINS1_39MainloopSm90ArrayTmaGmmaWarpSpecializedILi4ENS6_IJNS5_1CILi1EEESD_SD_EEENS1_43KernelPtrArrayTmaWarpSpecializedCooperativeEEENS6_IJNSC_ILi256EEENSC_ILi128EEENSC_ILi64EEEEEENS_6half_tEPNS6_IJlSD_NSC_ILi0EEEEEESL_SO_NS5_8TiledMMAINS5_8MMA_AtomIJNS5_4SM904GMMA26MMA_64x128x16_F32F16F16_SSILNSS_5MajorE0ELSU_0ELNSS_7ScaleInE1ELSV_1EEEEEENS5_6LayoutINS6_IJNSC_ILi2EEESD_SD_EEENS6_IJSD_SM_SM_EEEEENS6_IJNS5_10UnderscoreES13_S13_EEEEENS5_13SM90_TMA_LOADENS5_14ComposedLayoutINS5_7SwizzleILi3ELi4ELi3EEENS5_18smem_ptr_flag_bitsILi16EEENSY_INS6_IJNSC_ILi8EEESJ_EEENS6_IJSJ_SD_EEEEEEEvNS5_8identityES16_S1G_vS1H_EENS_8epilogue10collective18CollectiveEpilogueINS1J_30Sm90PtrArrayTmaWarpSpecializedILi4ELi2ELi16ELb1ELb0ELi2EEEJSK_NS6_IJSI_NSC_ILi32EEEEEESL_PNS6_IJSD_lSM_EEESL_S1R_NS1J_6fusion15FusionCallbacksIS1N_NS1S_17LinearCombinationISL_fSL_fLNS_15FloatRoundStyleE2EEESK_S1P_JEEES16_NS17_IS19_S1B_NSY_INS6_IJSJ_S1C_EEENS6_IJSD_SJ_EEEEEEENS5_17SM75_U16x8_LDSM_TENS5_14SM90_TMA_STOREES21_NS5_17SM90_U16x8_STSM_TENS5_9Copy_AtomIJNS5_17SM90_U32x4_STSM_NESL_EEEvEEEvvEEEEvNT_6ParamsE,"",@"SHT_CUDA_INFO"
	.sectionflags	@""
	.align	4


	//----- nvinfo : EIATTR_CUDA_API_VERSION
	.align		4
        /*0000*/ 	.byte	0x04, 0x37
        /*0002*/ 	.short	(.L_23 - .L_22)
.L_22:
        /*0004*/ 	.word	0x00000082


	//----- nvinfo : EIATTR_KPARAM_INFO
	.align		4
.L_23:
        /*0008*/ 	.byte	0x04, 0x17
        /*000a*/ 	.short	(.L_25 - .L_24)
.L_24:
        /*000c*/ 	.word	0x00000000
        /*0010*/ 	.short	0x0000
        /*0012*/ 	.short	0x0070
        /*0014*/ 	.byte	0x00, 0xf0, 0x01, 0x1c


	//----- nvinfo : EIATTR_SPARSE_MMA_MASK
	.align		4
.L_25:
        /*0018*/ 	.byte	0x03, 0x50
        /*001a*/ 	.short	0x0000


	//----- nvinfo : EIATTR_MAXREG_COUNT
	.align		4
        /*001c*/ 	.byte	0x03, 0x1b
        /*001e*/ 	.short	0x00a8


	//----- nvinfo : EIATTR_NUM_BARRIERS
	.align		4
        /*0020*/ 	.byte	0x02, 0x4c
        /*0022*/ 	.byte	0x02
	.zero		1


	//----- nvinfo : EIATTR_EXTERNS
	.align		4
        /*0024*/ 	.byte	0x04, 0x0f
        /*0026*/ 	.short	(.L_27 - .L_26)


	//   ....[0]....
	.align		4
.L_26:
        /*0028*/ 	.word	index@(__assertfail)


	//----- nvinfo : EIATTR_MERCURY_ISA_VERSION
	.align		4
.L_27:
        /*002c*/ 	.byte	0x03, 0x5f
        /*002e*/ 	.short	0x0101


	//----- nvinfo : EIATTR_INT_WARP_WIDE_INSTR_OFFSETS
	.align		4
        /*0030*/ 	.byte	0x04, 0x31
        /*0032*/ 	.short	(.L_29 - .L_28)


	//   ....[0]....
.L_28:
        /*0034*/ 	.word	0x00001150


	//   ....[1]....
        /*0038*/ 	.word	0x00001160


	//   ....[2]....
        /*003c*/ 	.word	0x000011d0


	//----- nvinfo : EIATTR_COOP_GROUP_MASK_REGIDS
	.align		4
.L_29:
        /*0040*/ 	.byte	0x04, 0x29
        /*0042*/ 	.short	(.L_31 - .L_30)


	//   ....[0]....
.L_30:
        /*0044*/ 	.word	0xffffffff


	//   ....[1]....
        /*0048*/ 	.word	0xffffffff


	//   ....[2]....
        /*004c*/ 	.word	0xffffffff


	//   ....[3]....
        /*0050*/ 	.word	0xffffffff


	//   ....[4]....
        /*0054*/ 	.word	0xffffffff


	//   ....[5]....
        /*0058*/ 	.word	0xffffffff


	//   ....[6]....
        /*005c*/ 	.word	0xffffffff


	//   ....[7]....
        /*0060*/ 	.word	0xffffffff


	//   ....[8]....
        /*0064*/ 	.word	0xffffffff


	//   ....[9]....
        /*0068*/ 	.word	0xffffffff


	//   ....[10]....
        /*006c*/ 	.word	0xffffffff


	//   ....[11]....
        /*0070*/ 	.word	0xffffffff


	//   ....[12]....
        /*0074*/ 	.word	0xffffffff


	//   ....[13]....
        /*0078*/ 	.word	0xffffffff


	//   ....[14]....
        /*007c*/ 	.word	0xffffffff


	//   ....[15]....
        /*0080*/ 	.word	0xffffffff


	//   ....[16]....
        /*0084*/ 	.word	0xffffffff


	//   ....[17]....
        /*0088*/ 	.word	0xffffffff


	//   ....[18]....
        /*008c*/ 	.word	0xffffffff


	//   ....[19]....
        /*0090*/ 	.word	0xffffffff


	//   ....[20]....
        /*0094*/ 	.word	0xffffffff


	//   ....[21]....
        /*0098*/ 	.word	0xffffffff


	//   ....[22]....
        /*009c*/ 	.word	0xffffffff


	//   ....[23]....
        /*00a0*/ 	.word	0xffffffff


	//   ....[24]....
        /*00a4*/ 	.word	0xffffffff


	//   ....[25]....
        /*00a8*/ 	.word	0xffffffff


	//   ....[26]....
        /*00ac*/ 	.word	0xffffffff


	//   ....[27]....
        /*00b0*/ 	.word	0xffffffff


	//   ....[28]....
        /*00b4*/ 	.word	0xffffffff


	//   ....[29]....
        /*00b8*/ 	.word	0xffffffff


	//   ....[30]....
        /*00bc*/ 	.word	0xffffffff


	//   ....[31]....
        /*00c0*/ 	.word	0xffffffff


	//   ....[32]....
        /*00c4*/ 	.word	0xffffffff


	//   ....[33]....
        /*00c8*/ 	.word	0xffffffff


	//   ....[34]....
        /*00cc*/ 	.word	0xffffffff


	//   ....[35]....
        /*00d0*/ 	.word	0xffffffff


	//   ....[36]....
        /*00d4*/ 	.word	0xffffffff


	//   ....[37]....
        /*00d8*/ 	.word	0xffffffff


	//   ....[38]....
        /*00dc*/ 	.word	0xffffffff


	//   ....[39]....
        /*00e0*/ 	.word	0xffffffff


	//   ....[40]....
        /*00e4*/ 	.word	0xffffffff


	//   ....[41]....
        /*00e8*/ 	.word	0xffffffff


	//   ....[42]....
        /*00ec*/ 	.word	0xffffffff


	//   ....[43]....
        /*00f0*/ 	.word	0xffffffff


	//   ....[44]....
        /*00f4*/ 	.word	0xffffffff


	//   ....[45]....
        /*00f8*/ 	.word	0xffffffff


	//   ....[46]....
        /*00fc*/ 	.word	0xffffffff


	//   ....[47]....
        /*0100*/ 	.word	0xffffffff


	//   ....[48]....
        /*0104*/ 	.word	0xffffffff


	//   ....[49]....
        /*0108*/ 	.word	0xffffffff


	//   ....[50]....
        /*010c*/ 	.word	0xffffffff


	//   ....[51]....
        /*0110*/ 	.word	0xffffffff


	//   ....[52]....
        /*0114*/ 	.word	0xffffffff


	//   ....[53]....
        /*0118*/ 	.word	0xffffffff


	//   ....[54]....
        /*011c*/ 	.word	0xffffffff


	//   ....[55]....
        /*0120*/ 	.word	0xffffffff


	//   ....[56]....
        /*0124*/ 	.word	0xffffffff


	//   ....[57]....
        /*0128*/ 	.word	0xffffffff


	//   ....[58]....
        /*012c*/ 	.word	0xffffffff


	//   ....[59]....
        /*0130*/ 	.word	0xffffffff


	//   ....[60]....
        /*0134*/ 	.word	0xffffffff


	//   ....[61]....
        /*0138*/ 	.word	0xffffffff


	//   ....[62]....
        /*013c*/ 	.word	0xffffffff


	//   ....[63]....
        /*0140*/ 	.word	0xffffffff


	//   ....[64]....
        /*0144*/ 	.word	0xffffffff


	//   ....[65]....
        /*0148*/ 	.word	0xffffffff


	//   ....[66]....
        /*014c*/ 	.word	0xffffffff


	//   ....[67]....
        /*0150*/ 	.word	0xffffffff


	//   ....[68]....
        /*0154*/ 	.word	0xffffffff


	//   ....[69]....
        /*0158*/ 	.word	0xffffffff


	//   ....[70]....
        /*015c*/ 	.word	0xffffffff


	//   ....[71]....
        /*0160*/ 	.word	0xffffffff


	//   ....[72]....
        /*0164*/ 	.word	0xffffffff


	//   ....[73]....
        /*0168*/ 	.word	0xffffffff


	//   ....[74]....
        /*016c*/ 	.word	0xffffffff


	//   ....[75]....
        /*0170*/ 	.word	0xffffffff


	//   ....[76]....
        /*0174*/ 	.word	0xffffffff


	//   ....[77]....
        /*0178*/ 	.word	0xffffffff


	//   ....[78]....
        /*017c*/ 	.word	0x0500000f


	//----- nvinfo : EIATTR_COOP_GROUP_INSTR_OFFSETS
	.align		4
.L_31:
        /*0180*/ 	.byte	0x04, 0x28
        /*0182*/ 	.short	(.L_33 - .L_32)


	//   ....[0]....
.L_32:
        /*0184*/ 	.word	0x000007b0


	//   ....[1]....
        /*0188*/ 	.word	0x00000840


	//   ....[2]....
        /*018c*/ 	.word	0x00000ce0


	//   ....[3]....
        /*0190*/ 	.word	0x00000ed0


	//   ....[4]....
        /*0194*/ 	.word	0x000010a0


	//   ....[5]....
        /*0198*/ 	.word	0x000018e0


	//   ....[6]....
        /*019c*/ 	.word	0x00001910


	//   ....[7]....
        /*01a0*/ 	.word	0x00001990


	//   ....[8]....
        /*01a4*/ 	.word	0x000019a0


	//   ....[9]....
        /*01a8*/ 	.word	0x000019e0


	//   ....[10]....
        /*01ac*/ 	.word	0x00001a00


	//   ....[11]....
        /*01b0*/ 	.word	0x00001a40


	//   ....[12]....
        /*01b4*/ 	.word	0x00001a60


	//   ....[13]....
        /*01b8*/ 	.word	0x00001aa0


	//   ....[14]....
        /*01bc*/ 	.word	0x00001ac0


	//   ....[15]....
        /*01c0*/ 	.word	0x00001b30


	//   ....[16]....
        /*01c4*/ 	.word	0x00001cb0


	//   ....[17]....
        /*01c8*/ 	.word	0x00001cc0


	//   ....[18]....
        /*01cc*/ 	.word	0x000022a0


	//   ....[19]....
        /*01d0*/ 	.word	0x000022b0


	//   ....[20]....
        /*01d4*/ 	.word	0x00002300


	//   ....[21]....
        /*01d8*/ 	.word	0x00002310


	//   ....[22]....
        /*01dc*/ 	.word	0x00002360


	//   ....[23]....
        /*01e0*/ 	.word	0x00002370


	//   ....[24]....
        /*01e4*/ 	.word	0x000023c0


	//   ....[25]....
        /*01e8*/ 	.word	0x000023d0


	//   ....[26]....
        /*01ec*/ 	.word	0x00002420


	//   ....[27]....
        /*01f0*/ 	.word	0x00002430


	//   ....[28]....
        /*01f4*/ 	.word	0x000024c0


	//   ....[29]....
        /*01f8*/ 	.word	0x00002530


	//   ....[30]....
        /*01fc*/ 	.word	0x000025c0


	//   ....[31]....
        /*0200*/ 	.word	0x000025e0


	//   ....[32]....
        /*0204*/ 	.word	0x000025f0


	//   ....[33]....
        /*0208*/ 	.word	0x00002600


	//   ....[34]....
        /*020c*/ 	.word	0x00002610


	//   ....[35]....
        /*0210*/ 	.word	0x00002620


	//   ....[36]....
        /*0214*/ 	.word	0x00002bc0


	//   ....[37]....
        /*0218*/ 	.word	0x00002e60


	//   ....[38]....
        /*021c*/ 	.word	0x00003210


	//   ....[39]....
        /*0220*/ 	.word	0x000036a0


	//   ....[40]....
        /*0224*/ 	.word	0x00008380


	//   ....[41]....
        /*0228*/ 	.word	0x000088f0


	//   ....[42]....
        /*022c*/ 	.word	0x00008c90


	//   ....[43]....
        /*0230*/ 	.word	0x0000a230


	//   ....[44]....
        /*0234*/ 	.word	0x0000a900


	//   ....[45]....
        /*0238*/ 	.word	0x0000ae30


	//   ....[46]....
        /*023c*/ 	.word	0x0000bca0


	//   ....[47]....
        /*0240*/ 	.word	0x0000cae0


	//   ....[48]....
        /*0244*/ 	.word	0x0000cb00


	//   ....[49]....
        /*0248*/ 	.word	0x0000cb50


	//   ....[50]....
        /*024c*/ 	.word	0x0000cb70


	//   ....[51]....
        /*0250*/ 	.word	0x0000cbb0


	//   ....[52]....
        /*0254*/ 	.word	0x0000cbe0


	//   ....[53]....
        /*0258*/ 	.word	0x0000cc20


	//   ....[54]....
        /*025c*/ 	.word	0x0000cc50


	//   ....[55]....
        /*0260*/ 	.word	0x0000cc90


	//   ....[56]....
        /*0264*/ 	.word	0x0000ccc0


	//   ....[57]....
        /*0268*/ 	.word	0x0000cd50


	//   ....[58]....
        /*026c*/ 	.word	0x0000ce70


	//   ....[59]....
        /*0270*/ 	.word	0x0000ce90


	//   ....[60]....
        /*0274*/ 	.word	0x0000d4e0


	//   ....[61]....
        /*0278*/ 	.word	0x0000d4f0


	//   ....[62]....
        /*027c*/ 	.word	0x0000d540


	//   ....[63]....
        /*0280*/ 	.word	0x0000d550


	//   ....[64]....
        /*0284*/ 	.word	0x0000d5a0


	//   ....[65]....
        /*0288*/ 	.word	0x0000d5b0


	//   ....[66]....
        /*028c*/ 	.word	0x0000d600


	//   ....[67]....
        /*0290*/ 	.word	0x0000d610


	//   ....[68]....
        /*0294*/ 	.word	0x0000d660


	//   ....[69]....
        /*0298*/ 	.word	0x0000d670


	//   ....[70]....
        /*029c*/ 	.word	0x0000d700


	//   ....[71]....
        /*02a0*/ 	.word	0x0000d770


	//   ....[72]....
        /*02a4*/ 	.word	0x0000d800


	//   ....[73]....
        /*02a8*/ 	.word	0x0000d820


	//   ....[74]....
        /*02ac*/ 	.word	0x0000d830


	//   ....[75]....
        /*02b0*/ 	.word	0x0000d840


	//   ....[76]....
        /*02b4*/ 	.word	0x0000d850


	//   ....[77]....
        /*02b8*/ 	.word	0x0000d860


	//   ....[78]....
        /*02bc*/ 	.word	0x0000ef90


	//----- nvinfo : EIATTR_REG_RECONFIG
	.align		4
.L_33:
        /*02c0*/ 	.byte	0x01, 0x54
	.zero		2


	//----- nvinfo : EIATTR_SYSCALL_OFFSETS
	.align		4
        /*02c4*/ 	.byte	0x04, 0x46
        /*02c6*/ 	.short	(.L_35 - .L_34)


	//   ....[0]....
.L_34:
        /*02c8*/ 	.word	0x00004930


	//   ....[1]....
        /*02cc*/ 	.word	0x00004a20


	//----- nvinfo : EIATTR_MBARRIER_INSTR_OFFSETS
	.align		4
.L_35:
        /*02d0*/ 	.byte	0x04, 0x39
        /*02d2*/ 	.short	(.L_37 - .L_36)


	//   ....[0]....
.L_36:
        /*02d4*/ 	.word	0x00000bc0
        /*02d8*/ 	.word	0x000000ff
        /*02dc*/ 	.word	0x00038400
        /*02e0*/ 	.short	0x0100
        /*02e2*/ 	.byte	0x06
	.zero		1


	//   ....[1]....
        /*02e4*/ 	.word	0x00000bd0
        /*02e8*/ 	.word	0x000000ff
        /*02ec*/ 	.word	0x00038440
        /*02f0*/ 	.short	0x0100
        /*02f2*/ 	.byte	0x06
	.zero		1


	//   ....[2]....
        /*02f4*/ 	.word	0x00000be0
        /*02f8*/ 	.word	0x000000ff
        /*02fc*/ 	.word	0x00038408
        /*0300*/ 	.short	0x0100
        /*0302*/ 	.byte	0x06
	.zero		1


	//   ....[3]....
        /*0304*/ 	.word	0x00000bf0
        /*0308*/ 	.word	0x000000ff
        /*030c*/ 	.word	0x00038448
        /*0310*/ 	.short	0x0100
        /*0312*/ 	.byte	0x06
	.zero		1


	//   ....[4]....
        /*0314*/ 	.word	0x00000c00
        /*0318*/ 	.word	0x000000ff
        /*031c*/ 	.word	0x00038410
        /*0320*/ 	.short	0x0100
        /*0322*/ 	.byte	0x06
	.zero		1


	//   ....[5]....
        /*0324*/ 	.word	0x00000c10
        /*0328*/ 	.word	0x000000ff
        /*032c*/ 	.word	0x00038450
        /*0330*/ 	.short	0x0100
        /*0332*/ 	.byte	0x06
	.zero		1


	//   ....[6]....
        /*0334*/ 	.word	0x00000c20
        /*0338*/ 	.word	0x000000ff
        /*033c*/ 	.word	0x00038418
        /*0340*/ 	.short	0x0100
        /*0342*/ 	.byte	0x06
	.zero		1


	//   ....[7]....
        /*0344*/ 	.word	0x00000c30
        /*0348*/ 	.word	0x000000ff
        /*034c*/ 	.word	0x00038458
        /*0350*/ 	.short	0x0100
        /*0352*/ 	.byte	0x06
	.zero		1


	//   ....[8]....
        /*0354*/ 	.word	0x00000c40
        /*0358*/ 	.word	0x000000ff
        /*035c*/ 	.word	0x00038420
        /*0360*/ 	.short	0x0100
        /*0362*/ 	.byte	0x06
	.zero		1


	//   ....[9]....
        /*0364*/ 	.word	0x00000c50
        /*0368*/ 	.word	0x000000ff
        /*036c*/ 	.word	0x00038460
        /*0370*/ 	.short	0x0100
        /*0372*/ 	.byte	0x06
	.zero		1


	//   ....[10]....
        /*0374*/ 	.word	0x00000c60
        /*0378*/ 	.word	0x000000ff
        /*037c*/ 	.word	0x00038428
        /*0380*/ 	.short	0x0100
        /*0382*/ 	.byte	0x06
	.zero		1


	//   ....[11]....
        /*0384*/ 	.word	0x00000c70
        /*0388*/ 	.word	0x000000ff
        /*038c*/ 	.word	0x00038468
        /*0390*/ 	.short	0x0100
        /*0392*/ 	.byte	0x06
	.zero		1


	//   ....[12]....
        /*0394*/ 	.word	0x00000c80
        /*0398*/ 	.word	0x000000ff
        /*039c*/ 	.word	0x00038430
        /*03a0*/ 	.short	0x0100
        /*03a2*/ 	.byte	0x06
	.zero		1


	//   ....[13]....
        /*03a4*/ 	.word	0x00000c90
        /*03a8*/ 	.word	0x000000ff
        /*03ac*/ 	.word	0x00038470
        /*03b0*/ 	.short	0x0100
        /*03b2*/ 	.byte	0x06
	.zero		1


	//   ....[14]....
        /*03b4*/ 	.word	0x00000ca0
        /*03b8*/ 	.word	0x000000ff
        /*03bc*/ 	.word	0x00038438
        /*03c0*/ 	.short	0x0100
        /*03c2*/ 	.byte	0x06
	.zero		1


	//   ....[15]....
        /*03c4*/ 	.word	0x00000cb0
        /*03c8*/ 	.word	0x000000ff
        /*03cc*/ 	.word	0x00038478
        /*03d0*/ 	.short	0x0100
        /*03d2*/ 	.byte	0x06
	.zero		1


	//   ....[16]....
        /*03d4*/ 	.word	0x00000e40
        /*03d8*/ 	.word	0x000000ff
        /*03dc*/ 	.word	0x00038480
        /*03e0*/ 	.short	0x0100
        /*03e2*/ 	.byte	0x06
	.zero		1


	//   ....[17]....
        /*03e4*/ 	.word	0x00000e50
        /*03e8*/ 	.word	0x000000ff
        /*03ec*/ 	.word	0x000384a0
        /*03f0*/ 	.short	0x0100
        /*03f2*/ 	.byte	0x06
	.zero		1


	//   ....[18]....
        /*03f4*/ 	.word	0x00000e60
        /*03f8*/ 	.word	0x000000ff
        /*03fc*/ 	.word	0x00038488
        /*0400*/ 	.short	0x0100
        /*0402*/ 	.byte	0x06
	.zero		1


	//   ....[19]....
        /*0404*/ 	.word	0x00000e70
        /*0408*/ 	.word	0x000000ff
        /*040c*/ 	.word	0x000384a8
        /*0410*/ 	.short	0x0100
        /*0412*/ 	.byte	0x06
	.zero		1


	//   ....[20]....
        /*0414*/ 	.word	0x00000e80
        /*0418*/ 	.word	0x000000ff
        /*041c*/ 	.word	0x00038490
        /*0420*/ 	.short	0x0100
        /*0422*/ 	.byte	0x06
	.zero		1


	//   ....[21]....
        /*0424*/ 	.word	0x00000e90
        /*0428*/ 	.word	0x000000ff
        /*042c*/ 	.word	0x000384b0
        /*0430*/ 	.short	0x0100
        /*0432*/ 	.byte	0x06
	.zero		1


	//   ....[22]....
        /*0434*/ 	.word	0x00000ea0
        /*0438*/ 	.word	0x000000ff
        /*043c*/ 	.word	0x00038498
        /*0440*/ 	.short	0x0100
        /*0442*/ 	.byte	0x06
	.zero		1


	//   ....[23]....
        /*0444*/ 	.word	0x00000eb0
        /*0448*/ 	.word	0x000000ff
        /*044c*/ 	.word	0x000384b8
        /*0450*/ 	.short	0x0100
        /*0452*/ 	.byte	0x06
	.zero		1


	//   ....[24]....
        /*0454*/ 	.word	0x00001010
        /*0458*/ 	.word	0x000000ff
        /*045c*/ 	.word	0x000384c0
        /*0460*/ 	.short	0x0100
        /*0462*/ 	.byte	0x06
	.zero		1


	//   ....[25]....
        /*0464*/ 	.word	0x00001020
        /*0468*/ 	.word	0x000000ff
        /*046c*/ 	.word	0x000384e0
        /*0470*/ 	.short	0x0100
        /*0472*/ 	.byte	0x06
	.zero		1


	//   ....[26]....
        /*0474*/ 	.word	0x00001030
        /*0478*/ 	.word	0x000000ff
        /*047c*/ 	.word	0x000384c8
        /*0480*/ 	.short	0x0100
        /*0482*/ 	.byte	0x06
	.zero		1


	//   ....[27]....
        /*0484*/ 	.word	0x00001040
        /*0488*/ 	.word	0x000000ff
        /*048c*/ 	.word	0x000384e8
        /*0490*/ 	.short	0x0100
        /*0492*/ 	.byte	0x06
	.zero		1


	//   ....[28]....
        /*0494*/ 	.word	0x00001050
        /*0498*/ 	.word	0x000000ff
        /*049c*/ 	.word	0x000384d0
        /*04a0*/ 	.short	0x0100
        /*04a2*/ 	.byte	0x06
	.zero		1


	//   ....[29]....
        /*04a4*/ 	.word	0x00001060
        /*04a8*/ 	.word	0x000000ff
        /*04ac*/ 	.word	0x000384f0
        /*04b0*/ 	.short	0x0100
        /*04b2*/ 	.byte	0x06
	.zero		1


	//   ....[30]....
        /*04b4*/ 	.word	0x00001070
        /*04b8*/ 	.word	0x000000ff
        /*04bc*/ 	.word	0x000384d8
        /*04c0*/ 	.short	0x0100
        /*04c2*/ 	.byte	0x06
	.zero		1


	//   ....[31]....
        /*04c4*/ 	.word	0x00001080
        /*04c8*/ 	.word	0x000000ff
        /*04cc*/ 	.word	0x000384f8
        /*04d0*/ 	.short	0x0100
        /*04d2*/ 	.byte	0x06
	.zero		1


	//   ....[32]....
        /*04d4*/ 	.word	0x00001220
        /*04d8*/ 	.word	0x000000ff
        /*04dc*/ 	.word	0x00038500
        /*04e0*/ 	.short	0x0100
        /*04e2*/ 	.byte	0x06
	.zero		1


	//   ....[33]....
        /*04e4*/ 	.word	0x00001230
        /*04e8*/ 	.word	0x000000ff
        /*04ec*/ 	.word	0x00038508
        /*04f0*/ 	.short	0x0100
        /*04f2*/ 	.byte	0x06
	.zero		1


	//   ....[34]....
        /*04f4*/ 	.word	0x00003c20
        /*04f8*/ 	.word	0x000000ff
        /*04fc*/ 	.word	0x00038480
        /*0500*/ 	.short	0x010a
        /*0502*/ 	.byte	0x04
	.zero		1


	//   ....[35]....
        /*0504*/ 	.word	0x00003c60
        /*0508*/ 	.word	0x000000ff
        /*050c*/ 	.word	0x00038480
        /*0510*/ 	.short	0x010a
        /*0512*/ 	.byte	0x04
	.zero		1


	//   ....[36]....
        /*0514*/ 	.word	0x00004140
        /*0518*/ 	.word	0x000000ff
        /*051c*/ 	.word	0x00038480
        /*0520*/ 	.short	0x010a
        /*0522*/ 	.byte	0x04
	.zero		1


	//   ....[37]....
        /*0524*/ 	.word	0x00004180
        /*0528*/ 	.word	0x000000ff
        /*052c*/ 	.word	0x00038480
        /*0530*/ 	.short	0x010a
        /*0532*/ 	.byte	0x04
	.zero		1


	//   ....[38]....
        /*0534*/ 	.word	0x00004590
        /*0538*/ 	.word	0x000000ff
        /*053c*/ 	.word	0x00000000
        /*0540*/ 	.short	0x0101
        /*0542*/ 	.byte	0x04
	.zero		1


	//   ....[39]....
        /*0544*/ 	.word	0x00004740
        /*0548*/ 	.word	0x000000ff
        /*054c*/ 	.word	0x00000000
        /*0550*/ 	.short	0x0101
        /*0552*/ 	.byte	0x0a
	.zero		1


	//   ....[40]....
        /*0554*/ 	.word	0x00004dd0
        /*0558*/ 	.word	0x000000ff
        /*055c*/ 	.word	0x000384c0
        /*0560*/ 	.short	0x010a
        /*0562*/ 	.byte	0x2f
	.zero		1


	//   ....[41]....
        /*0564*/ 	.word	0x00005450
        /*0568*/ 	.word	0x000000ff
        /*056c*/ 	.word	0x00000000
        /*0570*/ 	.short	0x0101
        /*0572*/ 	.byte	0x04
	.zero		1


	//   ....[42]....
        /*0574*/ 	.word	0x00005480
        /*0578*/ 	.word	0x000000ff
        /*057c*/ 	.word	0x000384c8
        /*0580*/ 	.short	0x010a
        /*0582*/ 	.byte	0x2f
	.zero		1


	//   ....[43]....
        /*0584*/ 	.word	0x00005a20
        /*0588*/ 	.word	0x000000ff
        /*058c*/ 	.word	0x00000000
        /*0590*/ 	.short	0x0101
        /*0592*/ 	.byte	0x04
	.zero		1


	//   ....[44]....
        /*0594*/ 	.word	0x00005a50
        /*0598*/ 	.word	0x000000ff
        /*059c*/ 	.word	0x000384d0
        /*05a0*/ 	.short	0x010a
        /*05a2*/ 	.byte	0x2f
	.zero		1


	//   ....[45]....
        /*05a4*/ 	.word	0x00006020
        /*05a8*/ 	.word	0x000000ff
        /*05ac*/ 	.word	0x00000000
        /*05b0*/ 	.short	0x0101
        /*05b2*/ 	.byte	0x04
	.zero		1


	//   ....[46]....
        /*05b4*/ 	.word	0x00006050
        /*05b8*/ 	.word	0x000000ff
        /*05bc*/ 	.word	0x000384d8
        /*05c0*/ 	.short	0x010a
        /*05c2*/ 	.byte	0x2f
	.zero		1


	//   ....[47]....
        /*05c4*/ 	.word	0x00006620
        /*05c8*/ 	.word	0x000000ff
        /*05cc*/ 	.word	0x00000000
        /*05d0*/ 	.short	0x0101
        /*05d2*/ 	.byte	0x04
	.zero		1


	//   ....[48]....
        /*05d4*/ 	.word	0x00006670
        /*05d8*/ 	.word	0x000000ff
        /*05dc*/ 	.word	0x000384c0
        /*05e0*/ 	.short	0x010a
        /*05e2*/ 	.byte	0x2f
	.zero		1


	//   ....[49]....
        /*05e4*/ 	.word	0x00006c40
        /*05e8*/ 	.word	0x000000ff
        /*05ec*/ 	.word	0x00000000
        /*05f0*/ 	.short	0x0101
        /*05f2*/ 	.byte	0x04
	.zero		1


	//   ....[50]....
        /*05f4*/ 	.word	0x00006c70
        /*05f8*/ 	.word	0x000000ff
        /*05fc*/ 	.word	0x000384c8
        /*0600*/ 	.short	0x010a
        /*0602*/ 	.byte	0x2f
	.zero		1


	//   ....[51]....
        /*0604*/ 	.word	0x00007240
        /*0608*/ 	.word	0x000000ff
        /*060c*/ 	.word	0x00000000
        /*0610*/ 	.short	0x0101
        /*0612*/ 	.byte	0x04
	.zero		1


	//   ....[52]....
        /*0614*/ 	.word	0x00007270
        /*0618*/ 	.word	0x000000ff
        /*061c*/ 	.word	0x000384d0
        /*0620*/ 	.short	0x010a
        /*0622*/ 	.byte	0x2f
	.zero		1


	//   ....[53]....
        /*0624*/ 	.word	0x00007840
        /*0628*/ 	.word	0x000000ff
        /*062c*/ 	.word	0x00000000
        /*0630*/ 	.short	0x0101
        /*0632*/ 	.byte	0x04
	.zero		1


	//   ....[54]....
        /*0634*/ 	.word	0x00007870
        /*0638*/ 	.word	0x000000ff
        /*063c*/ 	.word	0x000384d8
        /*0640*/ 	.short	0x010a
        /*0642*/ 	.byte	0x2f
	.zero		1


	//   ....[55]....
        /*0644*/ 	.word	0x00007ec0
        /*0648*/ 	.word	0x000000ff
        /*064c*/ 	.word	0x00000000
        /*0650*/ 	.short	0x0101
        /*0652*/ 	.byte	0x05
	.zero		1


	//   ....[56]....
        /*0654*/ 	.word	0x00007f10
        /*0658*/ 	.word	0x000000ff
        /*065c*/ 	.word	0x00038400
        /*0660*/ 	.short	0x010a
        /*0662*/ 	.byte	0x04
	.zero		1


	//   ....[57]....
        /*0664*/ 	.word	0x00008020
        /*0668*/ 	.word	0x000000ff
        /*066c*/ 	.word	0x00000000
        /*0670*/ 	.short	0x0101
        /*0672*/ 	.byte	0x04
	.zero		1


	//   ....[58]....
        /*0674*/ 	.word	0x00008620
        /*0678*/ 	.word	0x000000ff
        /*067c*/ 	.word	0x00000000
        /*0680*/ 	.short	0x0101
        /*0682*/ 	.byte	0x2f
	.zero		1


	//   ....[59]....
        /*0684*/ 	.word	0x00008da0
        /*0688*/ 	.word	0x000000ff
        /*068c*/ 	.word	0x00038508
        /*0690*/ 	.short	0x010a
        /*0692*/ 	.byte	0x1f
	.zero		1


	//   ....[60]....
        /*0694*/ 	.word	0x00008ea0
        /*0698*/ 	.word	0x000000ff
        /*069c*/ 	.word	0x00038400
        /*06a0*/ 	.short	0x010a
        /*06a2*/ 	.byte	0x08
	.zero		1


	//   ....[61]....
        /*06a4*/ 	.word	0x00008fd0
        /*06a8*/ 	.word	0x000000ff
        /*06ac*/ 	.word	0x00000000
        /*06b0*/ 	.short	0x0101
        /*06b2*/ 	.byte	0x08
	.zero		1


	//   ....[62]....
        /*06b4*/ 	.word	0x000091c0
        /*06b8*/ 	.word	0x000000ff
        /*06bc*/ 	.word	0x000384e0
        /*06c0*/ 	.short	0x010a
        /*06c2*/ 	.byte	0x1f
	.zero		1


	//   ....[63]....
        /*06c4*/ 	.word	0x000092d0
        /*06c8*/ 	.word	0x000000ff
        /*06cc*/ 	.word	0x000384c0
        /*06d0*/ 	.short	0x010b
        /*06d2*/ 	.byte	0x1f
	.zero		1


	//   ....[64]....
        /*06d4*/ 	.word	0x00009330
        /*06d8*/ 	.word	0x000000ff
        /*06dc*/ 	.word	0x00000000
        /*06e0*/ 	.short	0x0101
        /*06e2*/ 	.byte	0x10
	.zero		1


	//   ....[65]....
        /*06e4*/ 	.word	0x00009360
        /*06e8*/ 	.word	0x000000ff
        /*06ec*/ 	.word	0x000384e8
        /*06f0*/ 	.short	0x010a
        /*06f2*/ 	.byte	0x1f
	.zero		1


	//   ....[66]....
        /*06f4*/ 	.word	0x00009490
        /*06f8*/ 	.word	0x000000ff
        /*06fc*/ 	.word	0x000384c8
        /*0700*/ 	.short	0x010b
        /*0702*/ 	.byte	0x1f
	.zero		1


	//   ....[67]....
        /*0704*/ 	.word	0x00009500
        /*0708*/ 	.word	0x000000ff
        /*070c*/ 	.word	0x00000000
        /*0710*/ 	.short	0x0101
        /*0712*/ 	.byte	0x24
	.zero		1


	//   ....[68]....
        /*0714*/ 	.word	0x00009530
        /*0718*/ 	.word	0x000000ff
        /*071c*/ 	.word	0x000384f0
        /*0720*/ 	.short	0x010a
        /*0722*/ 	.byte	0x1f
	.zero		1


	//   ....[69]....
        /*0724*/ 	.word	0x00009650
        /*0728*/ 	.word	0x000000ff
        /*072c*/ 	.word	0x000384d0
        /*0730*/ 	.short	0x010b
        /*0732*/ 	.byte	0x1f
	.zero		1


	//   ....[70]....
        /*0734*/ 	.word	0x000096b0
        /*0738*/ 	.word	0x000000ff
        /*073c*/ 	.word	0x00000000
        /*0740*/ 	.short	0x0101
        /*0742*/ 	.byte	0x23
	.zero		1


	//   ....[71]....
        /*0744*/ 	.word	0x000096e0
        /*0748*/ 	.word	0x000000ff
        /*074c*/ 	.word	0x000384f8
        /*0750*/ 	.short	0x010a
        /*0752*/ 	.byte	0x1f
	.zero		1


	//   ....[72]....
        /*0754*/ 	.word	0x00009800
        /*0758*/ 	.word	0x000000ff
        /*075c*/ 	.word	0x000384d8
        /*0760*/ 	.short	0x010b
        /*0762*/ 	.byte	0x1f
	.zero		1


	//   ....[73]....
        /*0764*/ 	.word	0x00009870
        /*0768*/ 	.word	0x000000ff
        /*076c*/ 	.word	0x00000000
        /*0770*/ 	.short	0x0101
        /*0772*/ 	.byte	0x25
	.zero		1


	//   ....[74]....
        /*0774*/ 	.word	0x000098b0
        /*0778*/ 	.word	0x000000ff
        /*077c*/ 	.word	0x000384e0
        /*0780*/ 	.short	0x010a
        /*0782*/ 	.byte	0x1f
	.zero		1


	//   ....[75]....
        /*0784*/ 	.word	0x000099c0
        /*0788*/ 	.word	0x000000ff
        /*078c*/ 	.word	0x000384c0
        /*0790*/ 	.short	0x010b
        /*0792*/ 	.byte	0x1f
	.zero		1


	//   ....[76]....
        /*0794*/ 	.word	0x00009a00
        /*0798*/ 	.word	0x000000ff
        /*079c*/ 	.word	0x00000000
        /*07a0*/ 	.short	0x0101
        /*07a2*/ 	.byte	0x10
	.zero		1


	//   ....[77]....
        /*07a4*/ 	.word	0x00009a30
        /*07a8*/ 	.word	0x000000ff
        /*07ac*/ 	.word	0x000384e8
        /*07b0*/ 	.short	0x010a
        /*07b2*/ 	.byte	0x1f
	.zero		1


	//   ....[78]....
        /*07b4*/ 	.word	0x00009b40
        /*07b8*/ 	.word	0x000000ff
        /*07bc*/ 	.word	0x000384c8
        /*07c0*/ 	.short	0x010b
        /*07c2*/ 	.byte	0x1f
	.zero		1


	//   ....[79]....
        /*07c4*/ 	.word	0x00009b80
        /*07c8*/ 	.word	0x000000ff
        /*07cc*/ 	.word	0x00000000
        /*07d0*/ 	.short	0x0101
        /*07d2*/ 	.byte	0x24
	.zero		1


	//   ....[80]....
        /*07d4*/ 	.word	0x00009bc0
        /*07d8*/ 	.word	0x000000ff
        /*07dc*/ 	.word	0x000384f0
        /*07e0*/ 	.short	0x010a
        /*07e2*/ 	.byte	0x1f
	.zero		1


	//   ....[81]....
        /*07e4*/ 	.word	0x00009cc0
        /*07e8*/ 	.word	0x000000ff
        /*07ec*/ 	.word	0x000384d0
        /*07f0*/ 	.short	0x010b
        /*07f2*/ 	.byte	0x1f
	.zero		1


	//   ....[82]....
        /*07f4*/ 	.word	0x00009d00
        /*07f8*/ 	.word	0x000000ff
        /*07fc*/ 	.word	0x00000000
        /*0800*/ 	.short	0x0101
        /*0802*/ 	.byte	0x23
	.zero		1


	//   ....[83]....
        /*0804*/ 	.word	0x00009d30
        /*0808*/ 	.word	0x000000ff
        /*080c*/ 	.word	0x000384f8
        /*0810*/ 	.short	0x010a
        /*0812*/ 	.byte	0x1f
	.zero		1


	//   ....[84]....
        /*0814*/ 	.word	0x00009e50
        /*0818*/ 	.word	0x000000ff
        /*081c*/ 	.word	0x000384d8
        /*0820*/ 	.short	0x010b
        /*0822*/ 	.byte	0x1f
	.zero		1


	//   ....[85]....
        /*0824*/ 	.word	0x00009ea0
        /*0828*/ 	.word	0x000000ff
        /*082c*/ 	.word	0x00000000
        /*0830*/ 	.short	0x0101
        /*0832*/ 	.byte	0x25
	.zero		1


	//   ....[86]....
        /*0834*/ 	.word	0x0000a3f0
        /*0838*/ 	.word	0x000000ff
        /*083c*/ 	.word	0x000384e0
        /*0840*/ 	.short	0x010a
        /*0842*/ 	.byte	0x1f
	.zero		1


	//   ....[87]....
        /*0844*/ 	.word	0x0000a430
        /*0848*/ 	.word	0x000000ff
        /*084c*/ 	.word	0x000384e8
        /*0850*/ 	.short	0x010a
        /*0852*/ 	.byte	0x1f
	.zero		1


	//   ....[88]....
        /*0854*/ 	.word	0x0000a470
        /*0858*/ 	.word	0x000000ff
        /*085c*/ 	.word	0x000384f0
        /*0860*/ 	.short	0x010a
        /*0862*/ 	.byte	0x1f
	.zero		1


	//   ....[89]....
        /*0864*/ 	.word	0x0000a4e0
        /*0868*/ 	.word	0x00000003
        /*086c*/ 	.word	0x000384f8
        /*0870*/ 	.short	0x010a
        /*0872*/ 	.byte	0x3f
	.zero		1


	//   ....[90]....
        /*0874*/ 	.word	0x0000b230
        /*0878*/ 	.word	0x00000008
        /*087c*/ 	.word	0x000384a0
        /*0880*/ 	.short	0x010a
        /*0882*/ 	.byte	0x3f
	.zero		1


	//   ....[91]....
        /*0884*/ 	.word	0x0000b4c0
        /*0888*/ 	.word	0x000000ff
        /*088c*/ 	.word	0x00038508
        /*0890*/ 	.short	0x0101
        /*0892*/ 	.byte	0x10
	.zero		1


	//   ....[92]....
        /*0894*/ 	.word	0x0000b5b0
        /*0898*/ 	.word	0x00000003
        /*089c*/ 	.word	0x00038400
        /*08a0*/ 	.short	0x010a
        /*08a2*/ 	.byte	0x3f
	.zero		1


	//   ....[93]....
        /*08a4*/ 	.word	0x0000b6f0
        /*08a8*/ 	.word	0x00000002
        /*08ac*/ 	.word	0x00000000
        /*08b0*/ 	.short	0x0101
        /*08b2*/ 	.byte	0x3f
	.zero		1


	//   ....[94]....
        /*08b4*/ 	.word	0x0000bf30
        /*08b8*/ 	.word	0x00000007
        /*08bc*/ 	.word	0x00000000
        /*08c0*/ 	.short	0x010a
        /*08c2*/ 	.byte	0x3f
	.zero		1


	//   ....[95]....
        /*08c4*/ 	.word	0x0000bfb0
        /*08c8*/ 	.word	0x00000009
        /*08cc*/ 	.word	0x00000000
        /*08d0*/ 	.short	0x010a
        /*08d2*/ 	.byte	0x3f
	.zero		1


	//   ....[96]....
        /*08d4*/ 	.word	0x0000c040
        /*08d8*/ 	.word	0x00000006
        /*08dc*/ 	.word	0x00000000
        /*08e0*/ 	.short	0x010a
        /*08e2*/ 	.byte	0x3f
	.zero		1


	//   ....[97]....
        /*08e4*/ 	.word	0x0000c0d0
        /*08e8*/ 	.word	0x00000003
        /*08ec*/ 	.word	0x00000000
        /*08f0*/ 	.short	0x010a
        /*08f2*/ 	.byte	0x3f
	.zero		1


	//   ....[98]....
        /*08f4*/ 	.word	0x0000dd50
        /*08f8*/ 	.word	0x00000011
        /*08fc*/ 	.word	0x00038440
        /*0900*/ 	.short	0x010a
        /*0902*/ 	.byte	0x3f
	.zero		1


	//   ....[99]....
        /*0904*/ 	.word	0x0000de70
        /*0908*/ 	.word	0x00000011
        /*090c*/ 	.word	0x00038400
        /*0910*/ 	.short	0x0101
        /*0912*/ 	.byte	0x3f
	.zero		1


	//   ....[100]....
        /*0914*/ 	.word	0x0000df40
        /*0918*/ 	.word	0x00000005
        /*091c*/ 	.word	0x00038440
        /*0920*/ 	.short	0x010a
        /*0922*/ 	.byte	0x3f
	.zero		1


	//   ....[101]....
        /*0924*/ 	.word	0x0000dff0
        /*0928*/ 	.word	0x00000007
        /*092c*/ 	.word	0x00038440
        /*0930*/ 	.short	0x010a
        /*0932*/ 	.byte	0x3f
	.zero		1


	//   ....[102]....
        /*0934*/ 	.word	0x0000e0a0
        /*0938*/ 	.word	0x00000007
        /*093c*/ 	.word	0x00038440
        /*0940*/ 	.short	0x010a
        /*0942*/ 	.byte	0x3f
	.zero		1


	//   ....[103]....
        /*0944*/ 	.word	0x0000e150
        /*0948*/ 	.word	0x00000007
        /*094c*/ 	.word	0x00038440
        /*0950*/ 	.short	0x010a
        /*0952*/ 	.byte	0x3f
	.zero		1


	//   ....[104]....
        /*0954*/ 	.word	0x0000e200
        /*0958*/ 	.word	0x00000007
        /*095c*/ 	.word	0x00038440
        /*0960*/ 	.short	0x010a
        /*0962*/ 	.byte	0x3f
	.zero		1


	//   ....[105]....
        /*0964*/ 	.word	0x0000e2b0
        /*0968*/ 	.word	0x00000007
        /*096c*/ 	.word	0x00038440
        /*0970*/ 	.short	0x010a
        /*0972*/ 	.byte	0x3f
	.zero		1


	//   ....[106]....
        /*0974*/ 	.word	0x0000e360
        /*0978*/ 	.word	0x00000007
        /*097c*/ 	.word	0x00038440
        /*0980*/ 	.short	0x010a
        /*0982*/ 	.byte	0x3f
	.zero		1


	//   ....[107]....
        /*0984*/ 	.word	0x0000e410
        /*0988*/ 	.word	0x00000003
        /*098c*/ 	.word	0x00038440
        /*0990*/ 	.short	0x010a
        /*0992*/ 	.byte	0x3f
	.zero		1


	//   ....[108]....
        /*0994*/ 	.word	0x0000e470
        /*0998*/ 	.word	0x00000003
        /*099c*/ 	.word	0x00038480
        /*09a0*/ 	.short	0x010a
        /*09a2*/ 	.byte	0x3f
	.zero		1


	//   ....[109]....
        /*09a4*/ 	.word	0x0000e4d0
        /*09a8*/ 	.word	0x00000006
        /*09ac*/ 	.word	0x00038480
        /*09b0*/ 	.short	0x010a
        /*09b2*/ 	.byte	0x3f
	.zero		1


	//   ....[110]....
        /*09b4*/ 	.word	0x0000e590
        /*09b8*/ 	.word	0x00000006
        /*09bc*/ 	.word	0x000384c0
        /*09c0*/ 	.short	0x010a
        /*09c2*/ 	.byte	0x3f
	.zero		1


	//   ....[111]....
        /*09c4*/ 	.word	0x0000e5f0
        /*09c8*/ 	.word	0x0000000e
        /*09cc*/ 	.word	0x000384c8
        /*09d0*/ 	.short	0x010a
        /*09d2*/ 	.byte	0x3f
	.zero		1


	//   ....[112]....
        /*09d4*/ 	.word	0x0000e650
        /*09d8*/ 	.word	0x0000000e
        /*09dc*/ 	.word	0x000384d0
        /*09e0*/ 	.short	0x010a
        /*09e2*/ 	.byte	0x3f
	.zero		1


	//   ....[113]....
        /*09e4*/ 	.word	0x0000e6b0
        /*09e8*/ 	.word	0x0000000e
        /*09ec*/ 	.word	0x000384d8
        /*09f0*/ 	.short	0x010a
        /*09f2*/ 	.byte	0x3f
	.zero		1


	//   ....[114]....
        /*09f4*/ 	.word	0x0000e710
        /*09f8*/ 	.word	0x0000000e
        /*09fc*/ 	.word	0x000384c0
        /*0a00*/ 	.short	0x010a
        /*0a02*/ 	.byte	0x3f
	.zero		1


	//   ....[115]....
        /*0a04*/ 	.word	0x0000e770
        /*0a08*/ 	.word	0x0000000e
        /*0a0c*/ 	.word	0x000384c8
        /*0a10*/ 	.short	0x010a
        /*0a12*/ 	.byte	0x3f
	.zero		1


	//   ....[116]....
        /*0a14*/ 	.word	0x0000e7d0
        /*0a18*/ 	.word	0x0000000e
        /*0a1c*/ 	.word	0x000384d0
        /*0a20*/ 	.short	0x010a
        /*0a22*/ 	.byte	0x3f
	.zero		1


	//   ....[117]....
        /*0a24*/ 	.word	0x0000e830
        /*0a28*/ 	.word	0x0000000e
        /*0a2c*/ 	.word	0x000384d8
        /*0a30*/ 	.short	0x010a
        /*0a32*/ 	.byte	0x3f
	.zero		1


	//   ....[118]....
        /*0a34*/ 	.word	0x0000e890
        /*0a38*/ 	.word	0x00000003
        /*0a3c*/ 	.word	0x00038400
        /*0a40*/ 	.short	0x010a
        /*0a42*/ 	.byte	0x3f
	.zero		1


	//   ....[119]....
        /*0a44*/ 	.word	0x0000e8f0
        /*0a48*/ 	.word	0x00000003
        /*0a4c*/ 	.word	0x00038508
        /*0a50*/ 	.short	0x010a
        /*0a52*/ 	.byte	0x3f
	.zero		1


	//   ....[120]....
        /*0a54*/ 	.word	0x0000e950
        /*0a58*/ 	.word	0x00000003
        /*0a5c*/ 	.word	0x00038400
        /*0a60*/ 	.short	0x010a
        /*0a62*/ 	.byte	0x3f
	.zero		1


	//   ....[121]....
        /*0a64*/ 	.word	0x0000e9b0
        /*0a68*/ 	.word	0x00000003
        /*0a6c*/ 	.word	0x000384e0
        /*0a70*/ 	.short	0x010a
        /*0a72*/ 	.byte	0x3f
	.zero		1


	//   ....[122]....
        /*0a74*/ 	.word	0x0000ea10
        /*0a78*/ 	.word	0x00000003
        /*0a7c*/ 	.word	0x000384e8
        /*0a80*/ 	.short	0x010a
        /*0a82*/ 	.byte	0x3f
	.zero		1


	//   ....[123]....
        /*0a84*/ 	.word	0x0000ea70
        /*0a88*/ 	.word	0x00000003
        /*0a8c*/ 	.word	0x000384f0
        /*0a90*/ 	.short	0x010a
        /*0a92*/ 	.byte	0x3f
	.zero		1


	//   ....[124]....
        /*0a94*/ 	.word	0x0000ead0
        /*0a98*/ 	.word	0x00000003
        /*0a9c*/ 	.word	0x000384f8
        /*0aa0*/ 	.short	0x010a
        /*0aa2*/ 	.byte	0x3f
	.zero		1


	//   ....[125]....
        /*0aa4*/ 	.word	0x0000eb30
        /*0aa8*/ 	.word	0x00000003
        /*0aac*/ 	.word	0x000384e0
        /*0ab0*/ 	.short	0x010a
        /*0ab2*/ 	.byte	0x3f
	.zero		1


	//   ....[126]....
        /*0ab4*/ 	.word	0x0000eb90
        /*0ab8*/ 	.word	0x00000003
        /*0abc*/ 	.word	0x000384e8
        /*0ac0*/ 	.short	0x010a
        /*0ac2*/ 	.byte	0x3f
	.zero		1


	//   ....[127]....
        /*0ac4*/ 	.word	0x0000ebf0
        /*0ac8*/ 	.word	0x00000003
        /*0acc*/ 	.word	0x000384f0
        /*0ad0*/ 	.short	0x010a
        /*0ad2*/ 	.byte	0x3f
	.zero		1


	//   ....[128]....
        /*0ad4*/ 	.word	0x0000ec50
        /*0ad8*/ 	.word	0x00000003
        /*0adc*/ 	.word	0x000384f8
        /*0ae0*/ 	.short	0x010a
        /*0ae2*/ 	.byte	0x3f
	.zero		1


	//   ....[129]....
        /*0ae4*/ 	.word	0x0000ecb0
        /*0ae8*/ 	.word	0x00000003
        /*0aec*/ 	.word	0x000384e0
        /*0af0*/ 	.short	0x010a
        /*0af2*/ 	.byte	0x3f
	.zero		1


	//   ....[130]....
        /*0af4*/ 	.word	0x0000ed10
        /*0af8*/ 	.word	0x00000003
        /*0afc*/ 	.word	0x000384e8
        /*0b00*/ 	.short	0x010a
        /*0b02*/ 	.byte	0x3f
	.zero		1


	//   ....[131]....
        /*0b04*/ 	.word	0x0000ed70
        /*0b08*/ 	.word	0x00000003
        /*0b0c*/ 	.word	0x000384f0
        /*0b10*/ 	.short	0x010a
        /*0b12*/ 	.byte	0x3f
	.zero		1


	//   ....[132]....
        /*0b14*/ 	.word	0x0000ee40
        /*0b18*/ 	.word	0x00000008
        /*0b1c*/ 	.word	0x000384a0
        /*0b20*/ 	.short	0x010a
        /*0b22*/ 	.byte	0x3f
	.zero		1


	//   ....[133]....
        /*0b24*/ 	.word	0x0000ee90
        /*0b28*/ 	.word	0x00000003
        /*0b2c*/ 	.word	0x00038400
        /*0b30*/ 	.short	0x010a
        /*0b32*/ 	.byte	0x3f
	.zero		1


	//   ....[134]....
        /*0b34*/ 	.word	0x0000f0a0
        /*0b38*/ 	.word	0x00000007
        /*0b3c*/ 	.word	0x00000000
        /*0b40*/ 	.short	0x010a
        /*0b42*/ 	.byte	0x3f
	.zero		1


	//   ....[135]....
        /*0b44*/ 	.word	0x0000f0f0
        /*0b48*/ 	.word	0x00000009
        /*0b4c*/ 	.word	0x00000000
        /*0b50*/ 	.short	0x010a
        /*0b52*/ 	.byte	0x3f
	.zero		1


	//   ....[136]....
        /*0b54*/ 	.word	0x0000f140
        /*0b58*/ 	.word	0x00000006
        /*0b5c*/ 	.word	0x00000000
        /*0b60*/ 	.short	0x010a
        /*0b62*/ 	.byte	0x3f
	.zero		1


	//   ....[137]....
        /*0b64*/ 	.word	0x0000f190
        /*0b68*/ 	.word	0x00000011
        /*0b6c*/ 	.word	0x00038440
        /*0b70*/ 	.short	0x010a
        /*0b72*/ 	.byte	0x3f
	.zero		1


	//   ....[138]....
        /*0b74*/ 	.word	0x0000f1e0
        /*0b78*/ 	.word	0x00000005
        /*0b7c*/ 	.word	0x00038440
        /*0b80*/ 	.short	0x010a
        /*0b82*/ 	.byte	0x3f
	.zero		1


	//   ....[139]....
        /*0b84*/ 	.word	0x0000f230
        /*0b88*/ 	.word	0x00000007
        /*0b8c*/ 	.word	0x00038440
        /*0b90*/ 	.short	0x010a
        /*0b92*/ 	.byte	0x3f
	.zero		1


	//   ....[140]....
        /*0b94*/ 	.word	0x0000f280
        /*0b98*/ 	.word	0x00000007
        /*0b9c*/ 	.word	0x00038440
        /*0ba0*/ 	.short	0x010a
        /*0ba2*/ 	.byte	0x3f
	.zero		1


	//   ....[141]....
        /*0ba4*/ 	.word	0x0000f2d0
        /*0ba8*/ 	.word	0x00000007
        /*0bac*/ 	.word	0x00038440
        /*0bb0*/ 	.short	0x010a
        /*0bb2*/ 	.byte	0x3f
	.zero		1


	//   ....[142]....
        /*0bb4*/ 	.word	0x0000f320
        /*0bb8*/ 	.word	0x00000007
        /*0bbc*/ 	.word	0x00038440
        /*0bc0*/ 	.short	0x010a
        /*0bc2*/ 	.byte	0x3f
	.zero		1


	//   ....[143]....
        /*0bc4*/ 	.word	0x0000f370
        /*0bc8*/ 	.word	0x00000007
        /*0bcc*/ 	.word	0x00038440
        /*0bd0*/ 	.short	0x010a
        /*0bd2*/ 	.byte	0x3f
	.zero		1


	//   ....[144]....
        /*0bd4*/ 	.word	0x0000f3c0
        /*0bd8*/ 	.word	0x00000007
        /*0bdc*/ 	.word	0x00038440
        /*0be0*/ 	.short	0x010a
        /*0be2*/ 	.byte	0x3f
	.zero		1


	//----- nvinfo : EIATTR_NUM_MBARRIERS
	.align		4
.L_37:
        /*0be4*/ 	.byte	0x03, 0x38
        /*0be6*/ 	.short	0x0022


	//----- nvinfo : EIATTR_EXIT_INSTR_OFFSETS
	.align		4
        /*0be8*/ 	.byte	0x04, 0x1c
        /*0bea*/ 	.short	(.L_39 - .L_38)


	//   ....[0]....
.L_38:
        /*0bec*/ 	.word	0x00002ab0


	//   ....[1]....
        /*0bf0*/ 	.word	0x00002b70


	//   ....[2]....
        /*0bf4*/ 	.word	0x00008630


	//   ....[3]....
        /*0bf8*/ 	.word	0x000086d0


	//   ....[4]....
        /*0bfc*/ 	.word	0x0000a530


	//   ....[5]....
        /*0c00*/ 	.word	0x0000c120


	//   ....[6]....
        /*0c04*/ 	.word	0x0000e440


	//----- nvinfo : EIATTR_MAX_THREADS
	.align		4
.L_39:
        /*0c08*/ 	.byte	0x04, 0x05
        /*0c0a*/ 	.short	(.L_41 - .L_40)
.L_40:
        /*0c0c*/ 	.word	0x00000180
        /*0c10*/ 	.word	0x00000001
        /*0c14*/ 	.word	0x00000001


	//----- nvinfo : EIATTR_CRS_STACK_SIZE
	.align		4
.L_41:
        /*0c18*/ 	.byte	0x04, 0x1e
        /*0c1a*/ 	.short	(.L_43 - .L_42)
.L_42:
        /*0c1c*/ 	.word	0x00000000


	//----- nvinfo : EIATTR_CBANK_PARAM_SIZE
	.align		4
.L_43:
        /*0c20*/ 	.byte	0x03, 0x19
        /*0c22*/ 	.short	0x0770


	//----- nvinfo : EIATTR_PARAM_CBANK
	.align		4
        /*0c24*/ 	.byte	0x04, 0x0a
        /*0c26*/ 	.short	(.L_45 - .L_44)
	.align		4
.L_44:
        /*0c28*/ 	.word	index@(.nv.constant0._ZN7cutlass13device_kernelINS_4gemm6kernel13GemmUniversalINS1_17GroupProblemShapeIN4cute5tupleIJiiiEEEEENS1_10collective13CollectiveMmaINS1_39MainloopSm90ArrayTmaGmmaWarpSpecializedILi4ENS6_IJNS5_1CILi1EEESD_SD_EEENS1_43KernelPtrArrayTmaWarpSpecializedCooperativeEEENS6_IJNSC_ILi256EEENSC_ILi128EEENSC_ILi64EEEEEENS_6half_tEPNS6_IJlSD_NSC_ILi0EEEEEESL_SO_NS5_8TiledMMAINS5_8MMA_AtomIJNS5_4SM904GMMA26MMA_64x128x16_F32F16F16_SSILNSS_5MajorE0ELSU_0ELNSS_7ScaleInE1ELSV_1EEEEEENS5_6LayoutINS6_IJNSC_ILi2EEESD_SD_EEENS6_IJSD_SM_SM_EEEEENS6_IJNS5_10UnderscoreES13_S13_EEEEENS5_13SM90_TMA_LOADENS5_14ComposedLayoutINS5_7SwizzleILi3ELi4ELi3EEENS5_18smem_ptr_flag_bitsILi16EEENSY_INS6_IJNSC_ILi8EEESJ_EEENS6_IJSJ_SD_EEEEEEEvNS5_8identityES16_S1G_vS1H_EENS_8epilogue10collective18CollectiveEpilogueINS1J_30Sm90PtrArrayTmaWarpSpecializedILi4ELi2ELi16ELb1ELb0ELi2EEEJSK_NS6_IJSI_NSC_ILi32EEEEEESL_PNS6_IJSD_lSM_EEESL_S1R_NS1J_6fusion15FusionCallbacksIS1N_NS1S_17LinearCombinationISL_fSL_fLNS_15FloatRoundStyleE2EEESK_S1P_JEEES16_NS17_IS19_S1B_NSY_INS6_IJSJ_S1C_EEENS6_IJSD_SJ_EEEEEEENS5_17SM75_U16x8_LDSM_TENS5_14SM90_TMA_STOREES21_NS5_17SM90_U16x8_STSM_TENS5_9Copy_AtomIJNS5_17SM90_U32x4_STSM_NESL_EEEvEEEvvEEEEvNT_6ParamsE)
        /*0c2c*/ 	.short	0x0210
        /*0c2e*/ 	.short	0x0770


	//----- nvinfo : EIATTR_SW_WAR
	.align		4
.L_45:
        /*0c30*/ 	.byte	0x04, 0x36
        /*0c32*/ 	.short	(.L_47 - .L_46)
.L_46:
        /*0c34*/ 	.word	0x00000008
.L_47:


//--------------------- .nv.callgraph             --------------------------
	.section	.nv.callgraph,"",@"SHT_CUDA_CALLGRAPH"
	.align	4
	.sectionentsize	8
	.align		4
        /*0000*/ 	.word	0x00000000
	.align		4
        /*0004*/ 	.word	0xffffffff
	.align		4
        /*0008*/ 	.word	index@(_ZN7cutlass13device_kernelINS_4gemm6kernel13GemmUniversalINS1_17GroupProblemShapeIN4cute5tupleIJiiiEEEEENS1_10collective13CollectiveMmaINS1_39MainloopSm90ArrayTmaGmmaWarpSpecializedILi4ENS6_IJNS5_1CILi1EEESD_SD_EEENS1_43KernelPtrArrayTmaWarpSpecializedCooperativeEEENS6_IJNSC_ILi256EEENSC_ILi128EEENSC_ILi64EEEEEENS_6half_tEPNS6_IJlSD_NSC_ILi0EEEEEESL_SO_NS5_8TiledMMAINS5_8MMA_AtomIJNS5_4SM904GMMA26MMA_64x128x16_F32F16F16_SSILNSS_5MajorE0ELSU_0ELNSS_7ScaleInE1ELSV_1EEEEEENS5_6LayoutINS6_IJNSC_ILi2EEESD_SD_EEENS6_IJSD_SM_SM_EEEEENS6_IJNS5_10UnderscoreES13_S13_EEEEENS5_13SM90_TMA_LOADENS5_14ComposedLayoutINS5_7SwizzleILi3ELi4ELi3EEENS5_18smem_ptr_flag_bitsILi16EEENSY_INS6_IJNSC_ILi8EEESJ_EEENS6_IJSJ_SD_EEEEEEEvNS5_8identityES16_S1G_vS1H_EENS_8epilogue10collective18CollectiveEpilogueINS1J_30Sm90PtrArrayTmaWarpSpecializedILi4ELi2ELi16ELb1ELb0ELi2EEEJSK_NS6_IJSI_NSC_ILi32EEEEEESL_PNS6_IJSD_lSM_EEESL_S1R_NS1J_6fusion15FusionCallbacksIS1N_NS1S_17LinearCombinationISL_fSL_fLNS_15FloatRoundStyleE2EEESK_S1P_JEEES16_NS17_IS19_S1B_NSY_INS6_IJSJ_S1C_EEENS6_IJSD_SJ_EEEEEEENS5_17SM75_U16x8_LDSM_TENS5_14SM90_TMA_STOREES21_NS5_17SM90_U16x8_STSM_TENS5_9Copy_AtomIJNS5_17SM90_U32x4_STSM_NESL_EEEvEEEvvEEEEvNT_6ParamsE)
	.align		4
        /*000c*/ 	.word	index@(__assertfail)
	.align		4
        /*0010*/ 	.word	0x00000000
	.align		4
        /*0014*/ 	.word	0xfffffffe
	.align		4
        /*0018*/ 	.word	0x00000000
	.align		4
        /*001c*/ 	.word	0xfffffffd
	.align		4
        /*0020*/ 	.word	0x00000000
	.align		4
        /*0024*/ 	.word	0xfffffffc


//--------------------- .nv.constant4             --------------------------
	.section	.nv.constant4,"a",@progbits
	.align	8
	.align		8
.nv.constant4:
        /*0000*/ 	.dword	__assertfail
	.align		8
        /*0008*/ 	.dword	__unnamed_1
	.align		8
        /*0010*/ 	.dword	_ZN39_INTERNAL_6c9e6ccd_4_k_cu_ff3005d3_27894cuda3std3__45__cpo5beginE
	.align		8
        /*0018*/ 	.dword	_ZN39_INTERNAL_6c9e6ccd_4_k_cu_ff3005d3_27894cuda3std3__45__cpo3endE
	.align		8
        /*0020*/ 	.dword	_ZN39_INTERNAL_6c9e6ccd_4_k_cu_ff3005d3_27894cuda3std3__45__cpo6cbeginE
	.align		8
        /*0028*/ 	.dword	_ZN39_INTERNAL_6c9e6ccd_4_k_cu_ff3005d3_27894cuda3std3__45__cpo4cendE
	.align		8
        /*0030*/ 	.dword	_ZN39_INTERNAL_6c9e6ccd_4_k_cu_ff3005d3_27894cuda3std3__441_GLOBAL__N__6c9e6ccd_4_k_cu_ff3005d3_27896ignoreE
	.align		8
        /*0038*/ 	.dword	_ZN39_INTERNAL_6c9e6ccd_4_k_cu_ff3005d3_27894cuda3std3__419piecewise_constructE
	.align		8
        /*0040*/ 	.dword	_ZN39_INTERNAL_6c9e6ccd_4_k_cu_ff3005d3_27894cuda3std3__48in_placeE
	.align		8
        /*0048*/ 	.dword	_ZN39_INTERNAL_6c9e6ccd_4_k_cu_ff3005d3_27894cuda3std6ranges3__45__cpo4swapE
	.align		8
        /*0050*/ 	.dword	_ZN39_INTERNAL_6c9e6ccd_4_k_cu_ff3005d3_27894cuda3std6ranges3__45__cpo9iter_moveE
	.align		8
        /*0058*/ 	.dword	_ZN39_INTERNAL_6c9e6ccd_4_k_cu_ff3005d3_27894cute7productE
	.align		8
        /*0060*/ 	.dword	_ZN39_INTERNAL_6c9e6ccd_4_k_cu_ff3005d3_27894cute1_E
	.align		8
        /*0068*/ 	.dword	$str$24
	.align		8
        /*0070*/ 	.dword	$str$25


//--------------------- .text._ZN7cutlass13device_kernelINS_4gemm6kernel13GemmUniversalINS1_17GroupProblemShapeIN4cute5tupleIJiiiEEEEENS1_10collective13CollectiveMmaINS1_39MainloopSm90ArrayTmaGmmaWarpSpecializedILi4ENS6_IJNS5_1CILi1EEESD_SD_EEENS1_43KernelPtrArrayTmaWarpSpecializedCooperativeEEENS6_IJNSC_ILi256EEENSC_ILi128EEENSC_ILi64EEEEEENS_6half_tEPNS6_IJlSD_NSC_ILi0EEEEEESL_SO_NS5_8TiledMMAINS5_8MMA_AtomIJNS5_4SM904GMMA26MMA_64x128x16_F32F16F16_SSILNSS_5MajorE0ELSU_0ELNSS_7ScaleInE1ELSV_1EEEEEENS5_6LayoutINS6_IJNSC_ILi2EEESD_SD_EEENS6_IJSD_SM_SM_EEEEENS6_IJNS5_10UnderscoreES13_S13_EEEEENS5_13SM90_TMA_LOADENS5_14ComposedLayoutINS5_7SwizzleILi3ELi4ELi3EEENS5_18smem_ptr_flag_bitsILi16EEENSY_INS6_IJNSC_ILi8EEESJ_EEENS6_IJSJ_SD_EEEEEEEvNS5_8identityES16_S1G_vS1H_EENS_8epilogue10collective18CollectiveEpilogueINS1J_30Sm90PtrArrayTmaWarpSpecializedILi4ELi2ELi16ELb1ELb0ELi2EEEJSK_NS6_IJSI_NSC_ILi32EEEEEESL_PNS6_IJSD_lSM_EEESL_S1R_NS1J_6fusion15FusionCallbacksIS1N_NS1S_17LinearCombinationISL_fSL_fLNS_15FloatRoundStyleE2EEESK_S1P_JEEES16_NS17_IS19_S1B_NSY_INS6_IJSJ_S1C_EEENS6_IJSD_SJ_EEEEEEENS5_17SM75_U16x8_LDSM_TENS5_14SM90_TMA_STOREES21_NS5_17SM90_U16x8_STSM_TENS5_9Copy_AtomIJNS5_17SM90_U32x4_STSM_NESL_EEEvEEEvvEEEEvNT_6ParamsE --------------------------
	.section	.text._ZN7cutlass13device_kernelINS_4gemm6kernel13GemmUniversalINS1_17GroupProblemShapeIN4cute5tupleIJiiiEEEEENS1_10collective13CollectiveMmaINS1_39MainloopSm90ArrayTmaGmmaWarpSpecializedILi4ENS6_IJNS5_1CILi1EEESD_SD_EEENS1_43KernelPtrArrayTmaWarpSpecializedCooperativeEEENS6_IJNSC_ILi256EEENSC_ILi128EEENSC_ILi64EEEEEENS_6half_tEPNS6_IJlSD_NSC_ILi0EEEEEESL_SO_NS5_8TiledMMAINS5_8MMA_AtomIJNS5_4SM904GMMA26MMA_64x128x16_F32F16F16_SSILNSS_5MajorE0ELSU_0ELNSS_7ScaleInE1ELSV_1EEEEEENS5_6LayoutINS6_IJNSC_ILi2EEESD_SD_EEENS6_IJSD_SM_SM_EEEEENS6_IJNS5_10UnderscoreES13_S13_EEEEENS5_13SM90_TMA_LOADENS5_14ComposedLayoutINS5_7SwizzleILi3ELi4ELi3EEENS5_18smem_ptr_flag_bitsILi16EEENSY_INS6_IJNSC_ILi8EEESJ_EEENS6_IJSJ_SD_EEEEEEEvNS5_8identityES16_S1G_vS1H_EENS_8epilogue10collective18CollectiveEpilogueINS1J_30Sm90PtrArrayTmaWarpSpecializedILi4ELi2ELi16ELb1ELb0ELi2EEEJSK_NS6_IJSI_NSC_ILi32EEEEEESL_PNS6_IJSD_lSM_EEESL_S1R_NS1J_6fusion15FusionCallbacksIS1N_NS1S_17LinearCombinationISL_fSL_fLNS_15FloatRoundStyleE2EEESK_S1P_JEEES16_NS17_IS19_S1B_NSY_INS6_IJSJ_S1C_EEENS6_IJSD_SJ_EEEEEEENS5_17SM75_U16x8_LDSM_TENS5_14SM90_TMA_STOREES21_NS5_17SM90_U16x8_STSM_TENS5_9Copy_AtomIJNS5_17SM90_U32x4_STSM_NESL_EEEvEEEvvEEEEvNT_6ParamsE,"ax",@progbits
	.align	128
.text._ZN7cutlass13device_kernelINS_4gemm6kernel13GemmUniversalINS1_17GroupProblemShapeIN4cute5tupleIJiiiEEEEENS1_10collective13CollectiveMmaINS1_39MainloopSm90ArrayTmaGmmaWarpSpecializedILi4ENS6_IJNS5_1CILi1EEESD_SD_EEENS1_43KernelPtrArrayTmaWarpSpecializedCooperativeEEENS6_IJNSC_ILi256EEENSC_ILi128EEENSC_ILi64EEEEEENS_6half_tEPNS6_IJlSD_NSC_ILi0EEEEEESL_SO_NS5_8TiledMMAINS5_8MMA_AtomIJNS5_4SM904GMMA26MMA_64x128x16_F32F16F16_SSILNSS_5MajorE0ELSU_0ELNSS_7ScaleInE1ELSV_1EEEEEENS5_6LayoutINS6_IJNSC_ILi2EEESD_SD_EEENS6_IJSD_SM_SM_EEEEENS6_IJNS5_10UnderscoreES13_S13_EEEEENS5_13SM90_TMA_LOADENS5_14ComposedLayoutINS5_7SwizzleILi3ELi4ELi3EEENS5_18smem_ptr_flag_bitsILi16EEENSY_INS6_IJNSC_ILi8EEESJ_EEENS6_IJSJ_SD_EEEEEEEvNS5_8identityES16_S1G_vS1H_EENS_8epilogue10collective18CollectiveEpilogueINS1J_30Sm90PtrArrayTmaWarpSpecializedILi4ELi2ELi16ELb1ELb0ELi2EEEJSK_NS6_IJSI_NSC_ILi32EEEEEESL_PNS6_IJSD_lSM_EEESL_S1R_NS1J_6fusion15FusionCallbacksIS1N_NS1S_17LinearCombinationISL_fSL_fLNS_15FloatRoundStyleE2EEESK_S1P_JEEES16_NS17_IS19_S1B_NSY_INS6_IJSJ_S1C_EEENS6_IJSD_SJ_EEEEEEENS5_17SM75_U16x8_LDSM_TENS5_14SM90_TMA_STOREES21_NS5_17SM90_U16x8_STSM_TENS5_9Copy_AtomIJNS5_17SM90_U32x4_STSM_NESL_EEEvEEEvvEEEEvNT_6ParamsE:
        .type           _ZN7cutlass13device_kernelINS_4gemm6kernel13GemmUniversalINS1_17GroupProblemShapeIN4cute5tupleIJiiiEEEEENS1_10collective13CollectiveMmaINS1_39MainloopSm90ArrayTmaGmmaWarpSpecializedILi4ENS6_IJNS5_1CILi1EEESD_SD_EEENS1_43KernelPtrArrayTmaWarpSpecializedCooperativeEEENS6_IJNSC_ILi256EEENSC_ILi128EEENSC_ILi64EEEEEENS_6half_tEPNS6_IJlSD_NSC_ILi0EEEEEESL_SO_NS5_8TiledMMAINS5_8MMA_AtomIJNS5_4SM904GMMA26MMA_64x128x16_F32F16F16_SSILNSS_5MajorE0ELSU_0ELNSS_7ScaleInE1ELSV_1EEEEEENS5_6LayoutINS6_IJNSC_ILi2EEESD_SD_EEENS6_IJSD_SM_SM_EEEEENS6_IJNS5_10UnderscoreES13_S13_EEEEENS5_13SM90_TMA_LOADENS5_14ComposedLayoutINS5_7SwizzleILi3ELi4ELi3EEENS5_18smem_ptr_flag_bitsILi16EEENSY_INS6_IJNSC_ILi8EEESJ_EEENS6_IJSJ_SD_EEEEEEEvNS5_8identityES16_S1G_vS1H_EENS_8epilogue10collective18CollectiveEpilogueINS1J_30Sm90PtrArrayTmaWarpSpecializedILi4ELi2ELi16ELb1ELb0ELi2EEEJSK_NS6_IJSI_NSC_ILi32EEEEEESL_PNS6_IJSD_lSM_EEESL_S1R_NS1J_6fusion15FusionCallbacksIS1N_NS1S_17LinearCombinationISL_fSL_fLNS_15FloatRoundStyleE2EEESK_S1P_JEEES16_NS17_IS19_S1B_NSY_INS6_IJSJ_S1C_EEENS6_IJSD_SJ_EEEEEEENS5_17SM75_U16x8_LDSM_TENS5_14SM90_TMA_STOREES21_NS5_17SM90_U16x8_STSM_TENS5_9Copy_AtomIJNS5_17SM90_U32x4_STSM_NESL_EEEvEEEvvEEEEvNT_6ParamsE,@function
        .size           _ZN7cutlass13device_kernelINS_4gemm6kernel13GemmUniversalINS1_17GroupProblemShapeIN4cute5tupleIJiiiEEEEENS1_10collective13CollectiveMmaINS1_39MainloopSm90ArrayTmaGmmaWarpSpecializedILi4ENS6_IJNS5_1CILi1EEESD_SD_EEENS1_43KernelPtrArrayTmaWarpSpecializedCooperativeEEENS6_IJNSC_ILi256EEENSC_ILi128EEENSC_ILi64EEEEEENS_6half_tEPNS6_IJlSD_NSC_ILi0EEEEEESL_SO_NS5_8TiledMMAINS5_8MMA_AtomIJNS5_4SM904GMMA26MMA_64x128x16_F32F16F16_SSILNSS_5MajorE0ELSU_0ELNSS_7ScaleInE1ELSV_1EEEEEENS5_6LayoutINS6_IJNSC_ILi2EEESD_SD_EEENS6_IJSD_SM_SM_EEEEENS6_IJNS5_10UnderscoreES13_S13_EEEEENS5_13SM90_TMA_LOADENS5_14ComposedLayoutINS5_7SwizzleILi3ELi4ELi3EEENS5_18smem_ptr_flag_bitsILi16EEENSY_INS6_IJNSC_ILi8EEESJ_EEENS6_IJSJ_SD_EEEEEEEvNS5_8identityES16_S1G_vS1H_EENS_8epilogue10collective18CollectiveEpilogueINS1J_30Sm90PtrArrayTmaWarpSpecializedILi4ELi2ELi16ELb1ELb0ELi2EEEJSK_NS6_IJSI_NSC_ILi32EEEEEESL_PNS6_IJSD_lSM_EEESL_S1R_NS1J_6fusion15FusionCallbacksIS1N_NS1S_17LinearCombinationISL_fSL_fLNS_15FloatRoundStyleE2EEESK_S1P_JEEES16_NS17_IS19_S1B_NSY_INS6_IJSJ_S1C_EEENS6_IJSD_SJ_EEEEEEENS5_17SM75_U16x8_LDSM_TENS5_14SM90_TMA_STOREES21_NS5_17SM90_U16x8_STSM_TENS5_9Copy_AtomIJNS5_17SM90_U32x4_STSM_NESL_EEEvEEEvvEEEEvNT_6ParamsE,(.L_x_315 - _ZN7cutlass13device_kernelINS_4gemm6kernel13GemmUniversalINS1_17GroupProblemShapeIN4cute5tupleIJiiiEEEEENS1_10collective13CollectiveMmaINS1_39MainloopSm90ArrayTmaGmmaWarpSpecializedILi4ENS6_IJNS5_1CILi1EEESD_SD_EEENS1_43KernelPtrArrayTmaWarpSpecializedCooperativeEEENS6_IJNSC_ILi256EEENSC_ILi128EEENSC_ILi64EEEEEENS_6half_tEPNS6_IJlSD_NSC_ILi0EEEEEESL_SO_NS5_8TiledMMAINS5_8MMA_AtomIJNS5_4SM904GMMA26MMA_64x128x16_F32F16F16_SSILNSS_5MajorE0ELSU_0ELNSS_7ScaleInE1ELSV_1EEEEEENS5_6LayoutINS6_IJNSC_ILi2EEESD_SD_EEENS6_IJSD_SM_SM_EEEEENS6_IJNS5_10UnderscoreES13_S13_EEEEENS5_13SM90_TMA_LOADENS5_14ComposedLayoutINS5_7SwizzleILi3ELi4ELi3EEENS5_18smem_ptr_flag_bitsILi16EEENSY_INS6_IJNSC_ILi8EEESJ_EEENS6_IJSJ_SD_EEEEEEEvNS5_8identityES16_S1G_vS1H_EENS_8epilogue10collective18CollectiveEpilogueINS1J_30Sm90PtrArrayTmaWarpSpecializedILi4ELi2ELi16ELb1ELb0ELi2EEEJSK_NS6_IJSI_NSC_ILi32EEEEEESL_PNS6_IJSD_lSM_EEESL_S1R_NS1J_6fusion15FusionCallbacksIS1N_NS1S_17LinearCombinationISL_fSL_fLNS_15FloatRoundStyleE2EEESK_S1P_JEEES16_NS17_IS19_S1B_NSY_INS6_IJSJ_S1C_EEENS6_IJSD_SJ_EEEEEEENS5_17SM75_U16x8_LDSM_TENS5_14SM90_TMA_STOREES21_NS5_17SM90_U16x8_STSM_TENS5_9Copy_AtomIJNS5_17SM90_U32x4_STSM_NESL_EEEvEEEvvEEEEvNT_6ParamsE)
        .other          _ZN7cutlass13device_kernelINS_4gemm6kernel13GemmUniversalINS1_17GroupProblemShapeIN4cute5tupleIJiiiEEEEENS1_10collective13CollectiveMmaINS1_39MainloopSm90ArrayTmaGmmaWarpSpecializedILi4ENS6_IJNS5_1CILi1EEESD_SD_EEENS1_43KernelPtrArrayTmaWarpSpecializedCooperativeEEENS6_IJNSC_ILi256EEENSC_ILi128EEENSC_ILi64EEEEEENS_6half_tEPNS6_IJlSD_NSC_ILi0EEEEEESL_SO_NS5_8TiledMMAINS5_8MMA_AtomIJNS5_4SM904GMMA26MMA_64x128x16_F32F16F16_SSILNSS_5MajorE0ELSU_0ELNSS_7ScaleInE1ELSV_1EEEEEENS5_6LayoutINS6_IJNSC_ILi2EEESD_SD_EEENS6_IJSD_SM_SM_EEEEENS6_IJNS5_10UnderscoreES13_S13_EEEEENS5_13SM90_TMA_LOADENS5_14ComposedLayoutINS5_7SwizzleILi3ELi4ELi3EEENS5_18smem_ptr_flag_bitsILi16EEENSY_INS6_IJNSC_ILi8EEESJ_EEENS6_IJSJ_SD_EEEEEEEvNS5_8identityES16_S1G_vS1H_EENS_8epilogue10collective18CollectiveEpilogueINS1J_30Sm90PtrArrayTmaWarpSpecializedILi4ELi2ELi16ELb1ELb0ELi2EEEJSK_NS6_IJSI_NSC_ILi32EEEEEESL_PNS6_IJSD_lSM_EEESL_S1R_NS1J_6fusion15FusionCallbacksIS1N_NS1S_17LinearCombinationISL_fSL_fLNS_15FloatRoundStyleE2EEESK_S1P_JEEES16_NS17_IS19_S1B_NSY_INS6_IJSJ_S1C_EEENS6_IJSD_SJ_EEEEEEENS5_17SM75_U16x8_LDSM_TENS5_14SM90_TMA_STOREES21_NS5_17SM90_U16x8_STSM_TENS5_9Copy_AtomIJNS5_17SM90_U32x4_STSM_NESL_EEEvEEEvvEEEEvNT_6ParamsE,@"STO_CUDA_ENTRY STV_DEFAULT"
_ZN7cutlass13device_kernelINS_4gemm6kernel13GemmUniversalINS1_17GroupProblemShapeIN4cute5tupleIJiiiEEEEENS1_10collective13CollectiveMmaINS1_39MainloopSm90ArrayTmaGmmaWarpSpecializedILi4ENS6_IJNS5_1CILi1EEESD_SD_EEENS1_43KernelPtrArrayTmaWarpSpecializedCooperativeEEENS6_IJNSC_ILi256EEENSC_ILi128EEENSC_ILi64EEEEEENS_6half_tEPNS6_IJlSD_NSC_ILi0EEEEEESL_SO_NS5_8TiledMMAINS5_8MMA_AtomIJNS5_4SM904GMMA26MMA_64x128x16_F32F16F16_SSILNSS_5MajorE0ELSU_0ELNSS_7ScaleInE1ELSV_1EEEEEENS5_6LayoutINS6_IJNSC_ILi2EEESD_SD_EEENS6_IJSD_SM_SM_EEEEENS6_IJNS5_10UnderscoreES13_S13_EEEEENS5_13SM90_TMA_LOADENS5_14ComposedLayoutINS5_7SwizzleILi3ELi4ELi3EEENS5_18smem_ptr_flag_bitsILi16EEENSY_INS6_IJNSC_ILi8EEESJ_EEENS6_IJSJ_SD_EEEEEEEvNS5_8identityES16_S1G_vS1H_EENS_8epilogue10collective18CollectiveEpilogueINS1J_30Sm90PtrArrayTmaWarpSpecializedILi4ELi2ELi16ELb1ELb0ELi2EEEJSK_NS6_IJSI_NSC_ILi32EEEEEESL_PNS6_IJSD_lSM_EEESL_S1R_NS1J_6fusion15FusionCallbacksIS1N_NS1S_17LinearCombinationISL_fSL_fLNS_15FloatRoundStyleE2EEESK_S1P_JEEES16_NS17_IS19_S1B_NSY_INS6_IJSJ_S1C_EEENS6_IJSD_SJ_EEEEEEENS5_17SM75_U16x8_LDSM_TENS5_14SM90_TMA_STOREES21_NS5_17SM90_U16x8_STSM_TENS5_9Copy_AtomIJNS5_17SM90_U32x4_STSM_NESL_EEEvEEEvvEEEEvNT_6ParamsE:
[----:B------:R-:W1:Y:S08]  /*0000*/  LDC R1, c[0x0][0x28] ;  /* 0x00000a00ff017b82 */ /* 0x000e700000000800 */
[----:B------:R-:W2:Y:S01]  /*0010*/  LDC.64 R6, c[0x0][0x918] ;  /* 0x00024600ff067b82 */ /* 0x000ea20000000a00 */
[----:B------:R-:W-:Y:S01]  /*0020*/  ULDC.64 UR58, c[0x0][0x208] ;  /* 0x00008200003a7ab9 */ /* 0x000fe20000000a00 */
[----:B------:R-:W3:Y:S01]  /*0030*/  S2R R33, SR_TID.X ;  /* 0x0000000000217919 */ /* 0x000ee20000002100 */
[----:B------:R-:W-:Y:S01]  /*0040*/  ULDC UR4, c[0x0][0x910] ;  /* 0x0002440000047ab9 */ /* 0x000fe20000000800 */
[----:B------:R-:W-:Y:S01]  /*0050*/  ULDC.64 UR20, c[0x0][0x8d0] ;  /* 0x0002340000147ab9 */ /* 0x000fe20000000a00 */
[----:B------:R-:W-:Y:S01]  /*0060*/  ULDC.64 UR14, c[0x0][0x8c8] ;  /* 0x00023200000e7ab9 */ /* 0x000fe20000000a00 */
[----:B------:R-:W-:Y:S01]  /*0070*/  ULDC UR5, c[0x0][0x908] ;  /* 0x0002420000057ab9 */ /* 0x000fe20000000800 */
[----:B------:R-:W-:Y:S01]  /*0080*/  CS2R R8, SRZ ;  /* 0x0000000000087805 */ /* 0x000fe2000001ff00 */
[----:B------:R-:W-:Y:S01]  /*0090*/  S2UR UR40, SR_CTAID.X ;  /* 0x00000000002879c3 */ /* 0x000fe20000002500 */
[----:B------:R-:W-:Y:S01]  /*00a0*/  ULDC.64 UR22, c[0x0][0x8e8] ;  /* 0x00023a0000167ab9 */ /* 0x000fe20000000a00 */
[----:B------:R-:W-:Y:S01]  /*00b0*/  ULDC.64 UR16, c[0x0][0x8e0] ;  /* 0x0002380000107ab9 */ /* 0x000fe20000000a00 */
[----:B--2---:R-:W2:Y:S01]  /*00c0*/  LDG.E R2, desc[UR58][R6.64] ;  /* 0x0000003a06027981 */ /* 0x004ea2000c1e1900 */
[----:B------:R-:W-:-:S03]  /*00d0*/  IMAD.U32 R3, RZ, RZ, UR4 ;  /* 0x00000004ff037e24 */ /* 0x000fc6000f8e00ff */
[----:B------:R-:W4:Y:S01]  /*00e0*/  LDG.E R0, desc[UR58][R6.64+0x4] ;  /* 0x0000043a06007981 */ /* 0x000f22000c1e1900 */
[----:B---3--:R-:W-:-:S04]  /*00f0*/  LOP3.LUT R34, R33, 0x1f, RZ, 0xc0, !PT ;  /* 0x0000001f21227812 */ /* 0x008fc800078ec0ff */
[----:B------:R-:W-:Y:S01]  /*0100*/  ISETP.GE.AND P0, PT, R34, R3, PT ;  /* 0x000000032200720c */ /* 0x000fe20003f06270 */
[----:B------:R-:W3:Y:S01]  /*0110*/  S2UR UR4, SR_CTAID.Y ;  /* 0x00000000000479c3 */ /* 0x000ee20000002600 */
[----:B------:R-:W-:-:S04]  /*0120*/  UISETP.NE.U32.AND UP0, UPT, UR20, URZ, UPT ;  /* 0x0000003f1400728c */ /* 0x000fc8000bf05070 */
[----:B------:R-:W-:-:S07]  /*0130*/  UISETP.NE.AND.EX UP0, UPT, UR21, URZ, UPT, UP0 ;  /* 0x0000003f1500728c */ /* 0x000fce000bf05300 */
[----:B------:R-:W1:Y:S01]  /*0140*/  @!P0 LDC.64 R4, c[0x0][0x918] ;  /* 0x00024600ff048b82 */ /* 0x000e620000000a00 */
[----:B------:R-:W-:-:S03]  /*0150*/  UISETP.NE.AND UP3, UPT, UR5, 0x1, UPT ;  /* 0x000000010500788c */ /* 0x000fc6000bf65270 */
[----:B------:R-:W-:-:S08]  /*0160*/  @UP0 ULDC UR8, c[0x0][0x8dc] ;  /* 0x0002370000080ab9 */ /* 0x000fd00000000800 */
[----:B------:R-:W-:Y:S01]  /*0170*/  @UP3 ULDC UR12, c[0x0][0x10] ;  /* 0x00000400000c3ab9 */ /* 0x000fe20000000800 */
[----:B------:R-:W-:Y:S02]  /*0180*/  @UP3 UMOV UR5, URZ ;  /* 0x0000003f00053c82 */ /* 0x000fe40008000000 */
[----:B---3--:R-:W-:Y:S01]  /*0190*/  @UP3 UIMAD.WIDE.U32 UR12, UR40, UR12, UR4 ;  /* 0x0000000c280c32a5 */ /* 0x008fe2000f8e0004 */
[----:B------:R-:W-:Y:S01]  /*01a0*/  @UP3 UMOV UR9, URZ ;  /* 0x0000003f00093c82 */ /* 0x000fe20008000000 */
[----:B-1----:R-:W-:Y:S02]  /*01b0*/  @!P0 IMAD.WIDE.U32 R4, R34, 0xc, R4 ;  /* 0x0000000c22048825 */ /* 0x002fe400078e0004 */
[----:B------:R-:W-:-:S03]  /*01c0*/  @UP3 UIADD3 UR9, UR13, UR9, URZ ;  /* 0x000000090d093290 */ /* 0x000fc6000fffe03f */
[----:B------:R-:W-:Y:S01]  /*01d0*/  @UP3 UMOV UR10, UR12 ;  /* 0x0000000c000a3c82 */ /* 0x000fe20008000000 */
[----:B------:R1:W5:Y:S04]  /*01e0*/  @!P0 LDG.E R8, desc[UR58][R4.64] ;  /* 0x0000003a04088981 */ /* 0x000368000c1e1900 */
[----:B------:R1:W5:Y:S01]  /*01f0*/  @!P0 LDG.E R9, desc[UR58][R4.64+0x4] ;  /* 0x0000043a04098981 */ /* 0x000362000c1e1900 */
[----:B------:R-:W-:Y:S01]  /*0200*/  ISETP.NE.U32.AND P0, PT, RZ, UR22, PT ;  /* 0x00000016ff007c0c */ /* 0x000fe2000bf05070 */
[----:B------:R-:W-:Y:S01]  /*0210*/  @!UP3 ULDC UR5, c[0x0][0xc] ;  /* 0x000003000005bab9 */ /* 0x000fe20000000800 */
[----:B------:R-:W-:Y:S02]  /*0220*/  UMOV UR41, URZ ;  /* 0x0000003f00297c82 */ /* 0x000fe40008000000 */
[----:B------:R-:W-:Y:S01]  /*0230*/  ISETP.NE.AND.EX P0, PT, RZ, UR23, PT, P0 ;  /* 0x00000017ff007c0c */ /* 0x000fe2000bf05300 */
[----:B------:R-:W-:-:S07]  /*0240*/  @!UP3 UIMAD.WIDE.U32 UR4, UR5, UR4, UR40 ;  /* 0x000000040504b2a5 */ /* 0x000fce000f8e0028 */
[----:B------:R-:W-:Y:S01]  /*0250*/  @!UP3 UMOV UR9, UR5 ;  /* 0x000000050009bc82 */ /* 0x000fe20008000000 */
[----:B------:R-:W-:Y:S01]  /*0260*/  @!UP3 UMOV UR10, UR4 ;  /* 0x00000004000abc82 */ /* 0x000fe20008000000 */
[----:B--2---:R-:W-:-:S13]  /*0270*/  R2UR UR11, R2 ;  /* 0x00000000020b72ca */ /* 0x004fda00000e0000 */
[----:B------:R-:W-:-:S04]  /*0280*/  UIADD3 UR6, UP1, UR11, UR14, URZ ;  /* 0x0000000e0b067290 */ /* 0x000fc8000ff3e03f */
[----:B------:R-:W-:Y:S02]  /*0290*/  ULEA.HI.X.SX32 UR11, UR11, UR15, 0x1, UP1 ;  /* 0x0000000f0b0b7291 */ /* 0x000fe400088f0e3f */
[----:B------:R-:W-:Y:S01]  /*02a0*/  UIADD3 UR6, UP1, UR6, -0x1, URZ ;  /* 0xffffffff06067890 */ /* 0x000fe2000ff3e03f */
[----:B----4-:R-:W-:-:S03]  /*02b0*/  R2UR UR24, R0 ;  /* 0x00000000001872ca */ /* 0x010fc600000e0000 */
[----:B------:R-:W-:Y:S02]  /*02c0*/  UIADD3.X UR11, UR11, -0x1, URZ, UP1, !UPT ;  /* 0xffffffff0b0b7890 */ /* 0x000fe40008ffe43f */
[----:B------:R-:W-:-:S04]  /*02d0*/  @UP0 UIADD3 UR8, UP1, UR6, UR8, URZ ;  /* 0x0000000806080290 */ /* 0x000fc8000ff3e03f */
[----:B------:R-:W-:-:S04]  /*02e0*/  @UP0 UIADD3.X UR26, URZ, UR11, URZ, UP1, !UPT ;  /* 0x0000000b3f1a0290 */ /* 0x000fc80008ffe43f */
[----:B------:R-:W-:Y:S02]  /*02f0*/  @UP0 UIMAD.WIDE.U32 UR18, UR26, UR20, URZ ;  /* 0x000000141a1202a5 */ /* 0x000fe4000f8e003f */
[----:B------:R-:W-:Y:S02]  /*0300*/  @UP0 UIMAD.WIDE.U32 UR12, UR8, UR20, URZ ;  /* 0x00000014080c02a5 */ /* 0x000fe4000f8e003f */
[----:B------:R-:W-:Y:S02]  /*0310*/  @UP0 UIMAD.WIDE.U32 UR18, UP1, UR8, UR21, UR18 ;  /* 0x00000015081202a5 */ /* 0x000fe4000f820012 */
[----:B------:R-:W-:Y:S02]  /*0320*/  UIADD3 UR7, UP2, UR24, UR16, URZ ;  /* 0x0000001018077290 */ /* 0x000fe4000ff5e03f */
[----:B------:R-:W-:Y:S02]  /*0330*/  @UP0 UIADD3.X UR25, URZ, URZ, URZ, UP1, !UPT ;  /* 0x0000003f3f190290 */ /* 0x000fe40008ffe43f */
[----:B------:R-:W-:-:S02]  /*0340*/  @UP0 UIADD3 URZ, UP1, UR13, UR18, URZ ;  /* 0x000000120d3f0290 */ /* 0x000fc4000ff3e03f */
[----:B------:R-:W-:-:S03]  /*0350*/  ULEA.HI.X.SX32 UR8, UR24, UR17, 0x1, UP2 ;  /* 0x0000001118087291 */ /* 0x000fc600090f0e3f */
[----:B------:R-:W-:Y:S02]  /*0360*/  @UP0 UMOV UR24, UR19 ;  /* 0x0000001300180c82 */ /* 0x000fe40008000000 */
[----:B------:R-:W-:Y:S02]  /*0370*/  @UP0 UIMAD.WIDE.U32.X UR12, UR26, UR21, UR24, UP1 ;  /* 0x000000151a0c02a5 */ /* 0x000fe400088e0418 */
[----:B------:R-:W-:-:S04]  /*0380*/  UIADD3 UR19, UP1, UR7, -0x1, URZ ;  /* 0xffffffff07137890 */ /* 0x000fc8000ff3e03f */
[----:B------:R-:W-:Y:S01]  /*0390*/  UIADD3.X UR5, UR8, -0x1, URZ, UP1, !UPT ;  /* 0xffffffff08057890 */ /* 0x000fe20008ffe43f */
[----:B------:R-:W-:Y:S01]  /*03a0*/  @UP0 UMOV UR6, UR12 ;  /* 0x0000000c00060c82 */ /* 0x000fe20008000000 */
[----:B------:R-:W-:Y:S01]  /*03b0*/  @UP0 UMOV UR11, UR13 ;  /* 0x0000000d000b0c82 */ /* 0x000fe20008000000 */
[----:B-1----:R-:W-:Y:S09]  /*03c0*/  @!P0 BRA `(.L_x_0) ;  /* 0x00000000002c8947 */ /* 0x002ff20003800000 */
[----:B------:R-:W-:Y:S02]  /*03d0*/  ULDC UR7, c[0x0][0x8f4] ;  /* 0x00023d0000077ab9 */ /* 0x000fe40000000800 */
[----:B------:R-:W-:-:S04]  /*03e0*/  UIADD3 UR7, UP1, UR19, UR7, URZ ;  /* 0x0000000713077290 */ /* 0x000fc8000ff3e03f */
[----:B------:R-:W-:-:S04]  /*03f0*/  UIADD3.X UR8, URZ, UR5, URZ, UP1, !UPT ;  /* 0x000000053f087290 */ /* 0x000fc80008ffe43f */
[----:B------:R-:W-:-:S04]  /*0400*/  UIMAD.WIDE.U32 UR4, UR8, UR22, URZ ;  /* 0x00000016080472a5 */ /* 0x000fc8000f8e003f */
[----:B------:R-:W-:Y:S02]  /*0410*/  UIMAD.WIDE.U32 UR12, UP1, UR7, UR23, UR4 ;  /* 0x00000017070c72a5 */ /* 0x000fe4000f820004 */
[----:B------:R-:W-:Y:S02]  /*0420*/  UIMAD.WIDE.U32 UR4, UR7, UR22, URZ ;  /* 0x00000016070472a5 */ /* 0x000fe4000f8e003f */
[----:B------:R-:W-:Y:S02]  /*0430*/  UIADD3.X UR19, URZ, URZ, URZ, UP1, !UPT ;  /* 0x0000003f3f137290 */ /* 0x000fe40008ffe43f */
[----:B------:R-:W-:Y:S01]  /*0440*/  UIADD3 URZ, UP1, UR5, UR12, URZ ;  /* 0x0000000c053f7290 */ /* 0x000fe2000ff3e03f */
[----:B------:R-:W-:-:S03]  /*0450*/  UMOV UR18, UR13 ;  /* 0x0000000d00127c82 */ /* 0x000fc60008000000 */
[----:B------:R-:W-:-:S07]  /*0460*/  UIMAD.WIDE.U32.X UR4, UR8, UR23, UR18, UP1 ;  /* 0x00000017080472a5 */ /* 0x000fce00088e0412 */
[----:B------:R-:W-:-:S05]  /*0470*/  UMOV UR19, UR4 ;  /* 0x0000000400137c82 */ /* 0x000fca0008000000 */
.L_x_0:
[----:B------:R-:W-:Y:S01]  /*0480*/  ULDC UR8, c[0x0][0x934] ;  /* 0x00024d0000087ab9 */ /* 0x000fe20000000800 */
[----:B------:R-:W-:Y:S01]  /*0490*/  ULDC UR7, c[0x0][0x904] ;  /* 0x0002410000077ab9 */ /* 0x000fe20000000800 */
[----:B------:R-:W-:Y:S01]  /*04a0*/  ULDC UR4, c[0x0][0x938] ;  /* 0x00024e0000047ab9 */ /* 0x000fe20000000800 */
[----:B------:R-:W-:Y:S01]  /*04b0*/  USHF.L.U32 UR8, UR8, UR7, URZ ;  /* 0x0000000708087299 */ /* 0x000fe2000800063f */
[----:B------:R-:W-:Y:S01]  /*04c0*/  SHF.R.U32.HI R13, RZ, 0x5, R33 ;  /* 0x00000005ff0d7819 */ /* 0x000fe20000011621 */
[----:B------:R-:W-:Y:S01]  /*04d0*/  USHF.L.U32 UR7, UR4, UR7, URZ ;  /* 0x0000000704077299 */ /* 0x000fe2000800063f */
[----:B------:R-:W-:Y:S01]  /*04e0*/  ULDC UR18, c[0x0][0x8d8] ;  /* 0x0002360000127ab9 */ /* 0x000fe20000000800 */
[----:B------:R-:W-:Y:S02]  /*04f0*/  ULDC UR28, c[0x0][0x8f0] ;  /* 0x00023c00001c7ab9 */ /* 0x000fe40000000800 */
[----:B------:R-:W-:Y:S01]  /*0500*/  IMAD.U32 R10, RZ, RZ, UR8 ;  /* 0x00000008ff0a7e24 */ /* 0x000fe2000f8e00ff */
[----:B------:R-:W-:Y:S01]  /*0510*/  USHF.R.U64 UR11, UR6, UR18, UR11 ;  /* 0x00000012060b7299 */ /* 0x000fe2000800120b */
[----:B------:R-:W-:Y:S01]  /*0520*/  IMAD.U32 R11, RZ, RZ, UR7 ;  /* 0x00000007ff0b7e24 */ /* 0x000fe2000f8e00ff */
[----:B------:R-:W-:-:S02]  /*0530*/  USHF.R.U64 UR6, UR19, UR28, UR5 ;  /* 0x0000001c13067299 */ /* 0x000fc40008001205 */
[----:B------:R-:W-:Y:S01]  /*0540*/  IABS R0, R10 ;  /* 0x0000000a00007213 */ /* 0x000fe20000000000 */
[----:B------:R-:W-:Y:S01]  /*0550*/  UIADD3 UR11, UR11, -0x1, UR8 ;  /* 0xffffffff0b0b7890 */ /* 0x000fe2000fffe008 */
[----:B------:R-:W-:Y:S01]  /*0560*/  IABS R2, R11 ;  /* 0x0000000b00027213 */ /* 0x000fe20000000000 */
[----:B------:R-:W-:Y:S01]  /*0570*/  UIADD3 UR6, UR6, -0x1, UR7 ;  /* 0xffffffff06067890 */ /* 0x000fe2000fffe007 */
[----:B------:R-:W-:Y:S01]  /*0580*/  R2UR UR27, R0 ;  /* 0x00000000001b72ca */ /* 0x000fe200000e0000 */
[----:B------:R-:W-:Y:S01]  /*0590*/  UMOV UR4, URZ ;  /* 0x0000003f00047c82 */ /* 0x000fe20008000000 */
[----:B------:R-:W-:Y:S01]  /*05a0*/  UISETP.GE.AND UP5, UPT, UR11, URZ, UPT ;  /* 0x0000003f0b00728c */ /* 0x000fe2000bfa6270 */
[----:B------:R-:W-:Y:S01]  /*05b0*/  IMAD.MOV.U32 R0, RZ, RZ, R2 ;  /* 0x000000ffff007224 */ /* 0x000fe200078e0002 */
[----:B------:R-:W-:Y:S01]  /*05c0*/  UISETP.NE.AND UP4, UPT, UR8, URZ, UPT ;  /* 0x0000003f0800728c */ /* 0x000fe2000bf85270 */
[----:B------:R-:W-:-:S03]  /*05d0*/  UMOV UR54, 0x1 ;  /* 0x0000000100367882 */ /* 0x000fc60000000000 */
[----:B------:R-:W-:-:S05]  /*05e0*/  R2UR UR26, R0 ;  /* 0x00000000001a72ca */ /* 0x000fca00000e0000 */
[----:B------:R-:W1:Y:S08]  /*05f0*/  I2F.RP R0, UR27 ;  /* 0x0000001b00007d06 */ /* 0x000e700008209400 */
[----:B------:R-:W2:Y:S08]  /*0600*/  I2F.RP R4, UR26 ;  /* 0x0000001a00047d06 */ /* 0x000eb00008209400 */
[----:B-1----:R-:W1:Y:S08]  /*0610*/  MUFU.RCP R0, R0 ;  /* 0x0000000000007308 */ /* 0x002e700000001000 */
[----:B--2---:R-:W2:Y:S01]  /*0620*/  MUFU.RCP R4, R4 ;  /* 0x0000000400047308 */ /* 0x004ea20000001000 */
[----:B-1----:R-:W-:-:S02]  /*0630*/  VIADD R2, R0, 0xffffffe ;  /* 0x0ffffffe00027836 */ /* 0x002fc40000000000 */
[----:B------:R-:W-:-:S05]  /*0640*/  IMAD.U32 R0, RZ, RZ, UR11 ;  /* 0x0000000bff007e24 */ /* 0x000fca000f8e00ff */
[----:B------:R-:W1:Y:S01]  /*0650*/  F2I.FTZ.U32.TRUNC.NTZ R2, R2 ;  /* 0x0000000200027305 */ /* 0x000e62000021f000 */
[----:B------:R-:W-:Y:S01]  /*0660*/  IABS R0, R0 ;  /* 0x0000000000007213 */ /* 0x000fe20000000000 */
[----:B--2---:R-:W-:Y:S01]  /*0670*/  VIADD R5, R4, 0xffffffe ;  /* 0x0ffffffe04057836 */ /* 0x004fe20000000000 */
[----:B------:R-:W-:Y:S02]  /*0680*/  IABS R4, R10 ;  /* 0x0000000a00047213 */ /* 0x000fe40000000000 */
[----:B------:R-:W-:-:S03]  /*0690*/  R2UR UR31, R0 ;  /* 0x00000000001f72ca */ /* 0x000fc600000e0000 */
[----:B------:R-:W2:Y:S01]  /*06a0*/  F2I.FTZ.U32.TRUNC.NTZ R5, R5 ;  /* 0x0000000500057305 */ /* 0x000ea2000021f000 */
[----:B------:R-:W-:Y:S01]  /*06b0*/  IMAD.MOV R4, RZ, RZ, -R4 ;  /* 0x000000ffff047224 */ /* 0x000fe200078e0a04 */
[----:B-1----:R-:W-:Y:S01]  /*06c0*/  R2UR UR5, R2 ;  /* 0x00000000020572ca */ /* 0x002fe200000e0000 */
[----:B------:R-:W-:Y:S01]  /*06d0*/  IMAD.U32 R2, RZ, RZ, UR6 ;  /* 0x00000006ff027e24 */ /* 0x000fe2000f8e00ff */
[----:B--2---:R-:W-:-:S04]  /*06e0*/  R2UR UR13, R5 ;  /* 0x00000000050d72ca */ /* 0x004fc800000e0000 */
[----:B------:R-:W-:Y:S01]  /*06f0*/  IABS R5, R2 ;  /* 0x0000000200057213 */ /* 0x000fe20000000000 */
[----:B------:R-:W-:Y:S01]  /*0700*/  IMAD.MOV.U32 R2, RZ, RZ, R4 ;  /* 0x000000ffff027224 */ /* 0x000fe200078e0004 */
[----:B------:R-:W-:-:S05]  /*0710*/  IABS R4, R11 ;  /* 0x0000000b00047213 */ /* 0x000fca0000000000 */
[----:B------:R-:W-:Y:S01]  /*0720*/  UIADD3 UR12, URZ, -UR5, URZ ;  /* 0x800000053f0c7290 */ /* 0x000fe2000fffe03f */
[----:B------:R-:W-:Y:S01]  /*0730*/  IMAD.MOV.U32 R0, RZ, RZ, R5 ;  /* 0x000000ffff007224 */ /* 0x000fe200078e0005 */
[----:B------:R-:W-:Y:S02]  /*0740*/  IADD3 R4, RZ, -R4, RZ ;  /* 0x80000004ff047210 */ /* 0x000fe40007ffe0ff */
[----:B------:R-:W-:Y:S01]  /*0750*/  UIMAD UR12, UR12, UR27, URZ ;  /* 0x0000001b0c0c72a4 */ /* 0x000fe2000f8e023f */
[----:B------:R-:W-:Y:S02]  /*0760*/  R2UR UR29, R2 ;  /* 0x00000000021d72ca */ /* 0x000fe400000e0000 */
[----:B------:R-:W-:Y:S01]  /*0770*/  R2UR UR32, R0 ;  /* 0x00000000002072ca */ /* 0x000fe200000e0000 */
[----:B------:R-:W-:Y:S01]  /*0780*/  UIADD3 UR24, URZ, -UR13, URZ ;  /* 0x8000000d3f187290 */ /* 0x000fe2000fffe03f */
[----:B------:R-:W-:Y:S01]  /*0790*/  IMAD.MOV.U32 R0, RZ, RZ, R4 ;  /* 0x000000ffff007224 */ /* 0x000fe200078e0004 */
[----:B------:R-:W-:Y:S01]  /*07a0*/  UIMAD.WIDE.U32 UR4, UR5, UR12, UR4 ;  /* 0x0000000c050472a5 */ /* 0x000fe2000f8e0004 */
[----:B------:R-:W1:Y:S01]  /*07b0*/  SHFL.IDX PT, R2, R13, RZ, 0x1f ;  /* 0x00001fff0d027589 */ /* 0x000e6200000e0000 */
[----:B------:R-:W-:Y:S01]  /*07c0*/  UIMAD UR24, UR24, UR26, URZ ;  /* 0x0000001a181872a4 */ /* 0x000fe2000f8e023f */
[----:B------:R-:W-:Y:S01]  /*07d0*/  UMOV UR12, URZ ;  /* 0x0000003f000c7c82 */ /* 0x000fe20008000000 */
[----:B------:R-:W-:-:S02]  /*07e0*/  R2UR UR30, R0 ;  /* 0x00000000001e72ca */ /* 0x000fc400000e0000 */
[----:B------:R-:W-:Y:S01]  /*07f0*/  UIMAD.WIDE.U32 UR24, UR13, UR24, UR12 ;  /* 0x000000180d1872a5 */ /* 0x000fe2000f8e000c */
[----:B------:R-:W-:Y:S02]  /*0800*/  SHF.R.U32.HI R0, RZ, 0x7, R33 ;  /* 0x00000007ff007819 */ /* 0x000fe40000011621 */
[----:B------:R-:W-:Y:S02]  /*0810*/  UMOV UR13, UR5 ;  /* 0x00000005000d7c82 */ /* 0x000fe40008000000 */
[----:B------:R-:W-:Y:S02]  /*0820*/  UIMAD.WIDE.U32 UR4, UR13, UR31, URZ ;  /* 0x0000001f0d0472a5 */ /* 0x000fe4000f8e003f */
[----:B------:R-:W-:Y:S01]  /*0830*/  UMOV UR19, UR25 ;  /* 0x0000001900137c82 */ /* 0x000fe20008000000 */
[----:B------:R-:W2:Y:S01]  /*0840*/  SHFL.IDX PT, R0, R0, RZ, 0x1f ;  /* 0x00001fff00007589 */ /* 0x000ea200000e0000 */
[----:B------:R-:W-:Y:S02]  /*0850*/  UIMAD UR5, UR5, UR29, UR31 ;  /* 0x0000001d050572a4 */ /* 0x000fe4000f8e021f */
[----:B------:R-:W-:-:S02]  /*0860*/  UIMAD.WIDE.U32 UR24, UR19, UR32, URZ ;  /* 0x00000020131872a5 */ /* 0x000fc4000f8e003f */
[----:B------:R-:W-:Y:S02]  /*0870*/  UISETP.GT.U32.AND UP1, UPT, UR27, UR5, UPT ;  /* 0x000000051b00728c */ /* 0x000fe4000bf24070 */
[----:B------:R-:W-:Y:S02]  /*0880*/  UIMAD UR25, UR25, UR30, UR32 ;  /* 0x0000001e191972a4 */ /* 0x000fe4000f8e0220 */
[----:B------:R-:W-:Y:S02]  /*0890*/  ULOP3.LUT UR31, URZ, UR8, URZ, 0x33, !UPT ;  /* 0x000000083f1f7292 */ /* 0x000fe4000f8e333f */
[----:B------:R-:W-:Y:S01]  /*08a0*/  UISETP.GT.U32.AND UP2, UPT, UR26, UR25, UPT ;  /* 0x000000191a00728c */ /* 0x000fe2000bf44070 */
[----:B-1----:R-:W-:Y:S01]  /*08b0*/  R2UR UR33, R2 ;  /* 0x00000000022172ca */ /* 0x002fe200000e0000 */
[----:B------:R-:W-:-:S03]  /*08c0*/  ULOP3.LUT UR32, URZ, UR7, URZ, 0x33, !UPT ;  /* 0x000000073f207292 */ /* 0x000fc6000f8e333f */
[----:B------:R-:W-:-:S04]  /*08d0*/  @!UP1 UIADD3 UR5, UR5, -UR27, URZ ;  /* 0x8000001b05059290 */ /* 0x000fc8000fffe03f */
[----:B------:R-:W-:Y:S02]  /*08e0*/  UISETP.GT.U32.AND UP6, UPT, UR27, UR5, UPT ;  /* 0x000000051b00728c */ /* 0x000fe4000bfc4070 */
[----:B------:R-:W-:Y:S02]  /*08f0*/  @!UP2 UIADD3 UR25, UR25, -UR26, URZ ;  /* 0x8000001a1919a290 */ /* 0x000fe4000fffe03f */
[----:B------:R-:W-:Y:S01]  /*0900*/  UISETP.NE.AND UP2, UPT, UR7, URZ, UPT ;  /* 0x0000003f0700728c */ /* 0x000fe2000bf45270 */
[----:B--2---:R-:W-:Y:S01]  /*0910*/  R2UR UR12, R0 ;  /* 0x00000000000c72ca */ /* 0x004fe200000e0000 */
[----:B------:R-:W-:Y:S01]  /*0920*/  UISETP.GT.U32.AND UP1, UPT, UR26, UR25, UPT ;  /* 0x000000191a00728c */ /* 0x000fe2000bf24070 */
[----:B------:R-:W-:Y:S01]  /*0930*/  ISETP.NE.AND P1, PT, RZ, UR33, PT ;  /* 0x00000021ff007c0c */ /* 0x000fe2000bf25270 */
[----:B------:R-:W-:-:S03]  /*0940*/  USHF.R.S32.HI UR4, URZ, 0x1f, UR33 ;  /* 0x0000001f3f047899 */ /* 0x000fc60008011421 */
[----:B------:R-:W-:Y:S02]  /*0950*/  @!UP6 UIADD3 UR5, UR5, -UR27, URZ ;  /* 0x8000001b0505e290 */ /* 0x000fe4000fffe03f */
[----:B------:R-:W-:Y:S02]  /*0960*/  UISETP.GE.AND UP6, UPT, UR6, URZ, UPT ;  /* 0x0000003f0600728c */ /* 0x000fe4000bfc6270 */
[----:B------:R-:W-:Y:S02]  /*0970*/  @!UP5 UIADD3 UR5, -UR5, URZ, URZ ;  /* 0x0000003f0505d290 */ /* 0x000fe4000fffe13f */
[----:B------:R-:W-:Y:S02]  /*0980*/  @!UP1 UIADD3 UR25, UR25, -UR26, URZ ;  /* 0x8000001a19199290 */ /* 0x000fe4000fffe03f */
[----:B------:R-:W-:Y:S02]  /*0990*/  ULEA.HI UR4, UR4, UR33, URZ, 0x2 ;  /* 0x0000002104047291 */ /* 0x000fe4000f8f103f */
[----:B------:R-:W-:-:S02]  /*09a0*/  USEL UR5, UR31, UR5, !UP4 ;  /* 0x000000051f057287 */ /* 0x000fc4000e000000 */
[----:B------:R-:W-:Y:S02]  /*09b0*/  ULOP3.LUT UR4, UR4, 0xfffffffc, URZ, 0xc0, !UPT ;  /* 0xfffffffc04047892 */ /* 0x000fe4000f8ec03f */
[----:B------:R-:W-:Y:S02]  /*09c0*/  @!UP6 UIADD3 UR25, -UR25, URZ, URZ ;  /* 0x0000003f1919e290 */ /* 0x000fe4000fffe13f */
[----:B------:R-:W-:Y:S02]  /*09d0*/  UIADD3 UR5, UR11, -UR5, URZ ;  /* 0x800000050b057290 */ /* 0x000fe4000fffe03f */
[----:B------:R-:W-:Y:S02]  /*09e0*/  USEL UR25, UR32, UR25, !UP2 ;  /* 0x0000001920197287 */ /* 0x000fe4000d000000 */
[----:B------:R-:W-:Y:S02]  /*09f0*/  UIADD3 UR55, UR33, -UR4, URZ ;  /* 0x8000000421377290 */ /* 0x000fe4000fffe03f */
[----:B------:R-:W-:-:S02]  /*0a00*/  UIADD3 UR25, UR6, -UR25, URZ ;  /* 0x8000001906197290 */ /* 0x000fc4000fffe03f */
[----:B------:R-:W-:Y:S02]  /*0a10*/  UISETP.NE.AND UP1, UPT, UR12, URZ, UPT ;  /* 0x0000003f0c00728c */ /* 0x000fe4000bf25270 */
[----:B------:R-:W-:Y:S02]  /*0a20*/  UIMAD UR24, UR5, UR25, URZ ;  /* 0x00000019051872a4 */ /* 0x000fe4000f8e023f */
[----:B------:R-:W-:Y:S02]  /*0a30*/  USEL UR4, UR25, UR5, !UP3 ;  /* 0x0000000519047287 */ /* 0x000fe4000d800000 */
[----:B------:R-:W-:Y:S02]  /*0a40*/  USHF.R.S32.HI UR25, URZ, 0x1f, UR24 ;  /* 0x0000001f3f197899 */ /* 0x000fe40008011418 */
[----:B------:R-:W-:Y:S01]  /*0a50*/  USHF.R.S32.HI UR5, URZ, 0x1f, UR4 ;  /* 0x0000001f3f057899 */ /* 0x000fe20008011404 */
[----:B------:R-:W-:Y:S01]  /*0a60*/  IMAD.U32 R6, RZ, RZ, UR24 ;  /* 0x00000018ff067e24 */ /* 0x000fe2000f8e00ff */
[----:B------:R-:W-:Y:S01]  /*0a70*/  UISETP.EQ.AND UP5, UPT, UR55, 0x3, !UP1 ;  /* 0x000000033700788c */ /* 0x000fe2000cfa2270 */
[----:B------:R-:W-:-:S02]  /*0a80*/  IMAD.U32 R4, RZ, RZ, UR4 ;  /* 0x00000004ff047e24 */ /* 0x000fc4000f8e00ff */
[----:B------:R-:W-:Y:S01]  /*0a90*/  IMAD.U32 R7, RZ, RZ, UR25 ;  /* 0x00000019ff077e24 */ /* 0x000fe2000f8e00ff */
[----:B------:R-:W-:Y:S01]  /*0aa0*/  USEL UR54, UR54, 0x2, UP5 ;  /* 0x0000000236367887 */ /* 0x000fe2000a800000 */
[----:B------:R-:W-:Y:S01]  /*0ab0*/  IMAD.U32 R5, RZ, RZ, UR5 ;  /* 0x00000005ff057e24 */ /* 0x000fe2000f8e00ff */
[----:B------:R-:W-:Y:S10]  /*0ac0*/  @P1 BRA `(.L_x_1) ;  /* 0x0000000000841947 */ /* 0x000ff40003800000 */
[----:B------:R-:W-:Y:S01]  /*0ad0*/  ELECT P1, URZ, PT ;  /* 0x00000000003f782f */ /* 0x000fe20003820000 */
[----:B------:R-:W-:-:S12]  /*0ae0*/  BSSY B0, `(.L_x_1) ;  /* 0x000001f000007945 */ /* 0x000fd80003800000 */
[----:B------:R-:W-:Y:S05]  /*0af0*/  @!P1 BRA `(.L_x_2) ;  /* 0x0000000000749947 */ /* 0x000fea0003800000 */
[----:B------:R-:W1:Y:S01]  /*0b00*/  S2UR UR6, SR_CgaCtaId ;  /* 0x00000000000679c3 */ /* 0x000e620000008800 */
[----:B------:R-:W-:Y:S01]  /*0b10*/  UMOV UR4, 0x400 ;  /* 0x0000040000047882 */ /* 0x000fe20000000000 */
[----:B------:R-:W-:Y:S01]  /*0b20*/  UMOV UR5, 0x1 ;  /* 0x0000000100057882 */ /* 0x000fe20000000000 */
[----:B------:R-:W-:Y:S02]  /*0b30*/  UMOV UR24, 0x140 ;  /* 0x0000014000187882 */ /* 0x000fe40000000000 */
[----:B------:R-:W-:-:S04]  /*0b40*/  UIADD3 UR24, -UR24, 0x100000, URZ ;  /* 0x0010000018187890 */ /* 0x000fc8000fffe13f */
[----:B------:R-:W-:Y:S02]  /*0b50*/  USHF.L.U32 UR25, UR24, 0xb, URZ ;  /* 0x0000000b18197899 */ /* 0x000fe4000800063f */
[----:B------:R-:W-:Y:S02]  /*0b60*/  USHF.L.U32 UR24, UR24, 0x1, URZ ;  /* 0x0000000118187899 */ /* 0x000fe4000800063f */
[----:B-1----:R-:W-:Y:S02]  /*0b70*/  ULEA UR6, UR6, UR4, 0x18 ;  /* 0x0000000406067291 */ /* 0x002fe4000f8ec03f */
[----:B------:R-:W-:-:S04]  /*0b80*/  UIADD3 UR4, -UR5, 0x100000, URZ ;  /* 0x0010000005047890 */ /* 0x000fc8000fffe13f */
[----:B------:R-:W-:Y:S02]  /*0b90*/  USHF.L.U32 UR5, UR4, 0xb, URZ ;  /* 0x0000000b04057899 */ /* 0x000fe4000800063f */
[----:B------:R-:W-:Y:S01]  /*0ba0*/  USHF.L.U32 UR4, UR4, 0x1, URZ ;  /* 0x0000000104047899 */ /* 0x000fe2000800063f */
[----:B------:R-:W1:Y:S11]  /*0bb0*/  FENCE.VIEW.ASYNC.S ;  /* 0x00000000000073c6 */ /* 0x000e760000000000 */
[----:B-1----:R1:W2:Y:S01]  /*0bc0*/  SYNCS.EXCH.64 URZ, [UR6+0x38400], UR4 ;  /* 0x03840004063f75b2 */ /* 0x0022a20008000100 */
[----:B------:R1:W3:Y:S01]  /*0bd0*/  SYNCS.EXCH.64 URZ, [UR6+0x38440], UR24 ;  /* 0x03844018063f75b2 */ /* 0x0002e20008000100 */
[----:B------:R1:W4:Y:S01]  /*0be0*/  SYNCS.EXCH.64 URZ, [UR6+0x38408], UR4 ;  /* 0x03840804063f75b2 */ /* 0x0003220008000100 */
[----:B------:R1:W1:Y:S01]  /*0bf0*/  SYNCS.EXCH.64 URZ, [UR6+0x38448], UR24 ;  /* 0x03844818063f75b2 */ /* 0x0002620008000100 */
        /* <DEDUP_REMOVED lines=12> */
[----:B------:R-:W-:Y:S01]  /*0cc0*/  NOP ;  /* 0x0000000000007918 */ /* 0x000fe20000000000 */
.L_x_2:
[----:B-1----:R-:W-:Y:S05]  /*0cd0*/  BSYNC B0 ;  /* 0x0000000000007941 */ /* 0x002fea0003800000 */
.L_x_1:
[----:B------:R-:W1:Y:S01]  /*0ce0*/  SHFL.IDX PT, R0, R13, RZ, 0x1f ;  /* 0x00001fff0d007589 */ /* 0x000e6200000e0000 */
[----:B------:R-:W-:Y:S01]  /*0cf0*/  UIADD3 UR33, UR12, -0x1, URZ ;  /* 0xffffffff0c217890 */ /* 0x000fe2000fffe03f */
[----:B------:R-:W-:Y:S01]  /*0d00*/  NOP ;  /* 0x0000000000007918 */ /* 0x000fe20000000000 */
[----:B------:R-:W-:Y:S02]  /*0d10*/  UISETP.LT.U32.AND UP6, UPT, UR55, 0x2, !UP1 ;  /* 0x000000023700788c */ /* 0x000fe4000cfc1070 */
[----:B------:R-:W-:Y:S02]  /*0d20*/  UISETP.GE.U32.AND UP5, UPT, UR33, 0x2, UPT ;  /* 0x000000022100788c */ /* 0x000fe4000bfa6070 */
[----:B------:R-:W-:-:S04]  /*0d30*/  USEL UR53, URZ, 0x1, !UP6 ;  /* 0x000000013f357887 */ /* 0x000fc8000f000000 */
[----:B------:R-:W-:Y:S01]  /*0d40*/  USEL UR53, UR53, 0x2, UP5 ;  /* 0x0000000235357887 */ /* 0x000fe2000a800000 */
[----:B-1----:R-:W-:-:S13]  /*0d50*/  ISETP.NE.AND P1, PT, R0, RZ, PT ;  /* 0x000000ff0000720c */ /* 0x002fda0003f25270 */
[----:B------:R-:W-:Y:S05]  /*0d60*/  @P1 BRA `(.L_x_3) ;  /* 0x0000000000581947 */ /* 0x000fea0003800000 */
[----:B------:R-:W1:Y:S01]  /*0d70*/  S2UR UR5, SR_CgaCtaId ;  /* 0x00000000000579c3 */ /* 0x000e620000008800 */
[----:B------:R-:W-:Y:S01]  /*0d80*/  UMOV UR4, 0x400 ;  /* 0x0000040000047882 */ /* 0x000fe20000000000 */
[----:B------:R-:W-:Y:S01]  /*0d90*/  UMOV UR24, 0x1 ;  /* 0x0000000100187882 */ /* 0x000fe20000000000 */
[----:B------:R-:W-:Y:S01]  /*0da0*/  UMOV UR11, 0x100 ;  /* 0x00000100000b7882 */ /* 0x000fe20000000000 */
[----:B------:R-:W-:-:S04]  /*0db0*/  UIADD3 UR24, -UR24, 0x100000, URZ ;  /* 0x0010000018187890 */ /* 0x000fc8000fffe13f */
[----:B------:R-:W-:Y:S02]  /*0dc0*/  USHF.L.U32 UR25, UR24, 0xb, URZ ;  /* 0x0000000b18197899 */ /* 0x000fe4000800063f */
[----:B------:R-:W-:Y:S01]  /*0dd0*/  USHF.L.U32 UR24, UR24, 0x1, URZ ;  /* 0x0000000118187899 */ /* 0x000fe2000800063f */
[----:B------:R-:W-:Y:S01]  /*0de0*/  ELECT P1, URZ, PT ;  /* 0x00000000003f782f */ /* 0x000fe20003820000 */
[----:B-1----:R-:W-:Y:S02]  /*0df0*/  ULEA UR6, UR5, UR4, 0x18 ;  /* 0x0000000405067291 */ /* 0x002fe4000f8ec03f */
[----:B------:R-:W-:-:S04]  /*0e00*/  UIADD3 UR4, -UR11, 0x100000, URZ ;  /* 0x001000000b047890 */ /* 0x000fc8000fffe13f */
[----:B------:R-:W-:Y:S02]  /*0e10*/  USHF.L.U32 UR5, UR4, 0xb, URZ ;  /* 0x0000000b04057899 */ /* 0x000fe4000800063f */
[----:B------:R-:W-:Y:S01]  /*0e20*/  USHF.L.U32 UR4, UR4, 0x1, URZ ;  /* 0x0000000104047899 */ /* 0x000fe2000800063f */
[----:B------:R-:W1:Y:S03]  /*0e30*/  FENCE.VIEW.ASYNC.S ;  /* 0x00000000000073c6 */ /* 0x000e660000000000 */
[----:B-1----:R1:W1:Y:S08]  /*0e40*/  SYNCS.EXCH.64 URZ, [UR6+0x38480], UR24 ;  /* 0x03848018063f75b2 */ /* 0x0022700008000100 */
        /* <DEDUP_REMOVED lines=8> */
.L_x_3:
[----:B------:R-:W2:Y:S01]  /*0ed0*/  SHFL.IDX PT, R0, R13, RZ, 0x1f ;  /* 0x00001fff0d007589 */ /* 0x000ea200000e0000 */
[----:B------:R-:W-:Y:S01]  /*0ee0*/  UISETP.EQ.AND UP6, UPT, UR55, 0x2, !UP1 ;  /* 0x000000023700788c */ /* 0x000fe2000cfc2270 */
[----:B------:R-:W-:-:S03]  /*0ef0*/  NOP ;  /* 0x0000000000007918 */ /* 0x000fc60000000000 */
[----:B------:R-:W-:-:S04]  /*0f00*/  USEL UR52, URZ, 0x1, !UP6 ;  /* 0x000000013f347887 */ /* 0x000fc8000f000000 */
[----:B------:R-:W-:Y:S01]  /*0f10*/  USEL UR52, UR52, 0x2, UP5 ;  /* 0x0000000234347887 */ /* 0x000fe2000a800000 */
[----:B--2---:R-:W-:-:S13]  /*0f20*/  ISETP.NE.AND P1, PT, R0, RZ, PT ;  /* 0x000000ff0000720c */ /* 0x004fda0003f25270 */
[----:B------:R-:W-:Y:S05]  /*0f30*/  @P1 BRA `(.L_x_4) ;  /* 0x0000000000581947 */ /* 0x000fea0003800000 */
[----:B-1----:R-:W1:Y:S01]  /*0f40*/  S2UR UR5, SR_CgaCtaId ;  /* 0x00000000000579c3 */ /* 0x002e620000008800 */
[----:B------:R-:W-:Y:S01]  /*0f50*/  UMOV UR4, 0x400 ;  /* 0x0000040000047882 */ /* 0x000fe20000000000 */
[----:B------:R-:W-:Y:S01]  /*0f60*/  UMOV UR11, 0x20 ;  /* 0x00000020000b7882 */ /* 0x000fe20000000000 */
[----:B------:R-:W-:Y:S01]  /*0f70*/  UMOV UR24, 0x100 ;  /* 0x0000010000187882 */ /* 0x000fe20000000000 */
[----:B------:R-:W-:Y:S01]  /*0f80*/  ELECT P1, URZ, PT ;  /* 0x00000000003f782f */ /* 0x000fe20003820000 */
        /* <DEDUP_REMOVED lines=8> */
[----:B-1----:R2:W1:Y:S01]  /*1010*/  SYNCS.EXCH.64 URZ, [UR6+0x384c0], UR4 ;  /* 0x0384c004063f75b2 */ /* 0x0024620008000100 */
[----:B------:R2:W1:Y:S01]  /*1020*/  SYNCS.EXCH.64 URZ, [UR6+0x384e0], UR24 ;  /* 0x0384e018063f75b2 */ /* 0x0004620008000100 */
[----:B------:R2:W1:Y:S01]  /*1030*/  SYNCS.EXCH.64 URZ, [UR6+0x384c8], UR4 ;  /* 0x0384c804063f75b2 */ /* 0x0004620008000100 */
[----:B------:R2:W1:Y:S01]  /*1040*/  SYNCS.EXCH.64 URZ, [UR6+0x384e8], UR24 ;  /* 0x0384e818063f75b2 */ /* 0x0004620008000100 */
[----:B------:R2:W1:Y:S01]  /*1050*/  SYNCS.EXCH.64 URZ, [UR6+0x384d0], UR4 ;  /* 0x0384d004063f75b2 */ /* 0x0004620008000100 */
[----:B------:R2:W1:Y:S01]  /*1060*/  SYNCS.EXCH.64 URZ, [UR6+0x384f0], UR24 ;  /* 0x0384f018063f75b2 */ /* 0x0004620008000100 */
[----:B------:R2:W1:Y:S01]  /*1070*/  SYNCS.EXCH.64 URZ, [UR6+0x384d8], UR4 ;  /* 0x0384d804063f75b2 */ /* 0x0004620008000100 */
[----:B------:R2:W1:Y:S02]  /*1080*/  SYNCS.EXCH.64 URZ, [UR6+0x384f8], UR24 ;  /* 0x0384f818063f75b2 */ /* 0x0004640008000100 */
[----:B--2---:R-:W-:Y:S01]  /*1090*/  NOP ;  /* 0x0000000000007918 */ /* 0x004fe20000000000 */
.L_x_4:
[----:B------:R-:W2:Y:S01]  /*10a0*/  SHFL.IDX PT, R0, R13, RZ, 0x1f ;  /* 0x00001fff0d007589 */ /* 0x000ea200000e0000 */
[----:B------:R-:W-:Y:S01]  /*10b0*/  ELECT P1, URZ, PT ;  /* 0x00000000003f782f */ /* 0x000fe20003820000 */
[----:B------:R-:W3:Y:S01]  /*10c0*/  LDC.64 R14, c[0x0][0x8f8] ;  /* 0x00023e00ff0e7b82 */ /* 0x000ee20000000a00 */
[----:B-1----:R-:W-:Y:S01]  /*10d0*/  UMOV UR4, 0x20 ;  /* 0x0000002000047882 */ /* 0x002fe20000000000 */
[----:B------:R-:W-:Y:S01]  /*10e0*/  NOP ;  /* 0x0000000000007918 */ /* 0x000fe20000000000 */
[----:B------:R-:W-:Y:S01]  /*10f0*/  ULDC UR41, c[0x0][0xc] ;  /* 0x0000030000297ab9 */ /* 0x000fe20000000800 */
[----:B------:R-:W-:Y:S02]  /*1100*/  IMAD.MOV.U32 R16, RZ, RZ, -0x1 ;  /* 0xffffffffff107424 */ /* 0x000fe400078e00ff */
[----:B------:R-:W-:Y:S02]  /*1110*/  IMAD.MOV.U32 R17, RZ, RZ, -0x1 ;  /* 0xffffffffff117424 */ /* 0x000fe400078e00ff */
[----:B------:R-:W-:Y:S01]  /*1120*/  IMAD.MOV.U32 R18, RZ, RZ, -0x1 ;  /* 0xffffffffff127424 */ /* 0x000fe200078e00ff */
[----:B--2---:R-:W-:Y:S01]  /*1130*/  ISETP.NE.OR P1, PT, R0, RZ, !P1 ;  /* 0x000000ff0000720c */ /* 0x004fe20004f25670 */
[----:B------:R-:W-:-:S12]  /*1140*/  IMAD.U32 R0, RZ, RZ, UR9 ;  /* 0x00000009ff007e24 */ /* 0x000fd8000f8e00ff */
[----:B------:R-:W-:Y:S01]  /*1150*/  VOTEU.ALL UP5, P1 ;  /* 0x00000000003f7886 */ /* 0x000fe200008a0000 */
[----:B------:R-:W-:-:S04]  /*1160*/  VOTEU.ALL UP6, P1 ;  /* 0x00000000003f7886 */ /* 0x000fc800008c0000 */
[----:B------:R-:W1:Y:S01]  /*1170*/  @!UP5 S2UR UR11, SR_CgaCtaId ;  /* 0x00000000000bd9c3 */ /* 0x000e620000008800 */
[----:B------:R-:W-:Y:S01]  /*1180*/  @!UP5 UMOV UR6, 0x400 ;  /* 0x000004000006d882 */ /* 0x000fe20000000000 */
[----:B------:R-:W-:-:S04]  /*1190*/  @!UP5 UIADD3 UR4, -UR4, 0x100000, URZ ;  /* 0x001000000404d890 */ /* 0x000fc8000fffe13f */
[----:B------:R-:W-:Y:S02]  /*11a0*/  @!UP5 USHF.L.U32 UR5, UR4, 0xb, URZ ;  /* 0x0000000b0405d899 */ /* 0x000fe4000800063f */
[----:B------:R-:W-:Y:S02]  /*11b0*/  @!UP5 USHF.L.U32 UR4, UR4, 0x1, URZ ;  /* 0x000000010404d899 */ /* 0x000fe4000800063f */
[----:B-1----:R-:W-:Y:S01]  /*11c0*/  @!UP5 ULEA UR6, UR11, UR6, 0x18 ;  /* 0x000000060b06d291 */ /* 0x002fe2000f8ec03f */
[----:B------:R-:W-:Y:S01]  /*11d0*/  VOTEU.ALL UP5, P1 ;  /* 0x00000000003f7886 */ /* 0x000fe200008a0000 */
[----:B---3--:R-:W-:Y:S01]  /*11e0*/  ISETP.LE.U32.AND P1, PT, R14, UR10, PT ;  /* 0x0000000a0e007c0c */ /* 0x008fe2000bf23070 */
[----:B------:R-:W-:-:S03]  /*11f0*/  UMOV UR11, URZ ;  /* 0x0000003f000b7c82 */ /* 0x000fc60008000000 */
[----:B------:R-:W-:Y:S01]  /*1200*/  ISETP.GE.U32.AND.EX P1, PT, R0, R15, PT, P1 ;  /* 0x0000000f0000720c */ /* 0x000fe20003f26110 */
[----:B------:R-:W1:Y:S05]  /*1210*/  FENCE.VIEW.ASYNC.S ;  /* 0x00000000000073c6 */ /* 0x000e6a0000000000 */
[----:B-1----:R-:W4:Y:S01]  /*1220*/  @!UP5 SYNCS.EXCH.64 URZ, [UR6+0x38500], UR4 ;  /* 0x03850004063fd5b2 */ /* 0x002f220008000100 */
[----:B------:R1:W4:Y:S01]  /*1230*/  @!UP6 SYNCS.EXCH.64 URZ, [UR6+0x38508], UR4 ;  /* 0x03850804063fe5b2 */ /* 0x0003220008000100 */
[----:B------:R-:W-:Y:S01]  /*1240*/  NOP ;  /* 0x0000000000007918 */ /* 0x000fe20000000000 */
[----:B-1----:R-:W-:Y:S01]  /*1250*/  ULDC.U8 UR4, c[0x0][0x900] ;  /* 0x0002400000047ab9 */ /* 0x002fe20000000000 */
[----:B------:R-:W-:Y:S01]  /*1260*/  UMOV UR6, URZ ;  /* 0x0000003f00067c82 */ /* 0x000fe20008000000 */
[----:B----4-:R-:W-:Y:S01]  /*1270*/  BAR.SYNC.DEFER_BLOCKING 0x0 ;  /* 0x0000000000007b1d */ /* 0x010fe20000010000 */
[----:B------:R-:W-:-:S04]  /*1280*/  ISETP.NE.AND P2, PT, RZ, UR4, PT ;  /* 0x00000004ff007c0c */ /* 0x000fc8000bf45270 */
[----:B------:R-:W-:Y:S01]  /*1290*/  P2R R20, PR, RZ, 0x4 ;  /* 0x00000004ff147803 */ /* 0x000fe20000000000 */
[----:B------:R-:W-:Y:S01]  /*12a0*/  UMOV UR5, URZ ;  /* 0x0000003f00057c82 */ /* 0x000fe20008000000 */
[----:B------:R-:W-:-:S07]  /*12b0*/  UMOV UR4, URZ ;  /* 0x0000003f00047c82 */ /* 0x000fce0008000000 */
[----:B------:R-:W-:Y:S05]  /*12c0*/  @P2 BRA P1, `(.L_x_5) ;  /* 0x0000001400f42947 */ /* 0x000fea0000800000 */
[----:B------:R-:W-:Y:S01]  /*12d0*/  IMAD.U32 R15, RZ, RZ, UR9 ;  /* 0x00000009ff0f7e24 */ /* 0x000fe2000f8e00ff */
[----:B------:R-:W-:Y:S01]  /*12e0*/  ISETP.LE.U32.AND P1, PT, R6, UR10, PT ;  /* 0x0000000a06007c0c */ /* 0x000fe2000bf23070 */
[----:B------:R-:W-:Y:S01]  /*12f0*/  UMOV UR5, URZ ;  /* 0x0000003f00057c82 */ /* 0x000fe20008000000 */
[----:B------:R-:W-:Y:S01]  /*1300*/  UMOV UR4, URZ ;  /* 0x0000003f00047c82 */ /* 0x000fe20008000000 */
[----:B------:R-:W-:Y:S01]  /*1310*/  UMOV UR11, URZ ;  /* 0x0000003f000b7c82 */ /* 0x000fe20008000000 */
[----:B------:R-:W-:Y:S01]  /*1320*/  ISETP.GE.U32.AND.EX P1, PT, R15, R7, PT, P1 ;  /* 0x000000070f00720c */ /* 0x000fe20003f26110 */
[----:B------:R-:W-:-:S12]  /*1330*/  UMOV UR6, URZ ;  /* 0x0000003f00067c82 */ /* 0x000fd80008000000 */
[----:B------:R-:W-:Y:S05]  /*1340*/  @!P1 BRA `(.L_x_6) ;  /* 0x0000001000c09947 */ /* 0x000fea0003800000 */
[----:B------:R-:W-:Y:S01]  /*1350*/  IADD3 R2, R34, 0x20, RZ ;  /* 0x0000002022027810 */ /* 0x000fe20007ffe0ff */
[----:B------:R-:W-:Y:S02]  /*1360*/  IMAD.MOV.U32 R0, RZ, RZ, R34 ;  /* 0x000000ffff007224 */ /* 0x000fe400078e0022 */
[----:B-----5:R-:W-:Y:S01]  /*1370*/  IMAD.MOV.U32 R12, RZ, RZ, R8 ;  /* 0x000000ffff0c7224 */ /* 0x020fe200078e0008 */
[----:B------:R-:W-:Y:S01]  /*1380*/  ISETP.GE.AND P1, PT, R2, R3, PT ;  /* 0x000000030200720c */ /* 0x000fe20003f26270 */
[----:B------:R-:W-:-:S12]  /*1390*/  IMAD.MOV.U32 R17, RZ, RZ, R9 ;  /* 0x000000ffff117224 */ /* 0x000fd800078e0009 */
[----:B------:R-:W1:Y:S01]  /*13a0*/  @!P1 LDC.64 R14, c[0x0][0x918] ;  /* 0x00024600ff0e9b82 */ /* 0x000e620000000a00 */
[----:B------:R-:W-:Y:S01]  /*13b0*/  @!P1 VIADD R7, R0, 0x20 ;  /* 0x0000002000079836 */ /* 0x000fe20000000000 */
[----:B------:R-:W-:Y:S02]  /*13c0*/  UIADD3 UR16, UP5, UR16, -0x1, URZ ;  /* 0xffffffff10107890 */ /* 0x000fe4000ffbe03f */
[----:B------:R-:W-:Y:S01]  /*13d0*/  UIADD3 UR14, UP6, UR14, -0x1, URZ ;  /* 0xffffffff0e0e7890 */ /* 0x000fe2000ffde03f */
[----:B------:R-:W-:Y:S01]  /*13e0*/  BSSY B0, `(.L_x_7) ;  /* 0x000004f000007945 */ /* 0x000fe20003800000 */
[----:B------:R-:W-:Y:S01]  /*13f0*/  UIADD3.X UR17, UR17, -0x1, URZ, UP5, !UPT ;  /* 0xffffffff11117890 */ /* 0x000fe2000affe43f */
[----:B-1----:R-:W-:-:S05]  /*1400*/  @!P1 IMAD.WIDE R14, R7, 0xc, R14 ;  /* 0x0000000c070e9825 */ /* 0x002fca00078e020e */
[----:B------:R1:W5:Y:S04]  /*1410*/  @!P1 LDG.E R8, desc[UR58][R14.64] ;  /* 0x0000003a0e089981 */ /* 0x000368000c1e1900 */
[----:B------:R1:W5:Y:S01]  /*1420*/  @!P1 LDG.E R9, desc[UR58][R14.64+0x4] ;  /* 0x0000043a0e099981 */ /* 0x000362000c1e1900 */
[----:B------:R-:W-:Y:S01]  /*1430*/  ISETP.GE.AND P1, PT, R0, R3, PT ;  /* 0x000000030000720c */ /* 0x000fe20003f26270 */
[----:B------:R-:W-:Y:S01]  /*1440*/  UIADD3.X UR15, UR15, -0x1, URZ, UP6, !UPT ;  /* 0xffffffff0f0f7890 */ /* 0x000fe2000b7fe43f */
[----:B------:R-:W-:Y:S01]  /*1450*/  CS2R R6, SRZ ;  /* 0x0000000000067805 */ /* 0x000fe2000001ff00 */
[----:B------:R-:W-:Y:S01]  /*1460*/  UIADD3 UR4, UR8, -0x1, URZ ;  /* 0xffffffff08047890 */ /* 0x000fe2000fffe03f */
[----:B------:R-:W-:Y:S01]  /*1470*/  IMAD.MOV.U32 R27, RZ, RZ, 0x7fffffff ;  /* 0x7fffffffff1b7424 */ /* 0x000fe200078e00ff */
[----:B------:R-:W-:Y:S01]  /*1480*/  UIADD3 UR5, UR7, -0x1, URZ ;  /* 0xffffffff07057890 */ /* 0x000fe2000fffe03f */
[----:B------:R-:W-:-:S07]  /*1490*/  IMAD.MOV.U32 R29, RZ, RZ, RZ ;  /* 0x000000ffff1d7224 */ /* 0x000fce00078e00ff */
[----:B-1----:R-:W-:Y:S05]  /*14a0*/  @P1 BRA `(.L_x_8) ;  /* 0x0000000400081947 */ /* 0x002fea0003800000 */
[----:B------:R-:W-:Y:S02]  /*14b0*/  PLOP3.LUT P3, PT, PT, PT, UP0, 0x80, 0x0 ;  /* 0x000000000000781c */ /* 0x000fe40003f6f008 */
[C---:B------:R-:W-:Y:S02]  /*14c0*/  IADD3 R21, P2, R17.reuse, UR16, RZ ;  /* 0x0000001011157c10 */ /* 0x040fe4000ff5e0ff */
[C---:B------:R-:W-:Y:S02]  /*14d0*/  IADD3 R23, P1, R12.reuse, UR14, RZ ;  /* 0x0000000e0c177c10 */ /* 0x040fe4000ff3e0ff */
[----:B------:R-:W-:Y:S02]  /*14e0*/  LEA.HI.X.SX32 R22, R17, UR17, 0x1, P2 ;  /* 0x0000001111167c11 */ /* 0x000fe400090f0eff */
[----:B------:R-:W-:-:S05]  /*14f0*/  LEA.HI.X.SX32 R12, R12, UR15, 0x1, P1 ;  /* 0x0000000f0c0c7c11 */ /* 0x000fca00088f0eff */
[----:B------:R-:W-:Y:S05]  /*1500*/  @!P3 BRA `(.L_x_9) ;  /* 0x000000000030b947 */ /* 0x000fea0003800000 */
[----:B------:R-:W-:Y:S02]  /*1510*/  ULDC UR6, c[0x0][0x8dc] ;  /* 0x0002370000067ab9 */ /* 0x000fe40000000800 */
[----:B------:R-:W-:-:S05]  /*1520*/  IADD3 R17, P1, R23, UR6, RZ ;  /* 0x0000000617117c10 */ /* 0x000fca000ff3e0ff */
[----:B------:R-:W-:-:S04]  /*1530*/  IMAD.X R23, RZ, RZ, R12, P1 ;  /* 0x000000ffff177224 */ /* 0x000fc800008e060c */
[----:B------:R-:W-:-:S04]  /*1540*/  IMAD.WIDE.U32 R4, R23, UR20, RZ ;  /* 0x0000001417047c25 */ /* 0x000fc8000f8e00ff */
[----:B------:R-:W-:-:S04]  /*1550*/  IMAD.WIDE.U32 R14, P1, R17, UR21, R4 ;  /* 0x00000015110e7c25 */ /* 0x000fc8000f820004 */
[----:B------:R-:W-:-:S04]  /*1560*/  IMAD.WIDE.U32 R4, R17, UR20, RZ ;  /* 0x0000001411047c25 */ /* 0x000fc8000f8e00ff */
[----:B------:R-:W-:Y:S01]  /*1570*/  IMAD.X R19, RZ, RZ, RZ, P1 ;  /* 0x000000ffff137224 */ /* 0x000fe200008e06ff */
[----:B------:R-:W-:Y:S01]  /*1580*/  IADD3 RZ, P1, R5, R14, RZ ;  /* 0x0000000e05ff7210 */ /* 0x000fe20007f3e0ff */
[----:B------:R-:W-:-:S04]  /*1590*/  IMAD.MOV.U32 R18, RZ, RZ, R15 ;  /* 0x000000ffff127224 */ /* 0x000fc800078e000f */
[----:B------:R-:W-:-:S04]  /*15a0*/  IMAD.WIDE.U32.X R4, R23, UR21, R18, P1 ;  /* 0x0000001517047c25 */ /* 0x000fc800088e0412 */
[----:B------:R-:W-:Y:S01]  /*15b0*/  IMAD.MOV.U32 R23, RZ, RZ, R4 ;  /* 0x000000ffff177224 */ /* 0x000fe200078e0004 */
[----:B------:R-:W-:-:S07]  /*15c0*/  MOV R12, R5 ;  /* 0x00000005000c7202 */ /* 0x000fce0000000f00 */
.L_x_9:
        /* <DEDUP_REMOVED lines=11> */
[----:B------:R-:W-:Y:S02]  /*1680*/  IMAD.MOV.U32 R21, RZ, RZ, R4 ;  /* 0x000000ffff157224 */ /* 0x000fe400078e0004 */
[----:B------:R-:W-:-:S07]  /*1690*/  IMAD.MOV.U32 R22, RZ, RZ, R5 ;  /* 0x000000ffff167224 */ /* 0x000fce00078e0005 */
.L_x_10:
[----:B------:R-:W-:Y:S02]  /*16a0*/  SHF.R.U64 R4, R21, UR28, R22 ;  /* 0x0000001c15047c19 */ /* 0x000fe40008001216 */
[----:B------:R-:W-:-:S03]  /*16b0*/  SHF.R.U64 R5, R23, UR18, R12 ;  /* 0x0000001217057c19 */ /* 0x000fc6000800120c */
[----:B------:R-:W-:Y:S02]  /*16c0*/  VIADD R14, R4, UR5 ;  /* 0x00000005040e7c36 */ /* 0x000fe40008000000 */
[----:B------:R-:W-:-:S03]  /*16d0*/  VIADD R17, R5, UR4 ;  /* 0x0000000405117c36 */ /* 0x000fc60008000000 */
[----:B------:R-:W-:Y:S02]  /*16e0*/  IABS R12, R14 ;  /* 0x0000000e000c7213 */ /* 0x000fe40000000000 */
[----:B------:R-:W-:-:S03]  /*16f0*/  IABS R15, R17 ;  /* 0x00000011000f7213 */ /* 0x000fc60000000000 */
[----:B------:R-:W-:-:S04]  /*1700*/  IMAD.HI.U32 R5, R12, UR19, RZ ;  /* 0x000000130c057c27 */ /* 0x000fc8000f8e00ff */
[----:B------:R-:W-:-:S04]  /*1710*/  IMAD.HI.U32 R4, R15, UR13, RZ ;  /* 0x0000000d0f047c27 */ /* 0x000fc8000f8e00ff */
[----:B------:R-:W-:Y:S02]  /*1720*/  IMAD R5, R5, UR30, R12 ;  /* 0x0000001e05057c24 */ /* 0x000fe4000f8e020c */
[----:B------:R-:W-:Y:S02]  /*1730*/  IMAD R4, R4, UR29, R15 ;  /* 0x0000001d04047c24 */ /* 0x000fe4000f8e020f */
[----:B------:R-:W-:Y:S01]  /*1740*/  IMAD.U32 R15, RZ, RZ, UR31 ;  /* 0x0000001fff0f7e24 */ /* 0x000fe2000f8e00ff */
[----:B------:R-:W-:Y:S01]  /*1750*/  ISETP.LT.U32.AND P2, PT, R5, UR26, PT ;  /* 0x0000001a05007c0c */ /* 0x000fe2000bf41070 */
[----:B------:R-:W-:Y:S01]  /*1760*/  IMAD.U32 R12, RZ, RZ, UR32 ;  /* 0x00000020ff0c7e24 */ /* 0x000fe2000f8e00ff */
[----:B------:R-:W-:-:S11]  /*1770*/  ISETP.LT.U32.AND P1, PT, R4, UR27, PT ;  /* 0x0000001b04007c0c */ /* 0x000fd6000bf21070 */
[----:B------:R-:W-:Y:S01]  /*1780*/  @!P2 VIADD R5, R5, -UR26 ;  /* 0x8000001a0505ac36 */ /* 0x000fe20008000000 */
[----:B------:R-:W-:Y:S01]  /*1790*/  ISETP.GE.AND P2, PT, R17, RZ, PT ;  /* 0x000000ff1100720c */ /* 0x000fe20003f46270 */
[----:B------:R-:W-:Y:S01]  /*17a0*/  @!P1 VIADD R4, R4, -UR27 ;  /* 0x8000001b04049c36 */ /* 0x000fe20008000000 */
[----:B------:R-:W-:Y:S02]  /*17b0*/  ISETP.GE.AND P1, PT, R14, RZ, PT ;  /* 0x000000ff0e00720c */ /* 0x000fe40003f26270 */
[----:B------:R-:W-:Y:S02]  /*17c0*/  ISETP.LT.U32.AND P4, PT, R5, UR26, PT ;  /* 0x0000001a05007c0c */ /* 0x000fe4000bf81070 */
[----:B------:R-:W-:-:S11]  /*17d0*/  ISETP.LT.U32.AND P3, PT, R4, UR27, PT ;  /* 0x0000001b04007c0c */ /* 0x000fd6000bf61070 */
[----:B------:R-:W-:Y:S02]  /*17e0*/  @!P4 IADD3 R5, R5, -UR26, RZ ;  /* 0x8000001a0505cc10 */ /* 0x000fe4000fffe0ff */
[----:B------:R-:W-:Y:S01]  /*17f0*/  @!P3 VIADD R4, R4, -UR27 ;  /* 0x8000001b0404bc36 */ /* 0x000fe20008000000 */
[----:B------:R-:W-:Y:S02]  /*1800*/  PLOP3.LUT P3, PT, PT, PT, UP4, 0x80, 0x0 ;  /* 0x000000000000781c */ /* 0x000fe40003f6f048 */
[----:B------:R-:W-:Y:S01]  /*1810*/  @!P1 IMAD.MOV R5, RZ, RZ, -R5 ;  /* 0x000000ffff059224 */ /* 0x000fe200078e0a05 */
[----:B------:R-:W-:Y:S01]  /*1820*/  PLOP3.LUT P4, PT, PT, PT, UP2, 0x80, 0x0 ;  /* 0x000000000000781c */ /* 0x000fe20003f8f028 */
[----:B------:R-:W-:Y:S01]  /*1830*/  @!P2 IMAD.MOV R4, RZ, RZ, -R4 ;  /* 0x000000ffff04a224 */ /* 0x000fe200078e0a04 */
[----:B------:R-:W-:Y:S02]  /*1840*/  PLOP3.LUT P1, PT, PT, PT, UP3, 0x80, 0x0 ;  /* 0x000000000000781c */ /* 0x000fe40003f2f038 */
[----:B------:R-:W-:-:S02]  /*1850*/  SEL R5, R12, R5, !P4 ;  /* 0x000000050c057207 */ /* 0x000fc40006000000 */
[----:B------:R-:W-:-:S03]  /*1860*/  SEL R4, R15, R4, !P3 ;  /* 0x000000040f047207 */ /* 0x000fc60005800000 */
[----:B------:R-:W-:Y:S02]  /*1870*/  IMAD.IADD R5, R14, 0x1, -R5 ;  /* 0x000000010e057824 */ /* 0x000fe400078e0a05 */
[----:B------:R-:W-:-:S04]  /*1880*/  IMAD.IADD R12, R17, 0x1, -R4 ;  /* 0x00000001110c7824 */ /* 0x000fc800078e0a04 */
[----:B------:R-:W-:Y:S01]  /*1890*/  IMAD R27, R12, R5, RZ ;  /* 0x000000050c1b7224 */ /* 0x000fe200078e02ff */
[----:B------:R-:W-:-:S04]  /*18a0*/  SEL R4, R5, R12, !P1 ;  /* 0x0000000c05047207 */ /* 0x000fc80004800000 */
[----:B------:R-:W-:Y:S02]  /*18b0*/  SHF.R.S32.HI R5, RZ, 0x1f, R4 ;  /* 0x0000001fff057819 */ /* 0x000fe40000011404 */
[----:B------:R-:W-:-:S07]  /*18c0*/  SHF.R.S32.HI R29, RZ, 0x1f, R27 ;  /* 0x0000001fff1d7819 */ /* 0x000fce000001141b */
.L_x_8:
[----:B------:R-:W-:Y:S05]  /*18d0*/  BSYNC B0 ;  /* 0x0000000000007941 */ /* 0x000fea0003800000 */
.L_x_7:
[----:B------:R-:W1:Y:S01]  /*18e0*/  SHFL.UP PT, R14, R27, 0x1, RZ ;  /* 0x042000001b0e7989 */ /* 0x000e6200000e00ff */
[C---:B------:R-:W-:Y:S02]  /*18f0*/  ISETP.NE.AND P2, PT, R34.reuse, RZ, PT ;  /* 0x000000ff2200720c */ /* 0x040fe40003f45270 */
[C---:B------:R-:W-:Y:S01]  /*1900*/  ISETP.GE.U32.AND P3, PT, R34.reuse, 0x2, PT ;  /* 0x000000022200780c */ /* 0x040fe20003f66070 */
[----:B------:R-:W2:Y:S01]  /*1910*/  SHFL.UP PT, R12, R29, 0x1, RZ ;  /* 0x042000001d0c7989 */ /* 0x000ea200000e00ff */
[C---:B------:R-:W-:Y:S02]  /*1920*/  ISETP.GE.U32.AND P4, PT, R34.reuse, 0x4, PT ;  /* 0x000000042200780c */ /* 0x040fe40003f86070 */
[C---:B------:R-:W-:Y:S02]  /*1930*/  ISETP.GE.U32.AND P5, PT, R34.reuse, 0x8, PT ;  /* 0x000000082200780c */ /* 0x040fe40003fa6070 */
[----:B------:R-:W-:Y:S02]  /*1940*/  ISETP.GE.U32.AND P6, PT, R34, 0x10, PT ;  /* 0x000000102200780c */ /* 0x000fe40003fc6070 */
[----:B-1----:R-:W-:-:S02]  /*1950*/  SEL R14, R14, RZ, P2 ;  /* 0x000000ff0e0e7207 */ /* 0x002fc40001000000 */
[----:B--2---:R-:W-:Y:S02]  /*1960*/  SEL R12, R12, RZ, P2 ;  /* 0x000000ff0c0c7207 */ /* 0x004fe40001000000 */
[----:B------:R-:W-:-:S05]  /*1970*/  IADD3 R19, P1, R14, R27, RZ ;  /* 0x0000001b0e137210 */ /* 0x000fca0007f3e0ff */
[----:B------:R-:W-:Y:S01]  /*1980*/  IMAD.X R21, R12, 0x1, R29, P1 ;  /* 0x000000010c157824 */ /* 0x000fe200008e061d */
[----:B------:R-:W1:Y:S04]  /*1990*/  SHFL.UP PT, R14, R19, 0x2, RZ ;  /* 0x04400000130e7989 */ /* 0x000e6800000e00ff */
[----:B------:R-:W2:Y:S01]  /*19a0*/  SHFL.UP PT, R12, R21, 0x2, RZ ;  /* 0x04400000150c7989 */ /* 0x000ea200000e00ff */
[----:B-1----:R-:W-:-:S04]  /*19b0*/  SEL R14, R14, RZ, P3 ;  /* 0x000000ff0e0e7207 */ /* 0x002fc80001800000 */
[----:B------:R-:W-:Y:S02]  /*19c0*/  IADD3 R15, P1, R14, R19, RZ ;  /* 0x000000130e0f7210 */ /* 0x000fe40007f3e0ff */
[----:B--2---:R-:W-:-:S03]  /*19d0*/  SEL R12, R12, RZ, P3 ;  /* 0x000000ff0c0c7207 */ /* 0x004fc60001800000 */
[----:B------:R-:W1:Y:S02]  /*19e0*/  SHFL.UP PT, R14, R15, 0x4, RZ ;  /* 0x048000000f0e7989 */ /* 0x000e6400000e00ff */
[----:B------:R-:W-:-:S05]  /*19f0*/  IMAD.X R17, R12, 0x1, R21, P1 ;  /* 0x000000010c117824 */ /* 0x000fca00008e0615 */
        /* <DEDUP_REMOVED lines=15> */
[----:B--2---:R-:W-:-:S04]  /*1af0*/  SEL R12, R12, RZ, P6 ;  /* 0x000000ff0c0c7207 */ /* 0x004fc80003000000 */
[----:B------:R-:W-:Y:S02]  /*1b00*/  IADD3.X R19, R12, R17, RZ, P1, !PT ;  /* 0x000000110c137210 */ /* 0x000fe40000ffe4ff */
[----:B------:R-:W-:-:S04]  /*1b10*/  ISETP.GT.U32.AND P1, PT, R18, UR10, PT ;  /* 0x0000000a12007c0c */ /* 0x000fc8000bf24070 */
[----:B------:R-:W-:-:S13]  /*1b20*/  ISETP.GT.U32.AND.EX P1, PT, R19, UR9, PT, P1 ;  /* 0x0000000913007c0c */ /* 0x000fda000bf24110 */
[----:B------:R-:W-:-:S04]  /*1b30*/  VOTE.ANY R12, PT, P1 ;  /* 0x00000000000c7806 */ /* 0x000fc800008e0100 */
[----:B------:R-:W-:-:S13]  /*1b40*/  ISETP.NE.AND P1, PT, R12, RZ, PT ;  /* 0x000000ff0c00720c */ /* 0x000fda0003f25270 */
[----:B------:R-:W-:Y:S05]  /*1b50*/  @P1 BRA `(.L_x_11) ;  /* 0x00000008006c1947 */ /* 0x000fea0003800000 */
[----:B------:R-:W1:Y:S01]  /*1b60*/  LDC R3, c[0x0][0x910] ;  /* 0x00024400ff037b82 */ /* 0x000e620000000800 */
[----:B------:R-:W-:Y:S01]  /*1b70*/  ULDC UR13, c[0x0][0x8f4] ;  /* 0x00023d00000d7ab9 */ /* 0x000fe20000000800 */
[----:B------:R-:W-:Y:S01]  /*1b80*/  ULDC UR6, c[0x0][0x8dc] ;  /* 0x0002370000067ab9 */ /* 0x000fe20000000800 */
[----:B------:R-:W-:Y:S01]  /*1b90*/  ULDC UR22, c[0x0][0x8d8] ;  /* 0x0002360000167ab9 */ /* 0x000fe20000000800 */
[----:B------:R-:W-:Y:S01]  /*1ba0*/  ULDC UR23, c[0x0][0x8f0] ;  /* 0x00023c0000177ab9 */ /* 0x000fe20000000800 */
[----:B------:R-:W-:Y:S01]  /*1bb0*/  ULDC.64 UR18, c[0x0][0x8d0] ;  /* 0x0002340000127ab9 */ /* 0x000fe20000000a00 */
[----:B------:R-:W-:-:S05]  /*1bc0*/  ULDC.64 UR20, c[0x0][0x8e8] ;  /* 0x00023a0000147ab9 */ /* 0x000fca0000000a00 */
.L_x_16:
[----:B------:R-:W-:Y:S02]  /*1bd0*/  IMAD.MOV.U32 R0, RZ, RZ, R2 ;  /* 0x000000ffff007224 */ /* 0x000fe400078e0002 */
[----:B------:R-:W-:Y:S02]  /*1be0*/  VIADD R2, R2, 0x20 ;  /* 0x0000002002027836 */ /* 0x000fe40000000000 */
[----:B-----5:R-:W-:Y:S02]  /*1bf0*/  IMAD.MOV.U32 R12, RZ, RZ, R8 ;  /* 0x000000ffff0c7224 */ /* 0x020fe400078e0008 */
[----:B------:R-:W-:Y:S01]  /*1c00*/  IMAD.MOV.U32 R17, RZ, RZ, R9 ;  /* 0x000000ffff117224 */ /* 0x000fe200078e0009 */
[----:B-1----:R-:W-:-:S13]  /*1c10*/  ISETP.GE.AND P1, PT, R2, R3, PT ;  /* 0x000000030200720c */ /* 0x002fda0003f26270 */
[----:B------:R-:W1:Y:S01]  /*1c20*/  @!P1 LDC.64 R6, c[0x0][0x918] ;  /* 0x00024600ff069b82 */ /* 0x000e620000000a00 */
[----:B------:R-:W-:Y:S01]  /*1c30*/  @!P1 VIADD R15, R0, 0x20 ;  /* 0x00000020000f9836 */ /* 0x000fe20000000000 */
[----:B------:R-:W-:Y:S01]  /*1c40*/  BSSY B0, `(.L_x_12) ;  /* 0x0000065000007945 */ /* 0x000fe20003800000 */
[----:B------:R-:W-:Y:S02]  /*1c50*/  IMAD.MOV.U32 R27, RZ, RZ, 0x7fffffff ;  /* 0x7fffffffff1b7424 */ /* 0x000fe400078e00ff */
[----:B-1----:R-:W-:-:S05]  /*1c60*/  @!P1 IMAD.WIDE R14, R15, 0xc, R6 ;  /* 0x0000000c0f0e9825 */ /* 0x002fca00078e0206 */
[----:B------:R1:W5:Y:S04]  /*1c70*/  @!P1 LDG.E R8, desc[UR58][R14.64] ;  /* 0x0000003a0e089981 */ /* 0x000368000c1e1900 */
[----:B------:R1:W5:Y:S01]  /*1c80*/  @!P1 LDG.E R9, desc[UR58][R14.64+0x4] ;  /* 0x0000043a0e099981 */ /* 0x000362000c1e1900 */
[----:B------:R-:W-:Y:S01]  /*1c90*/  ISETP.GE.AND P1, PT, R0, R3, PT ;  /* 0x000000030000720c */ /* 0x000fe20003f26270 */
[----:B------:R-:W-:Y:S02]  /*1ca0*/  IMAD.MOV.U32 R29, RZ, RZ, RZ ;  /* 0x000000ffff1d7224 */ /* 0x000fe400078e00ff */
[----:B------:R1:W2:Y:S04]  /*1cb0*/  SHFL.IDX PT, R6, R19, 0x1f, 0x1f ;  /* 0x03e01f0013067f89 */ /* 0x0002a800000e0000 */
[----:B------:R1:W3:Y:S06]  /*1cc0*/  SHFL.IDX PT, R7, R18, 0x1f, 0x1f ;  /* 0x03e01f0012077f89 */ /* 0x0002ec00000e0000 */
[----:B------:R-:W-:Y:S05]  /*1cd0*/  @P1 BRA `(.L_x_13) ;  /* 0x00000004006c1947 */ /* 0x000fea0003800000 */
[----:B------:R-:W-:Y:S02]  /*1ce0*/  IABS R25, R11 ;  /* 0x0000000b00197213 */ /* 0x000fe40000000000 */
[C---:B------:R-:W-:Y:S02]  /*1cf0*/  IADD3 R21, P1, R12.reuse, UR14, RZ ;  /* 0x0000000e0c157c10 */ /* 0x040fe4000ff3e0ff */
[----:B------:R-:W4:Y:S02]  /*1d00*/  I2F.RP R4, R25 ;  /* 0x0000001900047306 */ /* 0x000f240000209400 */
[----:B------:R-:W-:Y:S02]  /*1d10*/  LEA.HI.X.SX32 R22, R12, UR15, 0x1, P1 ;  /* 0x0000000f0c167c11 */ /* 0x000fe400088f0eff */
[----:B------:R-:W-:-:S04]  /*1d20*/  IADD3 R12, P1, R17, UR16, RZ ;  /* 0x00000010110c7c10 */ /* 0x000fc8000ff3e0ff */
[----:B------:R-:W-:Y:S02]  /*1d30*/  LEA.HI.X.SX32 R17, R17, UR17, 0x1, P1 ;  /* 0x0000001111117c11 */ /* 0x000fe400088f0eff */
[----:B------:R-:W-:Y:S01]  /*1d40*/  PLOP3.LUT P1, PT, PT, PT, UP0, 0x80, 0x0 ;  /* 0x000000000000781c */ /* 0x000fe20003f2f008 */
[----:B----4-:R-:W4:Y:S02]  /*1d50*/  MUFU.RCP R4, R4 ;  /* 0x0000000400047308 */ /* 0x010f240000001000 */
[----:B----4-:R-:W-:-:S06]  /*1d60*/  VIADD R5, R4, 0xffffffe ;  /* 0x0ffffffe04057836 */ /* 0x010fcc0000000000 */
[----:B------:R-:W4:Y:S02]  /*1d70*/  F2I.FTZ.U32.TRUNC.NTZ R27, R5 ;  /* 0x00000005001b7305 */ /* 0x000f24000021f000 */
[----:B----4-:R-:W-:Y:S02]  /*1d80*/  IMAD.MOV R24, RZ, RZ, -R27 ;  /* 0x000000ffff187224 */ /* 0x010fe400078e0a1b */
[----:B------:R-:W-:Y:S05]  /*1d90*/  @!P1 BRA `(.L_x_14) ;  /* 0x00000000002c9947 */ /* 0x000fea0003800000 */
[----:B------:R-:W-:-:S05]  /*1da0*/  IADD3 R21, P1, R21, UR6, RZ ;  /* 0x0000000615157c10 */ /* 0x000fca000ff3e0ff */
[----:B------:R-:W-:-:S04]  /*1db0*/  IMAD.X R23, RZ, RZ, R22, P1 ;  /* 0x000000ffff177224 */ /* 0x000fc800008e0616 */
[----:B------:R-:W-:-:S04]  /*1dc0*/  IMAD.WIDE.U32 R4, R23, UR18, RZ ;  /* 0x0000001217047c25 */ /* 0x000fc8000f8e00ff */
[----:B-1----:R-:W-:-:S04]  /*1dd0*/  IMAD.WIDE.U32 R14, P1, R21, UR19, R4 ;  /* 0x00000013150e7c25 */ /* 0x002fc8000f820004 */
[----:B------:R-:W-:Y:S01]  /*1de0*/  IMAD.WIDE.U32 R4, R21, UR18, RZ ;  /* 0x0000001215047c25 */ /* 0x000fe2000f8e00ff */
[----:B------:R-:W-:-:S03]  /*1df0*/  IADD3.X R19, RZ, RZ, RZ, P1, !PT ;  /* 0x000000ffff137210 */ /* 0x000fc60000ffe4ff */
[----:B------:R-:W-:Y:S01]  /*1e00*/  IMAD.MOV.U32 R18, RZ, RZ, R15 ;  /* 0x000000ffff127224 */ /* 0x000fe200078e000f */
[----:B------:R-:W-:-:S05]  /*1e10*/  IADD3 RZ, P1, R5, R14, RZ ;  /* 0x0000000e05ff7210 */ /* 0x000fca0007f3e0ff */
[----:B------:R-:W-:-:S04]  /*1e20*/  IMAD.WIDE.U32.X R4, R23, UR19, R18, P1 ;  /* 0x0000001317047c25 */ /* 0x000fc800088e0412 */
[----:B------:R-:W-:Y:S02]  /*1e30*/  IMAD.MOV.U32 R21, RZ, RZ, R4 ;  /* 0x000000ffff157224 */ /* 0x000fe400078e0004 */
[----:B------:R-:W-:-:S07]  /*1e40*/  IMAD.MOV.U32 R22, RZ, RZ, R5 ;  /* 0x000000ffff167224 */ /* 0x000fce00078e0005 */
.L_x_14:
[----:B------:R-:W-:Y:S05]  /*1e50*/  @!P0 BRA `(.L_x_15) ;  /* 0x00000000002c8947 */ /* 0x000fea0003800000 */
[----:B------:R-:W-:-:S05]  /*1e60*/  IADD3 R23, P1, R12, UR13, RZ ;  /* 0x0000000d0c177c10 */ /* 0x000fca000ff3e0ff */
[----:B------:R-:W-:-:S04]  /*1e70*/  IMAD.X R17, RZ, RZ, R17, P1 ;  /* 0x000000ffff117224 */ /* 0x000fc800008e0611 */
[----:B------:R-:W-:-:S04]  /*1e80*/  IMAD.WIDE.U32 R4, R17, UR20, RZ ;  /* 0x0000001411047c25 */ /* 0x000fc8000f8e00ff */
[----:B-1----:R-:W-:-:S04]  /*1e90*/  IMAD.WIDE.U32 R14, P1, R23, UR21, R4 ;  /* 0x00000015170e7c25 */ /* 0x002fc8000f820004 */
[----:B------:R-:W-:-:S04]  /*1ea0*/  IMAD.WIDE.U32 R4, R23, UR20, RZ ;  /* 0x0000001417047c25 */ /* 0x000fc8000f8e00ff */
[----:B------:R-:W-:Y:S01]  /*1eb0*/  IMAD.X R19, RZ, RZ, RZ, P1 ;  /* 0x000000ffff137224 */ /* 0x000fe200008e06ff */
[----:B------:R-:W-:Y:S01]  /*1ec0*/  IADD3 RZ, P1, R5, R14, RZ ;  /* 0x0000000e05ff7210 */ /* 0x000fe20007f3e0ff */
[----:B------:R-:W-:-:S04]  /*1ed0*/  IMAD.MOV.U32 R18, RZ, RZ, R15 ;  /* 0x000000ffff127224 */ /* 0x000fc800078e000f */
[----:B------:R-:W-:-:S04]  /*1ee0*/  IMAD.WIDE.U32.X R4, R17, UR21, R18, P1 ;  /* 0x0000001511047c25 */ /* 0x000fc800088e0412 */
[----:B------:R-:W-:Y:S02]  /*1ef0*/  IMAD.MOV.U32 R12, RZ, RZ, R4 ;  /* 0x000000ffff0c7224 */ /* 0x000fe400078e0004 */
[----:B------:R-:W-:-:S07]  /*1f00*/  IMAD.MOV.U32 R17, RZ, RZ, R5 ;  /* 0x000000ffff117224 */ /* 0x000fce00078e0005 */
.L_x_15:
[----:B------:R-:W-:Y:S01]  /*1f10*/  SHF.R.U64 R12, R12, UR23, R17 ;  /* 0x000000170c0c7c19 */ /* 0x000fe20008001211 */
[----:B------:R-:W-:Y:S01]  /*1f20*/  IMAD.MOV.U32 R4, RZ, RZ, R24 ;  /* 0x000000ffff047224 */ /* 0x000fe200078e0018 */
[----:B------:R-:W-:Y:S02]  /*1f30*/  IABS R5, R11 ;  /* 0x0000000b00057213 */ /* 0x000fe40000000000 */
[-C--:B-1----:R-:W-:Y:S01]  /*1f40*/  IABS R18, R10.reuse ;  /* 0x0000000a00127213 */ /* 0x082fe20000000000 */
[----:B------:R-:W-:Y:S01]  /*1f50*/  VIADD R15, R12, UR5 ;  /* 0x000000050c0f7c36 */ /* 0x000fe20008000000 */
[----:B------:R-:W-:Y:S01]  /*1f60*/  IADD3 R17, RZ, -R5, RZ ;  /* 0x80000005ff117210 */ /* 0x000fe20007ffe0ff */
[----:B------:R-:W-:Y:S01]  /*1f70*/  IMAD R12, R4, R25, RZ ;  /* 0x00000019040c7224 */ /* 0x000fe200078e02ff */
[----:B------:R-:W-:Y:S01]  /*1f80*/  SHF.R.U64 R21, R21, UR22, R22 ;  /* 0x0000001615157c19 */ /* 0x000fe20008001216 */
[----:B------:R-:W-:Y:S01]  /*1f90*/  IMAD.MOV.U32 R4, RZ, RZ, RZ ;  /* 0x000000ffff047224 */ /* 0x000fe200078e00ff */
[----:B------:R-:W-:Y:S01]  /*1fa0*/  IABS R14, R15 ;  /* 0x0000000f000e7213 */ /* 0x000fe20000000000 */
[----:B------:R-:W-:Y:S01]  /*1fb0*/  IMAD.MOV.U32 R5, RZ, RZ, R27 ;  /* 0x000000ffff057224 */ /* 0x000fe200078e001b */
[----:B------:R-:W-:Y:S01]  /*1fc0*/  IABS R23, R10 ;  /* 0x0000000a00177213 */ /* 0x000fe20000000000 */
[----:B------:R-:W-:-:S04]  /*1fd0*/  IMAD.HI.U32 R4, R27, R12, R4 ;  /* 0x0000000c1b047227 */ /* 0x000fc800078e0004 */
[----:B------:R-:W-:Y:S02]  /*1fe0*/  IMAD.MOV.U32 R12, RZ, RZ, R17 ;  /* 0x000000ffff0c7224 */ /* 0x000fe400078e0011 */
[----:B------:R-:W1:Y:S01]  /*1ff0*/  I2F.RP R17, R18 ;  /* 0x0000001200117306 */ /* 0x000e620000209400 */
[----:B------:R-:W-:Y:S02]  /*2000*/  IMAD.MOV.U32 R5, RZ, RZ, R14 ;  /* 0x000000ffff057224 */ /* 0x000fe400078e000e */
[----:B------:R-:W-:Y:S02]  /*2010*/  VIADD R14, R21, UR4 ;  /* 0x00000004150e7c36 */ /* 0x000fe40008000000 */
[----:B------:R-:W-:-:S03]  /*2020*/  IMAD.HI.U32 R4, R4, R5, RZ ;  /* 0x0000000504047227 */ /* 0x000fc600078e00ff */
[----:B------:R-:W-:Y:S01]  /*2030*/  IABS R21, R14 ;  /* 0x0000000e00157213 */ /* 0x000fe20000000000 */
[----:B------:R-:W-:-:S05]  /*2040*/  IMAD R12, R4, R12, R5 ;  /* 0x0000000c040c7224 */ /* 0x000fca00078e0205 */
[----:B------:R-:W-:Y:S01]  /*2050*/  ISETP.GT.U32.AND P1, PT, R25, R12, PT ;  /* 0x0000000c1900720c */ /* 0x000fe20003f24070 */
[----:B-1----:R-:W1:-:S12]  /*2060*/  MUFU.RCP R17, R17 ;  /* 0x0000001100117308 */ /* 0x002e580000001000 */
[----:B------:R-:W-:Y:S02]  /*2070*/  @!P1 IMAD.IADD R12, R12, 0x1, -R25 ;  /* 0x000000010c0c9824 */ /* 0x000fe400078e0a19 */
[----:B-1----:R-:W-:Y:S02]  /*2080*/  VIADD R4, R17, 0xffffffe ;  /* 0x0ffffffe11047836 */ /* 0x002fe40000000000 */
[----:B------:R-:W-:Y:S02]  /*2090*/  IMAD.MOV R17, RZ, RZ, -R23 ;  /* 0x000000ffff117224 */ /* 0x000fe400078e0a17 */
[----:B------:R1:W4:Y:S02]  /*20a0*/  F2I.FTZ.U32.TRUNC.NTZ R5, R4 ;  /* 0x0000000400057305 */ /* 0x000324000021f000 */
[----:B-1----:R-:W-:Y:S02]  /*20b0*/  IMAD.MOV.U32 R4, RZ, RZ, RZ ;  /* 0x000000ffff047224 */ /* 0x002fe400078e00ff */
[----:B----4-:R-:W-:-:S04]  /*20c0*/  IMAD.MOV R19, RZ, RZ, -R5 ;  /* 0x000000ffff137224 */ /* 0x010fc800078e0a05 */
[----:B------:R-:W-:-:S04]  /*20d0*/  IMAD R19, R19, R18, RZ ;  /* 0x0000001213137224 */ /* 0x000fc800078e02ff */
[----:B------:R-:W-:Y:S01]  /*20e0*/  IMAD.HI.U32 R22, R5, R19, R4 ;  /* 0x0000001305167227 */ /* 0x000fe200078e0004 */
[----:B------:R-:W-:-:S05]  /*20f0*/  MOV R5, R21 ;  /* 0x0000001500057202 */ /* 0x000fca0000000f00 */
[----:B------:R-:W-:-:S04]  /*2100*/  IMAD.HI.U32 R4, R22, R5, RZ ;  /* 0x0000000516047227 */ /* 0x000fc800078e00ff */
[----:B------:R-:W-:-:S05]  /*2110*/  IMAD R5, R4, R17, R5 ;  /* 0x0000001104057224 */ /* 0x000fca00078e0205 */
[----:B------:R-:W-:-:S13]  /*2120*/  ISETP.GT.U32.AND P1, PT, R18, R5, PT ;  /* 0x000000051200720c */ /* 0x000fda0003f24070 */
[----:B------:R-:W-:Y:S01]  /*2130*/  @!P1 IMAD.IADD R5, R5, 0x1, -R18 ;  /* 0x0000000105059824 */ /* 0x000fe200078e0a12 */
[----:B------:R-:W-:-:S13]  /*2140*/  ISETP.GT.U32.AND P1, PT, R25, R12, PT ;  /* 0x0000000c1900720c */ /* 0x000fda0003f24070 */
[----:B------:R-:W-:Y:S01]  /*2150*/  @!P1 IMAD.IADD R12, R12, 0x1, -R25 ;  /* 0x000000010c0c9824 */ /* 0x000fe200078e0a19 */
[----:B------:R-:W-:-:S03]  /*2160*/  ISETP.GT.U32.AND P1, PT, R18, R5, PT ;  /* 0x000000051200720c */ /* 0x000fc60003f24070 */
[----:B------:R-:W-:-:S10]  /*2170*/  IMAD.MOV.U32 R4, RZ, RZ, R12 ;  /* 0x000000ffff047224 */ /* 0x000fd400078e000c */
[----:B------:R-:W-:Y:S01]  /*2180*/  @!P1 IMAD.IADD R5, R5, 0x1, -R18 ;  /* 0x0000000105059824 */ /* 0x000fe200078e0a12 */
[----:B------:R-:W-:-:S13]  /*2190*/  ISETP.GE.AND P1, PT, R15, RZ, PT ;  /* 0x000000ff0f00720c */ /* 0x000fda0003f26270 */
[----:B------:R-:W-:Y:S01]  /*21a0*/  @!P1 IMAD.MOV R4, RZ, RZ, -R4 ;  /* 0x000000ffff049224 */ /* 0x000fe200078e0a04 */
[----:B------:R-:W-:-:S13]  /*21b0*/  ISETP.GE.AND P1, PT, R14, RZ, PT ;  /* 0x000000ff0e00720c */ /* 0x000fda0003f26270 */
[----:B------:R-:W-:Y:S01]  /*21c0*/  @!P1 IMAD.MOV R5, RZ, RZ, -R5 ;  /* 0x000000ffff059224 */ /* 0x000fe200078e0a05 */
[----:B------:R-:W-:-:S13]  /*21d0*/  ISETP.NE.AND P1, PT, RZ, UR7, PT ;  /* 0x00000007ff007c0c */ /* 0x000fda000bf25270 */
[----:B------:R-:W-:Y:S02]  /*21e0*/  @!P1 LOP3.LUT R4, RZ, UR7, RZ, 0x33, !PT ;  /* 0x00000007ff049c12 */ /* 0x000fe4000f8e33ff */
[----:B------:R-:W-:-:S03]  /*21f0*/  ISETP.NE.AND P1, PT, RZ, UR8, PT ;  /* 0x00000008ff007c0c */ /* 0x000fc6000bf25270 */
[----:B------:R-:W-:-:S10]  /*2200*/  IMAD.IADD R4, R15, 0x1, -R4 ;  /* 0x000000010f047824 */ /* 0x000fd400078e0a04 */
[----:B------:R-:W-:Y:S02]  /*2210*/  @!P1 LOP3.LUT R5, RZ, UR8, RZ, 0x33, !PT ;  /* 0x00000008ff059c12 */ /* 0x000fe4000f8e33ff */
[----:B------:R-:W-:-:S03]  /*2220*/  PLOP3.LUT P1, PT, PT, PT, UP3, 0x80, 0x0 ;  /* 0x000000000000781c */ /* 0x000fc60003f2f038 */
[----:B------:R-:W-:-:S04]  /*2230*/  IMAD.IADD R5, R14, 0x1, -R5 ;  /* 0x000000010e057824 */ /* 0x000fc800078e0a05 */
[CC--:B------:R-:W-:Y:S01]  /*2240*/  IMAD R27, R4.reuse, R5.reuse, RZ ;  /* 0x00000005041b7224 */ /* 0x0c0fe200078e02ff */
[----:B------:R-:W-:-:S04]  /*2250*/  SEL R15, R4, R5, !P1 ;  /* 0x00000005040f7207 */ /* 0x000fc80004800000 */
[--C-:B------:R-:W-:Y:S01]  /*2260*/  SHF.R.S32.HI R5, RZ, 0x1f, R15.reuse ;  /* 0x0000001fff057819 */ /* 0x100fe2000001140f */
[----:B------:R-:W-:Y:S01]  /*2270*/  IMAD.MOV.U32 R4, RZ, RZ, R15 ;  /* 0x000000ffff047224 */ /* 0x000fe200078e000f */
[----:B------:R-:W-:-:S07]  /*2280*/  SHF.R.S32.HI R29, RZ, 0x1f, R27 ;  /* 0x0000001fff1d7819 */ /* 0x000fce000001141b */
.L_x_13:
[----:B------:R-:W-:Y:S05]  /*2290*/  BSYNC B0 ;  /* 0x0000000000007941 */ /* 0x000fea0003800000 */
.L_x_12:
[----:B-1----:R-:W1:Y:S04]  /*22a0*/  SHFL.UP PT, R14, R27, 0x1, RZ ;  /* 0x042000001b0e7989 */ /* 0x002e6800000e00ff */
[----:B------:R-:W4:Y:S01]  /*22b0*/  SHFL.UP PT, R12, R29, 0x1, RZ ;  /* 0x042000001d0c7989 */ /* 0x000f2200000e00ff */
[----:B-1----:R-:W-:Y:S02]  /*22c0*/  SEL R14, R14, RZ, P2 ;  /* 0x000000ff0e0e7207 */ /* 0x002fe40001000000 */
[----:B----4-:R-:W-:Y:S02]  /*22d0*/  SEL R12, R12, RZ, P2 ;  /* 0x000000ff0c0c7207 */ /* 0x010fe40001000000 */
[----:B------:R-:W-:-:S05]  /*22e0*/  IADD3 R17, P1, R14, R27, RZ ;  /* 0x0000001b0e117210 */ /* 0x000fca0007f3e0ff */
[----:B------:R-:W-:Y:S01]  /*22f0*/  IMAD.X R25, R12, 0x1, R29, P1 ;  /* 0x000000010c197824 */ /* 0x000fe200008e061d */
[----:B------:R-:W1:Y:S04]  /*2300*/  SHFL.UP PT, R14, R17, 0x2, RZ ;  /* 0x04400000110e7989 */ /* 0x000e6800000e00ff */
[----:B------:R-:W4:Y:S01]  /*2310*/  SHFL.UP PT, R12, R25, 0x2, RZ ;  /* 0x04400000190c7989 */ /* 0x000f2200000e00ff */
[----:B-1----:R-:W-:Y:S02]  /*2320*/  SEL R14, R14, RZ, P3 ;  /* 0x000000ff0e0e7207 */ /* 0x002fe40001800000 */
[----:B----4-:R-:W-:Y:S02]  /*2330*/  SEL R12, R12, RZ, P3 ;  /* 0x000000ff0c0c7207 */ /* 0x010fe40001800000 */
[----:B------:R-:W-:-:S04]  /*2340*/  IADD3 R19, P1, R14, R17, RZ ;  /* 0x000000110e137210 */ /* 0x000fc80007f3e0ff */
[----:B------:R-:W-:Y:S01]  /*2350*/  IADD3.X R23, R12, R25, RZ, P1, !PT ;  /* 0x000000190c177210 */ /* 0x000fe20000ffe4ff */
[----:B------:R-:W1:Y:S04]  /*2360*/  SHFL.UP PT, R14, R19, 0x4, RZ ;  /* 0x04800000130e7989 */ /* 0x000e6800000e00ff */
        /* <DEDUP_REMOVED lines=17> */
[----:B---3--:R-:W-:-:S05]  /*2480*/  IADD3 R18, P1, R14, R7, RZ ;  /* 0x000000070e127210 */ /* 0x008fca0007f3e0ff */
[----:B--2---:R-:W-:Y:S01]  /*2490*/  IMAD.X R19, R15, 0x1, R6, P1 ;  /* 0x000000010f137824 */ /* 0x004fe200008e0606 */
[----:B------:R-:W-:-:S04]  /*24a0*/  ISETP.GT.U32.AND P1, PT, R18, UR10, PT ;  /* 0x0000000a12007c0c */ /* 0x000fc8000bf24070 */
[----:B------:R-:W-:-:S13]  /*24b0*/  ISETP.GT.U32.AND.EX P1, PT, R19, UR9, PT, P1 ;  /* 0x0000000913007c0c */ /* 0x000fda000bf24110 */
[----:B------:R-:W-:-:S04]  /*24c0*/  VOTE.ANY R12, PT, P1 ;  /* 0x00000000000c7806 */ /* 0x000fc800008e0100 */
[----:B------:R-:W-:-:S13]  /*24d0*/  ISETP.NE.AND P1, PT, R12, RZ, PT ;  /* 0x000000ff0c00720c */ /* 0x000fda0003f25270 */
[----:B------:R-:W-:Y:S05]  /*24e0*/  @!P1 BRA `(.L_x_16) ;  /* 0xfffffff400b89947 */ /* 0x000fea000383ffff */
[----:B------:R-:W-:Y:S02]  /*24f0*/  IMAD.MOV.U32 R18, RZ, RZ, R14 ;  /* 0x000000ffff127224 */ /* 0x000fe400078e000e */
[----:B------:R-:W-:-:S07]  /*2500*/  IMAD.MOV.U32 R19, RZ, RZ, R15 ;  /* 0x000000ffff137224 */ /* 0x000fce00078e000f */
.L_x_11:
[----:B------:R-:W1:Y:S08]  /*2510*/  BREV R12, R12 ;  /* 0x0000000c000c7301 */ /* 0x000e700000000000 */
[----:B-1----:R-:W1:Y:S02]  /*2520*/  FLO.U32.SH R17, R12 ;  /* 0x0000000c00117300 */ /* 0x002e6400000e0400 */
[----:B-1----:R-:W1:Y:S02]  /*2530*/  SHFL.IDX PT, R0, R0, R17, 0x1f ;  /* 0x00001f1100007589 */ /* 0x002e6400000e0000 */
[----:B-1----:R-:W-:-:S13]  /*2540*/  R2UR UR6, R0 ;  /* 0x00000000000672ca */ /* 0x002fda00000e0000 */
[----:B------:R-:W-:-:S05]  /*2550*/  VIADD R2, R34, UR6 ;  /* 0x0000000622027c36 */ /* 0x000fca0008000000 */
[----:B------:R-:W-:-:S13]  /*2560*/  ISETP.GE.AND P1, PT, R2, R3, PT ;  /* 0x000000030200720c */ /* 0x000fda0003f26270 */
[----:B------:R-:W1:Y:S02]  /*2570*/  @!P1 LDC.64 R14, c[0x0][0x918] ;  /* 0x00024600ff0e9b82 */ /* 0x000e640000000a00 */
[----:B-1----:R-:W-:-:S05]  /*2580*/  @!P1 IMAD.WIDE R14, R2, 0xc, R14 ;  /* 0x0000000c020e9825 */ /* 0x002fca00078e020e */
[----:B-----5:R1:W5:Y:S04]  /*2590*/  @!P1 LDG.E R8, desc[UR58][R14.64] ;  /* 0x0000003a0e089981 */ /* 0x020368000c1e1900 */
[----:B------:R1:W5:Y:S01]  /*25a0*/  @!P1 LDG.E R9, desc[UR58][R14.64+0x4] ;  /* 0x0000043a0e099981 */ /* 0x000362000c1e1900 */
[----:B------:R-:W-:-:S03]  /*25b0*/  IADD3 R2, P1, P2, R18, R7, -R27 ;  /* 0x0000000712027210 */ /* 0x000fc60007a3e81b */
[----:B------:R-:W-:Y:S01]  /*25c0*/  SHFL.IDX PT, R7, R29, R17, 0x1f ;  /* 0x00001f111d077589 */ /* 0x000fe200000e0000 */
[----:B------:R-:W-:-:S03]  /*25d0*/  IADD3.X R18, R19, R6, ~R29, P1, P2 ;  /* 0x0000000613127210 */ /* 0x000fc60000fe4c1d */
[----:B------:R-:W2:Y:S04]  /*25e0*/  SHFL.IDX PT, R2, R2, R17, 0x1f ;  /* 0x00001f1102027589 */ /* 0x000ea800000e0000 */
[----:B------:R-:W3:Y:S04]  /*25f0*/  SHFL.IDX PT, R18, R18, R17, 0x1f ;  /* 0x00001f1112127589 */ /* 0x000ee800000e0000 */
[----:B------:R1:W4:Y:S04]  /*2600*/  SHFL.IDX PT, R6, R27, R17, 0x1f ;  /* 0x00001f111b067589 */ /* 0x00032800000e0000 */
[----:B------:R1:W1:Y:S04]  /*2610*/  SHFL.IDX PT, R5, R5, R17, 0x1f ;  /* 0x00001f1105057589 */ /* 0x00026800000e0000 */
[----:B------:R1:W1:Y:S01]  /*2620*/  SHFL.IDX PT, R4, R4, R17, 0x1f ;  /* 0x00001f1104047589 */ /* 0x00026200000e0000 */
[----:B--2---:R-:W-:-:S02]  /*2630*/  R2UR UR5, R2 ;  /* 0x00000000020572ca */ /* 0x004fc400000e0000 */
[----:B---3--:R-:W-:-:S15]  /*2640*/  R2UR UR4, R18 ;  /* 0x00000000120472ca */ /* 0x008fde00000e0000 */
.L_x_6:
[----:B------:R-:W-:Y:S01]  /*2650*/  ISETP.LE.AND P1, PT, R3, UR6, PT ;  /* 0x0000000603007c0c */ /* 0x000fe2000bf23270 */
[----:B-1----:R-:W-:Y:S02]  /*2660*/  IMAD.MOV.U32 R17, RZ, RZ, -0x1 ;  /* 0xffffffffff117424 */ /* 0x002fe400078e00ff */
[----:B------:R-:W-:-:S10]  /*2670*/  IMAD.MOV.U32 R18, RZ, RZ, -0x1 ;  /* 0xffffffffff127424 */ /* 0x000fd400078e00ff */
[----:B------:R-:W-:Y:S05]  /*2680*/  @P1 BRA `(.L_x_5) ;  /* 0x0000000400041947 */ /* 0x000fea0003800000 */
[----:B------:R-:W-:Y:S01]  /*2690*/  UIADD3 UR15, UP2, -UR5, UR10, URZ ;  /* 0x0000000a050f7290 */ /* 0x000fe2000ff5e13f */
[----:B------:R-:W1:Y:S01]  /*26a0*/  S2UR UR18, SR_CTAID.Y ;  /* 0x00000000001279c3 */ /* 0x000e620000002600 */
[----:B------:R-:W-:Y:S01]  /*26b0*/  ULDC UR17, c[0x0][0x8c0] ;  /* 0x0002300000117ab9 */ /* 0x000fe20000000800 */
[----:B------:R-:W-:Y:S01]  /*26c0*/  ULDC UR20, c[0x0][0x8b0] ;  /* 0x00022c0000147ab9 */ /* 0x000fe20000000800 */
[----:B------:R-:W-:Y:S01]  /*26d0*/  UIADD3.X UR11, ~UR4, UR9, URZ, UP2, !UPT ;  /* 0x00000009040b7290 */ /* 0x000fe200097fe53f */
[--C-:B------:R-:W-:Y:S01]  /*26e0*/  SHF.R.U32.HI R23, RZ, UR20, R5.reuse ;  /* 0x00000014ff177c19 */ /* 0x100fe20008011605 */
[----:B------:R-:W-:Y:S01]  /*26f0*/  ULDC UR19, c[0x0][0x904] ;  /* 0x0002410000137ab9 */ /* 0x000fe20000000800 */
[----:B------:R-:W-:Y:S01]  /*2700*/  ULDC UR13, c[0x0][0x8a8] ;  /* 0x00022a00000d7ab9 */ /* 0x000fe20000000800 */
[----:B------:R-:W-:Y:S01]  /*2710*/  USHF.R.U32.HI UR16, URZ, UR17, UR11 ;  /* 0x000000113f107299 */ /* 0x000fe2000801160b */
[----:B------:R-:W-:Y:S01]  /*2720*/  SHF.R.U64 R16, R4, UR20, R5 ;  /* 0x0000001404107c19 */ /* 0x000fe20008001205 */
[----:B------:R-:W-:-:S02]  /*2730*/  USHF.R.U64 UR15, UR15, UR17, UR11 ;  /* 0x000000110f0f7299 */ /* 0x000fc4000800120b */
[----:B------:R-:W-:Y:S02]  /*2740*/  USHF.R.U32.HI UR14, URZ, UR20, UR16 ;  /* 0x000000143f0e7299 */ /* 0x000fe40008011610 */
[----:B------:R-:W-:Y:S02]  /*2750*/  UIADD3 UR13, UR13, -0x1, URZ ;  /* 0xffffffff0d0d7890 */ /* 0x000fe4000fffe03f */
[----:B------:R-:W-:Y:S02]  /*2760*/  USHF.R.U32.HI UR21, URZ, UR19, UR14 ;  /* 0x000000133f157299 */ /* 0x000fe4000801160e */
[----:B------:R-:W-:Y:S02]  /*2770*/  USHF.R.U64 UR16, UR15, UR20, UR16 ;  /* 0x000000140f107299 */ /* 0x000fe40008001210 */
[----:B------:R-:W-:Y:S02]  /*2780*/  ULOP3.LUT UR15, UR15, UR13, URZ, 0xc0, !UPT ;  /* 0x0000000d0f0f7292 */ /* 0x000fe4000f8ec03f */
[----:B------:R-:W-:Y:S01]  /*2790*/  LOP3.LUT R0, R23, UR21, RZ, 0xfc, !PT ;  /* 0x0000001517007c12 */ /* 0x000fe2000f8efcff */
[----:B------:R-:W-:-:S02]  /*27a0*/  USHF.R.U64 UR14, UR16, UR19, UR14 ;  /* 0x00000013100e7299 */ /* 0x000fc4000800120e */
[----:B-1----:R-:W-:Y:S01]  /*27b0*/  USEL UR11, UR40, UR18, !UP3 ;  /* 0x00000012280b7287 */ /* 0x002fe2000d800000 */
[----:B------:R-:W-:-:S13]  /*27c0*/  ISETP.NE.U32.AND P1, PT, R0, RZ, PT ;  /* 0x000000ff0000720c */ /* 0x000fda0003f25070 */
[----:B------:R-:W-:Y:S05]  /*27d0*/  @!P1 BRA `(.L_x_17) ;  /* 0x0000000000149947 */ /* 0x000fea0003800000 */
[----:B------:R-:W-:-:S07]  /*27e0*/  MOV R12, 0x2800 ;  /* 0x00002800000c7802 */ /* 0x000fce0000000f00 */
[----:B----45:R-:W-:Y:S05]  /*27f0*/  CALL.REL.NOINC `($__internal_0_$__cuda_sm20_div_u64) ;  /* 0x000000cc00047944 */ /* 0x030fea0003c00000 */
[----:B------:R-:W-:-:S04]  /*2800*/  IMAD.MOV R12, RZ, RZ, -R0 ;  /* 0x000000ffff0c7224 */ /* 0x000fc800078e0a00 */
[----:B------:R-:W-:Y:S01]  /*2810*/  IMAD R12, R16, R12, UR14 ;  /* 0x0000000e100c7e24 */ /* 0x000fe2000f8e020c */
[----:B------:R-:W-:Y:S06]  /*2820*/  BRA `(.L_x_18) ;  /* 0x0000000000507947 */ /* 0x000fec0003800000 */
.L_x_17:
[----:B------:R-:W1:Y:S01]  /*2830*/  I2F.U32.RP R0, R16 ;  /* 0x0000001000007306 */ /* 0x000e620000209000 */
[----:B------:R-:W-:-:S07]  /*2840*/  ISETP.NE.U32.AND P3, PT, R16, RZ, PT ;  /* 0x000000ff1000720c */ /* 0x000fce0003f65070 */
[----:B-1----:R-:W1:Y:S02]  /*2850*/  MUFU.RCP R0, R0 ;  /* 0x0000000000007308 */ /* 0x002e640000001000 */
[----:B-1----:R-:W-:-:S06]  /*2860*/  IADD3 R2, R0, 0xffffffe, RZ ;  /* 0x0ffffffe00027810 */ /* 0x002fcc0007ffe0ff */
[----:B------:R1:W2:Y:S02]  /*2870*/  F2I.FTZ.U32.TRUNC.NTZ R3, R2 ;  /* 0x0000000200037305 */ /* 0x0002a4000021f000 */
[----:B-1----:R-:W-:Y:S02]  /*2880*/  IMAD.MOV.U32 R2, RZ, RZ, RZ ;  /* 0x000000ffff027224 */ /* 0x002fe400078e00ff */
[----:B--2---:R-:W-:-:S04]  /*2890*/  IMAD.MOV R15, RZ, RZ, -R3 ;  /* 0x000000ffff0f7224 */ /* 0x004fc800078e0a03 */
[----:B------:R-:W-:-:S04]  /*28a0*/  IMAD R15, R15, R16, RZ ;  /* 0x000000100f0f7224 */ /* 0x000fc800078e02ff */
[----:B------:R-:W-:-:S06]  /*28b0*/  IMAD.HI.U32 R3, R3, R15, R2 ;  /* 0x0000000f03037227 */ /* 0x000fcc00078e0002 */
[----:B------:R-:W-:-:S04]  /*28c0*/  IMAD.HI.U32 R0, R3, UR14, RZ ;  /* 0x0000000e03007c27 */ /* 0x000fc8000f8e00ff */
[----:B------:R-:W-:-:S04]  /*28d0*/  IMAD.MOV R3, RZ, RZ, -R0 ;  /* 0x000000ffff037224 */ /* 0x000fc800078e0a00 */
[----:B------:R-:W-:-:S05]  /*28e0*/  IMAD R3, R16, R3, UR14 ;  /* 0x0000000e10037e24 */ /* 0x000fca000f8e0203 */
[----:B------:R-:W-:-:S13]  /*28f0*/  ISETP.GE.U32.AND P1, PT, R3, R16, PT ;  /* 0x000000100300720c */ /* 0x000fda0003f26070 */
[----:B------:R-:W-:Y:S02]  /*2900*/  @P1 IMAD.IADD R3, R3, 0x1, -R16 ;  /* 0x0000000103031824 */ /* 0x000fe400078e0a10 */
[----:B------:R-:W-:-:S03]  /*2910*/  @P1 VIADD R0, R0, 0x1 ;  /* 0x0000000100001836 */ /* 0x000fc60000000000 */
[----:B------:R-:W-:-:S13]  /*2920*/  ISETP.GE.U32.AND P2, PT, R3, R16, PT ;  /* 0x000000100300720c */ /* 0x000fda0003f46070 */
[----:B------:R-:W-:Y:S01]  /*2930*/  @P2 VIADD R0, R0, 0x1 ;  /* 0x0000000100002836 */ /* 0x000fe20000000000 */
[----:B------:R-:W-:-:S05]  /*2940*/  @!P3 LOP3.LUT R0, RZ, R16, RZ, 0x33, !PT ;  /* 0x00000010ff00b212 */ /* 0x000fca00078e33ff */
[----:B------:R-:W-:-:S04]  /*2950*/  IMAD.MOV R12, RZ, RZ, -R0 ;  /* 0x000000ffff0c7224 */ /* 0x000fc800078e0a00 */
[----:B------:R-:W-:-:S07]  /*2960*/  IMAD R12, R16, R12, UR14 ;  /* 0x0000000e100c7e24 */ /* 0x000fce000f8e020c */
.L_x_18:
[----:B------:R-:W1:Y:S01]  /*2970*/  LDC R15, c[0x0][0x8a8] ;  /* 0x00022a00ff0f7b82 */ /* 0x000e620000000800 */
[----:B------:R-:W-:Y:S01]  /*2980*/  ULDC UR14, c[0x0][0x904] ;  /* 0x00024100000e7ab9 */ /* 0x000fe20000000800 */
[----:B------:R-:W-:Y:S01]  /*2990*/  UMOV UR13, 0xffffffff ;  /* 0xffffffff000d7882 */ /* 0x000fe20000000000 */
[----:B------:R-:W-:Y:S01]  /*29a0*/  PLOP3.LUT P1, PT, PT, PT, UP3, 0x80, 0x0 ;  /* 0x000000000000781c */ /* 0x000fe20003f2f038 */
[----:B------:R-:W-:-:S04]  /*29b0*/  USHF.L.U32 UR13, UR13, UR14, URZ ;  /* 0x0000000e0d0d7299 */ /* 0x000fc8000800063f */
[----:B------:R-:W2:Y:S02]  /*29c0*/  LDC R17, c[0x0][0x8b8] ;  /* 0x00022e00ff117b82 */ /* 0x000ea40000000800 */
[----:B------:R-:W-:Y:S01]  /*29d0*/  LOP3.LUT R2, RZ, UR13, RZ, 0x33, !PT ;  /* 0x0000000dff027c12 */ /* 0x000fe2000f8e33ff */
[----:B------:R-:W-:Y:S02]  /*29e0*/  UMOV UR13, 0x1 ;  /* 0x00000001000d7882 */ /* 0x000fe40000000000 */
[----:B------:R-:W-:Y:S01]  /*29f0*/  USHF.L.U32 UR13, UR13, UR14, URZ ;  /* 0x0000000e0d0d7299 */ /* 0x000fe2000800063f */
[----:B------:R-:W-:Y:S02]  /*2a00*/  LOP3.LUT R3, R2, UR16, RZ, 0xc0, !PT ;  /* 0x0000001002037c12 */ /* 0x000fe4000f8ec0ff */
[----:B------:R-:W-:Y:S02]  /*2a10*/  @P1 IMAD.U32 R18, RZ, RZ, UR6 ;  /* 0x00000006ff121e24 */ /* 0x000fe4000f8e00ff */
[----:B------:R-:W-:-:S02]  /*2a20*/  @!P1 IMAD.U32 R18, RZ, RZ, UR6 ;  /* 0x00000006ff129e24 */ /* 0x000fc4000f8e00ff */
[----:B------:R-:W-:Y:S02]  /*2a30*/  IMAD R0, R0, UR13, R3 ;  /* 0x0000000d00007c24 */ /* 0x000fe4000f8e0203 */
[----:B-1----:R-:W-:-:S04]  /*2a40*/  IMAD R12, R12, R15, UR15 ;  /* 0x0000000f0c0c7e24 */ /* 0x002fc8000f8e020f */
[----:B------:R-:W-:Y:S02]  /*2a50*/  @P1 IMAD.MOV.U32 R16, RZ, RZ, R12 ;  /* 0x000000ffff101224 */ /* 0x000fe400078e000c */
[----:B--2---:R-:W-:Y:S01]  /*2a60*/  IMAD R17, R0, R17, UR11 ;  /* 0x0000000b00117e24 */ /* 0x004fe2000f8e0211 */
[----:B------:R-:W-:-:S04]  /*2a70*/  UMOV UR11, 0x1 ;  /* 0x00000001000b7882 */ /* 0x000fc80000000000 */
[----:B------:R-:W-:Y:S01]  /*2a80*/  @!P1 MOV R16, R17 ;  /* 0x0000001100109202 */ /* 0x000fe20000000f00 */
[----:B------:R-:W-:-:S07]  /*2a90*/  @!P1 IMAD.MOV.U32 R17, RZ, RZ, R12 ;  /* 0x000000ffff119224 */ /* 0x000fce00078e000c */
.L_x_5:
[----:B------:R-:W-:-:S13]  /*2aa0*/  ISETP.NE.AND P1, PT, RZ, UR11, PT ;  /* 0x0000000bff007c0c */ /* 0x000fda000bf25270 */
[----:B------:R-:W-:Y:S05]  /*2ab0*/  @!P1 EXIT ;  /* 0x000000000000994d */ /* 0x000fea0003800000 */
[----:B------:R-:W1:Y:S02]  /*2ac0*/  LDC.64 R14, c[0x0][0x290] ;  /* 0x0000a400ff0e7b82 */ /* 0x000e640000000a00 */
[----:B-1----:R-:W-:-:S05]  /*2ad0*/  IMAD.WIDE R14, R18, 0xc, R14 ;  /* 0x0000000c120e7825 */ /* 0x002fca00078e020e */
[----:B------:R1:W5:Y:S04]  /*2ae0*/  LDG.E R2, desc[UR58][R14.64] ;  /* 0x0000003a0e027981 */ /* 0x000368000c1e1900 */
[----:B------:R1:W5:Y:S04]  /*2af0*/  LDG.E R0, desc[UR58][R14.64+0x4] ;  /* 0x0000043a0e007981 */ /* 0x000368000c1e1900 */
[----:B------:R1:W5:Y:S01]  /*2b00*/  LDG.E R19, desc[UR58][R14.64+0x8] ;  /* 0x0000083a0e137981 */ /* 0x000362000c1e1900 */
[----:B------:R-:W-:Y:S01]  /*2b10*/  PLOP3.LUT P1, PT, PT, PT, UP1, 0x80, 0x0 ;  /* 0x000000000000781c */ /* 0x000fe20003f2f018 */
[----:B------:R-:W2:Y:S01]  /*2b20*/  S2UR UR42, SR_CgaCtaId ;  /* 0x00000000002a79c3 */ /* 0x000ea20000008800 */
[----:B------:R-:W-:-:S11]  /*2b30*/  SHF.R.S32.HI R3, RZ, 0x1f, R18 ;  /* 0x0000001fff037819 */ /* 0x000fd60000011412 */
[----:B-1----:R-:W-:Y:S05]  /*2b40*/  @!P1 BRA `(.L_x_19) ;  /* 0x0000005800bc9947 */ /* 0x002fea0003800000 */
[----:B------:R-:W-:-:S06]  /*2b50*/  UISETP.GT.U32.AND UP0, UPT, UR33, 0x1, UPT ;  /* 0x000000012100788c */ /* 0x000fcc000bf04070 */
[----:B------:R-:W-:-:S13]  /*2b60*/  PLOP3.LUT P0, PT, PT, PT, UP0, 0x80, 0x0 ;  /* 0x000000000000781c */ /* 0x000fda0003f0f008 */
[----:B--2---:R-:W-:Y:S05]  /*2b70*/  @P0 EXIT ;  /* 0x000000000000094d */ /* 0x004fea0003800000 */
.L_x_20:
[----:B------:R-:W-:-:S08]  /*2b80*/  NOP ;  /* 0x0000000000007918 */ /* 0x000fd00000000000 */
[----:B------:R-:W1:Y:S02]  /*2b90*/  USETMAXREG.TRY_ALLOC.CTAPOOL UP0, 0xe8 ;  /* 0x000000e8000079c8 */ /* 0x000e640008000600 */
[----:B-1----:R-:W-:-:S13]  /*2ba0*/  PLOP3.LUT P0, PT, PT, PT, UP0, 0x80, 0x0 ;  /* 0x000000000000781c */ /* 0x002fda0003f0f008 */
[----:B------:R-:W-:Y:S05]  /*2bb0*/  @!P0 BRA `(.L_x_20) ;  /* 0xfffffffc00f08947 */ /* 0x000fea000383ffff */
[----:B------:R-:W1:Y:S01]  /*2bc0*/  SHFL.IDX PT, R13, R13, RZ, 0x1f ;  /* 0x00001fff0d0d7589 */ /* 0x000e6200000e0000 */
[----:B------:R-:W2:Y:S01]  /*2bd0*/  S2UR UR4, SR_CTAID.Y ;  /* 0x00000000000479c3 */ /* 0x000ea20000002600 */
[----:B------:R-:W-:Y:S01]  /*2be0*/  UMOV UR60, URZ ;  /* 0x0000003f003c7c82 */ /* 0x000fe20008000000 */
[----:B------:R-:W-:Y:S01]  /*2bf0*/  UMOV UR61, URZ ;  /* 0x0000003f003d7c82 */ /* 0x000fe20008000000 */
[----:B-1----:R-:W-:Y:S01]  /*2c00*/  LOP3.LUT P0, RZ, R13, 0x3, RZ, 0xc0, !PT ;  /* 0x000000030dff7812 */ /* 0x002fe2000780c0ff */
[----:B--2---:R-:W-:-:S12]  /*2c10*/  UIMAD UR4, UR4, UR41, UR40 ;  /* 0x00000029040472a4 */ /* 0x004fd8000f8e0228 */
[----:B------:R-:W-:Y:S05]  /*2c20*/  @P0 BRA `(.L_x_21) ;  /* 0x0000000000a40947 */ /* 0x000fea0003800000 */
[----:B------:R-:W-:Y:S01]  /*2c30*/  ELECT P0, URZ, PT ;  /* 0x00000000003f782f */ /* 0x000fe20003800000 */
[----:B------:R-:W-:-:S12]  /*2c40*/  BSSY B0, `(.L_x_22) ;  /* 0x0000020000007945 */ /* 0x000fd80003800000 */
[----:B------:R-:W-:Y:S05]  /*2c50*/  @!P0 BRA `(.L_x_23) ;  /* 0x0000000000788947 */ /* 0x000fea0003800000 */
[----:B------:R-:W1:Y:S01]  /*2c60*/  S2UR UR6, SR_CgaCtaId ;  /* 0x00000000000679c3 */ /* 0x000e620000008800 */
[----:B------:R-:W-:Y:S01]  /*2c70*/  UISETP.NE.AND UP0, UPT, UR12, 0x1, UPT ;  /* 0x000000010c00788c */ /* 0x000fe2000bf05270 */
[----:B------:R-:W-:-:S06]  /*2c80*/  UMOV UR5, 0x400 ;  /* 0x0000040000057882 */ /* 0x000fcc0000000000 */
[----:B------:R-:W2:Y:S08]  /*2c90*/  LDC.64 R4, c[0x0][0x700] ;  /* 0x0001c000ff047b82 */ /* 0x000eb00000000a00 */
[----:B----4-:R-:W2:Y:S08]  /*2ca0*/  LDC.64 R6, c[0x0][0x708] ;  /* 0x0001c200ff067b82 */ /* 0x010eb00000000a00 */
[----:B-----5:R-:W3:Y:S01]  /*2cb0*/  LDC.64 R8, c[0x0][0x710] ;  /* 0x0001c400ff087b82 */ /* 0x020ee20000000a00 */
[----:B-1----:R-:W-:-:S04]  /*2cc0*/  ULEA UR5, UR6, UR5, 0x18 ;  /* 0x0000000506057291 */ /* 0x002fc8000f8ec03f */
[----:B------:R-:W-:Y:S02]  /*2cd0*/  UIADD3 UR6, UR5, 0x80, URZ ;  /* 0x0000008005067890 */ /* 0x000fe4000fffe03f */
[----:B------:R-:W-:Y:S01]  /*2ce0*/  @!UP0 UIADD3 UR6, UR5, URZ, URZ ;  /* 0x0000003f05068290 */ /* 0x000fe2000fffe03f */
[----:B------:R-:W3:Y:S08]  /*2cf0*/  LDC.64 R10, c[0x0][0x718] ;  /* 0x0001c600ff0a7b82 */ /* 0x000ef00000000a00 */
[----:B------:R-:W1:Y:S01]  /*2d00*/  LDC.64 R12, c[0x0][0x720] ;  /* 0x0001c800ff0c7b82 */ /* 0x000e620000000a00 */
[----:B--2---:R2:W-:Y:S07]  /*2d10*/  STS.128 [UR6+0x38780], R4 ;  /* 0x03878004ff007988 */ /* 0x0045ee0008000c06 */
[----:B------:R-:W1:Y:S08]  /*2d20*/  LDC.64 R14, c[0x0][0x728] ;  /* 0x0001ca00ff0e7b82 */ /* 0x000e700000000a00 */
[----:B------:R-:W4:Y:S01]  /*2d30*/  LDC.64 R20, c[0x0][0x730] ;  /* 0x0001cc00ff147b82 */ /* 0x000f220000000a00 */
[----:B---3--:R2:W-:Y:S07]  /*2d40*/  STS.128 [UR6+0x38790], R8 ;  /* 0x03879008ff007988 */ /* 0x0085ee0008000c06 */
[----:B------:R-:W4:Y:S08]  /*2d50*/  LDC.64 R22, c[0x0][0x738] ;  /* 0x0001ce00ff167b82 */ /* 0x000f300000000a00 */
[----:B------:R-:W3:Y:S01]  /*2d60*/  LDC.64 R24, c[0x0][0x740] ;  /* 0x0001d000ff187b82 */ /* 0x000ee20000000a00 */
[----:B-1----:R2:W-:Y:S07]  /*2d70*/  STS.128 [UR6+0x387a0], R12 ;  /* 0x0387a00cff007988 */ /* 0x0025ee0008000c06 */
[----:B------:R-:W3:Y:S08]  /*2d80*/  LDC.64 R26, c[0x0][0x748] ;  /* 0x0001d200ff1a7b82 */ /* 0x000ef00000000a00 */
[----:B------:R-:W1:Y:S01]  /*2d90*/  LDC.64 R28, c[0x0][0x750] ;  /* 0x0001d400ff1c7b82 */ /* 0x000e620000000a00 */
[----:B----4-:R2:W-:Y:S07]  /*2da0*/  STS.128 [UR6+0x387b0], R20 ;  /* 0x0387b014ff007988 */ /* 0x0105ee0008000c06 */
[----:B------:R-:W1:Y:S08]  /*2db0*/  LDC.64 R30, c[0x0][0x758] ;  /* 0x0001d600ff1e7b82 */ /* 0x000e700000000a00 */
[----:B------:R-:W4:Y:S01]  /*2dc0*/  LDC.64 R36, c[0x0][0x760] ;  /* 0x0001d800ff247b82 */ /* 0x000f220000000a00 */
[----:B---3--:R2:W-:Y:S07]  /*2dd0*/  STS.128 [UR6+0x387c0], R24 ;  /* 0x0387c018ff007988 */ /* 0x0085ee0008000c06 */
[----:B------:R-:W4:Y:S08]  /*2de0*/  LDC.64 R38, c[0x0][0x768] ;  /* 0x0001da00ff267b82 */ /* 0x000f300000000a00 */
[----:B------:R-:W3:Y:S01]  /*2df0*/  LDC.64 R40, c[0x0][0x770] ;  /* 0x0001dc00ff287b82 */ /* 0x000ee20000000a00 */
[----:B-1----:R2:W-:Y:S07]  /*2e00*/  STS.128 [UR6+0x387d0], R28 ;  /* 0x0387d01cff007988 */ /* 0x0025ee0008000c06 */
[----:B------:R-:W3:Y:S01]  /*2e10*/  LDC.64 R42, c[0x0][0x778] ;  /* 0x0001de00ff2a7b82 */ /* 0x000ee20000000a00 */
[----:B----4-:R2:W-:Y:S04]  /*2e20*/  STS.128 [UR6+0x387e0], R36 ;  /* 0x0387e024ff007988 */ /* 0x0105e80008000c06 */
[----:B---3--:R2:W-:Y:S02]  /*2e30*/  STS.128 [UR6+0x387f0], R40 ;  /* 0x0387f028ff007988 */ /* 0x0085e40008000c06 */
.L_x_23:
[----:B------:R-:W-:Y:S05]  /*2e40*/  BSYNC B0 ;  /* 0x0000000000007941 */ /* 0x000fea0003800000 */
.L_x_22:
[----:B------:R-:W-:Y:S01]  /*2e50*/  UISETP.NE.AND UP0, UPT, UR12, 0x1, UPT ;  /* 0x000000010c00788c */ /* 0x000fe2000bf05270 */
[----:B------:R-:W-:Y:S01]  /*2e60*/  NOP ;  /* 0x0000000000007918 */ /* 0x000fe20000000000 */
[----:B------:R-:W-:Y:S01]  /*2e70*/  ULDC UR5, c[0x0][0x884] ;  /* 0x0002210000057ab9 */ /* 0x000fe20000000800 */
[----:B------:R-:W-:Y:S01]  /*2e80*/  ULDC.64 UR60, c[0x0][0x800] ;  /* 0x00020000003c7ab9 */ /* 0x000fe20000000a00 */
[----:B------:R-:W-:-:S04]  /*2e90*/  USEL UR5, UR5, URZ, UP0 ;  /* 0x0000003f05057287 */ /* 0x000fc80008000000 */
[----:B------:R-:W-:-:S04]  /*2ea0*/  UIADD3 UR5, UR4, UR5, URZ ;  /* 0x0000000504057290 */ /* 0x000fc8000fffe03f */
[----:B------:R-:W-:-:S12]  /*2eb0*/  UIMAD.WIDE UR60, UR5, 0x80, UR60 ;  /* 0x00000080053c78a5 */ /* 0x000fd8000f8e023c */
.L_x_21:
[----:B------:R-:W-:-:S13]  /*2ec0*/  ISETP.NE.AND P0, PT, RZ, UR55, PT ;  /* 0x00000037ff007c0c */ /* 0x000fda000bf05270 */
[----:B------:R-:W-:Y:S05]  /*2ed0*/  @P0 BRA `(.L_x_24) ;  /* 0x00000004001c0947 */ /* 0x000fea0003800000 */
[----:B------:R-:W-:Y:S01]  /*2ee0*/  ELECT P0, URZ, PT ;  /* 0x00000000003f782f */ /* 0x000fe20003800000 */
[----:B------:R-:W-:-:S12]  /*2ef0*/  BSSY B0, `(.L_x_25) ;  /* 0x0000030000007945 */ /* 0x000fd80003800000 */
[----:B------:R-:W-:Y:S05]  /*2f00*/  @!P0 BRA `(.L_x_26) ;  /* 0x0000000000b88947 */ /* 0x000fea0003800000 */
[C---:B--2---:R-:W-:Y:S01]  /*2f10*/  IMAD.SHL.U32 R4, R18.reuse, 0x8, RZ ;  /* 0x0000000812047824 */ /* 0x044fe200078e00ff */
[----:B------:R-:W-:Y:S01]  /*2f20*/  ULDC.64 UR4, c[0x0][0x820] ;  /* 0x0002080000047ab9 */ /* 0x000fe20000000a00 */
[----:B------:R-:W-:-:S03]  /*2f30*/  SHF.L.U64.HI R3, R18, 0x3, R3 ;  /* 0x0000000312037819 */ /* 0x000fc60000010203 */
[----:B----4-:R-:W-:-:S04]  /*2f40*/  IADD3 R6, P0, R4, UR4, RZ ;  /* 0x0000000404067c10 */ /* 0x010fc8000ff1e0ff */
[----:B------:R-:W-:Y:S01]  /*2f50*/  IADD3.X R7, R3, UR5, RZ, P0, !PT ;  /* 0x0000000503077c10 */ /* 0x000fe200087fe4ff */
[----:B------:R-:W-:-:S05]  /*2f60*/  ULDC.64 UR4, c[0x0][0x818] ;  /* 0x0002060000047ab9 */ /* 0x000fca0000000a00 */
[----:B------:R-:W2:Y:S01]  /*2f70*/  LDG.E.64 R6, desc[UR58][R6.64] ;  /* 0x0000003a06067981 */ /* 0x000ea2000c1e1b00 */
[----:B------:R-:W-:-:S04]  /*2f80*/  IADD3 R4, P0, R4, UR4, RZ ;  /* 0x0000000404047c10 */ /* 0x000fc8000ff1e0ff */
[----:B------:R-:W-:-:S06]  /*2f90*/  IADD3.X R5, R3, UR5, RZ, P0, !PT ;  /* 0x0000000503057c10 */ /* 0x000fcc00087fe4ff */
[----:B------:R-:W3:Y:S01]  /*2fa0*/  LDG.E.64 R4, desc[UR58][R4.64] ;  /* 0x0000003a04047981 */ /* 0x000ee2000c1e1b00 */
[----:B------:R-:W1:Y:S01]  /*2fb0*/  S2UR UR5, SR_CgaCtaId ;  /* 0x00000000000579c3 */ /* 0x000e620000008800 */
[----:B------:R-:W-:Y:S01]  /*2fc0*/  UISETP.NE.AND UP0, UPT, UR12, 0x1, UPT ;  /* 0x000000010c00788c */ /* 0x000fe2000bf05270 */
[----:B-----5:R-:W-:Y:S01]  /*2fd0*/  VIADD R9, R0, 0xffffffff ;  /* 0xffffffff00097836 */ /* 0x020fe20000000000 */
[----:B------:R-:W-:Y:S01]  /*2fe0*/  UMOV UR4, 0x400 ;  /* 0x0000040000047882 */ /* 0x000fe20000000000 */
[----:B------:R-:W-:Y:S01]  /*2ff0*/  CS2R R10, SRZ ;  /* 0x00000000000a7805 */ /* 0x000fe2000001ff00 */
[----:B-1----:R-:W-:-:S04]  /*3000*/  ULEA UR4, UR5, UR4, 0x18 ;  /* 0x0000000405047291 */ /* 0x002fc8000f8ec03f */
[----:B------:R-:W-:-:S03]  /*3010*/  UIADD3 UR5, UR4, 0x80, URZ ;  /* 0x0000008004057890 */ /* 0x000fc6000fffe03f */
[----:B------:R-:W-:-:S04]  /*3020*/  @!UP0 UIADD3 UR5, UR4, URZ, URZ ;  /* 0x0000003f04058290 */ /* 0x000fc8000fffe03f */
[----:B------:R-:W-:-:S05]  /*3030*/  UIADD3 UR4, UR5, 0x38780, URZ ;  /* 0x0003878005047890 */ /* 0x000fca000fffe03f */
[----:B------:R-:W1:Y:S01]  /*3040*/  LDS R3, [UR5+0x3879c] ;  /* 0x03879c05ff037984 */ /* 0x000e620008000800 */
[----:B------:R-:W-:-:S03]  /*3050*/  IMAD.U32 R14, RZ, RZ, UR4 ;  /* 0x00000004ff0e7e24 */ /* 0x000fc6000f8e00ff */
[----:B------:R-:W-:Y:S02]  /*3060*/  STS [UR5+0x387b0], RZ ;  /* 0x0387b0ffff007988 */ /* 0x000fe40008000805 */
[----:B------:R-:W-:-:S05]  /*3070*/  SHF.R.U64 R14, R14, 0x4, RZ ;  /* 0x000000040e0e7819 */ /* 0x000fca00000012ff */
[----:B------:R-:W-:Y:S04]  /*3080*/  STS [UR5+0x38790], R14 ;  /* 0x0387900eff007988 */ /* 0x000fe80008000805 */
[----:B------:R-:W-:Y:S01]  /*3090*/  STS [UR5+0x38794], R14 ;  /* 0x0387940eff007988 */ /* 0x000fe20008000805 */
[C---:B--2---:R-:W-:Y:S01]  /*30a0*/  SHF.L.U64.HI R13, R6.reuse, 0x1, R7 ;  /* 0x00000001060d7819 */ /* 0x044fe20000010207 */
[----:B------:R-:W-:-:S03]  /*30b0*/  IMAD.SHL.U32 R6, R6, 0x2, RZ ;  /* 0x0000000206067824 */ /* 0x000fc600078e00ff */
[----:B------:R-:W-:Y:S02]  /*30c0*/  LOP3.LUT R13, R13, 0x1fffffff, RZ, 0xc0, !PT ;  /* 0x1fffffff0d0d7812 */ /* 0x000fe400078ec0ff */
[----:B------:R-:W-:Y:S02]  /*30d0*/  LOP3.LUT R0, R6, 0xfffffffe, RZ, 0xc0, !PT ;  /* 0xfffffffe06007812 */ /* 0x000fe400078ec0ff */
[--C-:B------:R-:W-:Y:S02]  /*30e0*/  SHF.R.U32.HI R8, RZ, 0x4, R13.reuse ;  /* 0x00000004ff087819 */ /* 0x100fe4000001160d */
[----:B------:R-:W-:Y:S01]  /*30f0*/  SHF.R.U64 R0, R0, 0x4, R13 ;  /* 0x0000000400007819 */ /* 0x000fe2000000120d */
[----:B---3--:R-:W-:Y:S01]  /*3100*/  STS.64 [UR5+0x38780], R4 ;  /* 0x03878004ff007988 */ /* 0x008fe20008000a05 */
[----:B-1----:R-:W-:-:S03]  /*3110*/  LOP3.LUT R3, R3, 0xf, R8, 0xb8, !PT ;  /* 0x0000000f03037812 */ /* 0x002fc600078eb808 */
[----:B------:R-:W-:Y:S04]  /*3120*/  STS [UR5+0x3878c], R0 ;  /* 0x03878c00ff007988 */ /* 0x000fe80008000805 */
[----:B------:R-:W-:Y:S04]  /*3130*/  STS [UR5+0x3879c], R3 ;  /* 0x03879c03ff007988 */ /* 0x000fe80008000805 */
[----:B------:R-:W1:Y:S02]  /*3140*/  LDS R7, [UR5+0x3879c] ;  /* 0x03879c05ff077984 */ /* 0x000e640008000800 */
[----:B-1----:R-:W-:-:S05]  /*3150*/  LOP3.LUT R7, R7, 0xf0, RZ, 0xb8, !PT ;  /* 0x000000f007077812 */ /* 0x002fca00078eb8ff */
[----:B------:R-:W-:Y:S04]  /*3160*/  STS [UR5+0x3879c], R7 ;  /* 0x03879c07ff007988 */ /* 0x000fe80008000805 */
[----:B------:R-:W1:Y:S02]  /*3170*/  LDS R8, [UR5+0x3879c] ;  /* 0x03879c05ff087984 */ /* 0x000e640008000800 */
[----:B-1----:R-:W-:Y:S01]  /*3180*/  LOP3.LUT R15, R8, 0xf00, RZ, 0xb8, !PT ;  /* 0x00000f00080f7812 */ /* 0x002fe200078eb8ff */
[----:B------:R-:W-:-:S04]  /*3190*/  VIADD R8, R2, 0xffffffff ;  /* 0xffffffff02087836 */ /* 0x000fc80000000000 */
[----:B------:R-:W-:Y:S04]  /*31a0*/  STS.64 [UR5+0x38798], R14 ;  /* 0x0387980eff007988 */ /* 0x000fe80008000a05 */
[----:B------:R-:W1:Y:S04]  /*31b0*/  LDS R12, [UR5+0x3879c] ;  /* 0x03879c05ff0c7984 */ /* 0x000e680008000800 */
[----:B------:R3:W-:Y:S01]  /*31c0*/  STS.128 [UR5+0x387a0], R8 ;  /* 0x0387a008ff007988 */ /* 0x0007e20008000c05 */
[----:B-1----:R-:W-:-:S05]  /*31d0*/  LOP3.LUT R12, R12, 0xf000, RZ, 0xb8, !PT ;  /* 0x0000f0000c0c7812 */ /* 0x002fca00078eb8ff */
[----:B------:R3:W-:Y:S02]  /*31e0*/  STS [UR5+0x3879c], R12 ;  /* 0x03879c0cff007988 */ /* 0x0007e40008000805 */
.L_x_26:
[----:B------:R-:W-:Y:S05]  /*31f0*/  BSYNC B0 ;  /* 0x0000000000007941 */ /* 0x000fea0003800000 */
.L_x_25:
[----:B------:R-:W-:Y:S01]  /*3200*/  ELECT P0, URZ, PT ;  /* 0x00000000003f782f */ /* 0x000fe20003800000 */
[----:B------:R-:W-:Y:S01]  /*3210*/  NOP ;  /* 0x0000000000007918 */ /* 0x000fe20000000000 */
[----:B------:R-:W-:Y:S11]  /*3220*/  BSSY B0, `(.L_x_27) ;  /* 0x0000004000007945 */ /* 0x000ff60003800000 */
[----:B------:R-:W-:Y:S05]  /*3230*/  @!P0 BRA `(.L_x_28) ;  /* 0x0000000000088947 */ /* 0x000fea0003800000 */
[----:B------:R0:W-:Y:S01]  /*3240*/  UTMACMDFLUSH ;  /* 0x00000000000079b7 */ /* 0x0001e20000000000 */
[----:B------:R-:W-:-:S04]  /*3250*/  DEPBAR.LE SB0, 0x0 ;  /* 0x000080000000791a */ /* 0x000fc80000000000 */
.L_x_28:
[----:B------:R-:W-:Y:S05]  /*3260*/  BSYNC B0 ;  /* 0x0000000000007941 */ /* 0x000fea0003800000 */
.L_x_27:
[----:B------:R-:W1:Y:S01]  /*3270*/  S2UR UR5, SR_CgaCtaId ;  /* 0x00000000000579c3 */ /* 0x000e620000008800 */
[----:B-----5:R-:W2:Y:S01]  /*3280*/  S2R R0, SR_LANEID ;  /* 0x0000000000007919 */ /* 0x020ea20000000000 */
[----:B------:R-:W-:Y:S01]  /*3290*/  UISETP.NE.AND UP0, UPT, UR12, 0x1, UPT ;  /* 0x000000010c00788c */ /* 0x000fe2000bf05270 */
[----:B------:R-:W-:Y:S02]  /*32a0*/  UMOV UR4, 0x400 ;  /* 0x0000040000047882 */ /* 0x000fe40000000000 */
[----:B-1----:R-:W-:-:S04]  /*32b0*/  ULEA UR4, UR5, UR4, 0x18 ;  /* 0x0000000405047291 */ /* 0x002fc8000f8ec03f */
[----:B------:R-:W-:-:S04]  /*32c0*/  UIADD3 UR5, UR4, 0x80, URZ ;  /* 0x0000008004057890 */ /* 0x000fc8000fffe03f */
[----:B------:R-:W-:Y:S01]  /*32d0*/  @!UP0 UIADD3 UR5, UR4, URZ, URZ ;  /* 0x0000003f04058290 */ /* 0x000fe2000fffe03f */
[----:B--2---:R-:W-:-:S05]  /*32e0*/  IMAD.SHL.U32 R0, R0, 0x4, RZ ;  /* 0x0000000400007824 */ /* 0x004fca00078e00ff */
[----:B------:R-:W-:Y:S01]  /*32f0*/  IMAD.U32 R3, RZ, RZ, UR5 ;  /* 0x00000005ff037e24 */ /* 0x000fe2000f8e00ff */
[----:B------:R-:W-:-:S04]  /*3300*/  IADD3 R2, P0, R0, UR60, RZ ;  /* 0x0000003c00027c10 */ /* 0x000fc8000ff1e0ff */
[----:B------:R-:W-:Y:S01]  /*3310*/  IADD3 R4, R0, 0x38780, R3 ;  /* 0x0003878000047810 */ /* 0x000fe20007ffe003 */
[----:B------:R-:W-:-:S04]  /*3320*/  IMAD.X R3, RZ, RZ, UR61, P0 ;  /* 0x0000003dff037e24 */ /* 0x000fc800080e06ff */
[----:B------:R-:W1:Y:S04]  /*3330*/  LDS R5, [R4] ;  /* 0x0000000004057984 */ /* 0x000e680000000800 */
[----:B-1----:R1:W5:Y:S02]  /*3340*/  ATOMG.E.EXCH.STRONG.GPU PT, RZ, [R2], R5 ;  /* 0x0000000502ff73a8 */ /* 0x00236400041ee100 */
.L_x_24:
[----:B-----5:R-:W-:Y:S01]  /*3350*/  SHF.R.S32.HI R0, RZ, 0x1f, R33 ;  /* 0x0000001fff007819 */ /* 0x020fe20000011421 */
[----:B------:R-:W3:Y:S01]  /*3360*/  S2UR UR43, SR_CgaCtaId ;  /* 0x00000000002b79c3 */ /* 0x000ee20000008800 */
[----:B------:R-:W-:Y:S01]  /*3370*/  UISETP.NE.AND UP0, UPT, UR12, 0x1, UPT ;  /* 0x000000010c00788c */ /* 0x000fe2000bf05270 */
[----:B------:R-:W-:Y:S01]  /*3380*/  IMAD.MOV.U32 R154, RZ, RZ, RZ ;  /* 0x000000ffff9a7224 */ /* 0x000fe200078e00ff */
[----:B------:R-:W-:Y:S01]  /*3390*/  LEA.HI R0, R0, R33, RZ, 0x8 ;  /* 0x0000002100007211 */ /* 0x000fe200078f40ff */
[----:B------:R-:W-:Y:S01]  /*33a0*/  UMOV UR47, 0x400 ;  /* 0x00000400002f7882 */ /* 0x000fe20000000000 */
[----:B------:R-:W-:Y:S02]  /*33b0*/  ULOP3.LUT UR51, UR53, 0x1, URZ, 0xfc, !UPT ;  /* 0x0000000135337892 */ /* 0x000fe4000f8efc3f */
[----:B------:R-:W-:Y:S01]  /*33c0*/  LOP3.LUT R0, R0, 0xffffff00, RZ, 0xc0, !PT ;  /* 0xffffff0000007812 */ /* 0x000fe200078ec0ff */
[----:B------:R-:W-:Y:S02]  /*33d0*/  ULOP3.LUT UR50, UR54, 0x1, URZ, 0xfc, !UPT ;  /* 0x0000000136327892 */ /* 0x000fe4000f8efc3f */
[----:B------:R-:W-:-:S02]  /*33e0*/  ULOP3.LUT UR48, UR52, 0x1, URZ, 0xfc, !UPT ;  /* 0x0000000134307892 */ /* 0x000fc4000f8efc3f */
[----:B------:R-:W-:Y:S01]  /*33f0*/  IMAD.IADD R0, R33, 0x1, -R0 ;  /* 0x0000000121007824 */ /* 0x000fe200078e0a00 */
[----:B------:R-:W-:Y:S01]  /*3400*/  UMOV UR36, URZ ;  /* 0x0000003f00247c82 */ /* 0x000fe20008000000 */
[----:B------:R-:W-:Y:S01]  /*3410*/  UMOV UR56, URZ ;  /* 0x0000003f00387c82 */ /* 0x000fe20008000000 */
[----:B------:R-:W-:Y:S01]  /*3420*/  UMOV UR37, URZ ;  /* 0x0000003f00257c82 */ /* 0x000fe20008000000 */
[C---:B------:R-:W-:Y:S01]  /*3430*/  VIADD R152, R0.reuse, 0x1f ;  /* 0x0000001f00987836 */ /* 0x040fe20000000000 */
[----:B-1----:R-:W-:Y:S01]  /*3440*/  SHF.R.S32.HI R3, RZ, 0x1f, R0 ;  /* 0x0000001fff037819 */ /* 0x002fe20000011400 */
[----:B------:R-:W-:Y:S01]  /*3450*/  UMOV UR38, URZ ;  /* 0x0000003f00267c82 */ /* 0x000fe20008000000 */
[-C--:B------:R-:W-:Y:S01]  /*3460*/  LEA.HI R2, R0, R0.reuse, RZ, 0x1 ;  /* 0x0000000000027211 */ /* 0x080fe200078f08ff */
[----:B------:R-:W-:Y:S01]  /*3470*/  UMOV UR39, URZ ;  /* 0x0000003f00277c82 */ /* 0x000fe20008000000 */
[----:B--2---:R-:W-:Y:S02]  /*3480*/  LEA.HI R4, R3, R0, RZ, 0x5 ;  /* 0x0000000003047211 */ /* 0x004fe400078f28ff */
[----:B------:R-:W-:Y:S01]  /*3490*/  SHF.R.S32.HI R2, RZ, 0x1, R2 ;  /* 0x00000001ff027819 */ /* 0x000fe20000011402 */
[----:B---3--:R-:W-:Y:S01]  /*34a0*/  ULEA UR47, UR43, UR47, 0x18 ;  /* 0x0000002f2b2f7291 */ /* 0x008fe2000f8ec03f */
[----:B------:R-:W-:-:S02]  /*34b0*/  SHF.R.S32.HI R4, RZ, 0x5, R4 ;  /* 0x00000005ff047819 */ /* 0x000fc40000011404 */
[----:B------:R-:W-:Y:S01]  /*34c0*/  LEA.HI R7, R3, R0, RZ, 0x4 ;  /* 0x0000000003077211 */ /* 0x000fe200078f20ff */
[----:B------:R-:W-:Y:S01]  /*34d0*/  UIADD3 UR49, UR47, 0x80, URZ ;  /* 0x000000802f317890 */ /* 0x000fe2000fffe03f */
[----:B------:R-:W-:Y:S01]  /*34e0*/  SHF.L.U32 R5, R0, 0x6, RZ ;  /* 0x0000000600057819 */ /* 0x000fe200000006ff */
[----:B----4-:R-:W-:Y:S01]  /*34f0*/  IMAD.SHL.U32 R6, R4, 0x10, RZ ;  /* 0x0000001004067824 */ /* 0x010fe200078e00ff */
[----:B------:R-:W-:Y:S01]  /*3500*/  SHF.R.S32.HI R8, RZ, 0x4, R7 ;  /* 0x00000004ff087819 */ /* 0x000fe20000011407 */
[----:B------:R-:W-:Y:S01]  /*3510*/  IMAD.SHL.U32 R4, R2, 0x80, RZ ;  /* 0x0000008002047824 */ /* 0x000fe200078e00ff */
[----:B------:R-:W-:Y:S01]  /*3520*/  LOP3.LUT R5, R5, 0x40, RZ, 0xc0, !PT ;  /* 0x0000004005057812 */ /* 0x000fe200078ec0ff */
[----:B------:R-:W-:Y:S01]  /*3530*/  @!UP0 UIADD3 UR49, UR47, URZ, URZ ;  /* 0x0000003f2f318290 */ /* 0x000fe2000fffe03f */
[----:B------:R-:W-:Y:S02]  /*3540*/  LEA.HI R9, R7, R8, RZ, 0x1 ;  /* 0x0000000807097211 */ /* 0x000fe400078f08ff */
[----:B------:R-:W-:Y:S01]  /*3550*/  LOP3.LUT R4, R4, 0x180, RZ, 0xc0, !PT ;  /* 0x0000018004047812 */ /* 0x000fe200078ec0ff */
[----:B------:R-:W-:Y:S01]  /*3560*/  UIADD3 UR49, UR49, 0x38780, URZ ;  /* 0x0003878031317890 */ /* 0x000fe2000fffe03f */
[----:B------:R-:W-:-:S02]  /*3570*/  LOP3.LUT R7, R5, 0x30, R6, 0xf8, !PT ;  /* 0x0000003005077812 */ /* 0x000fc400078ef806 */
[-C--:B------:R-:W-:Y:S02]  /*3580*/  LEA.HI R2, R3, R0.reuse, RZ, 0x3 ;  /* 0x0000000003027211 */ /* 0x080fe400078f18ff */
[----:B------:R-:W-:Y:S02]  /*3590*/  LOP3.LUT R9, R9, 0x7ffffe, RZ, 0xc0, !PT ;  /* 0x007ffffe09097812 */ /* 0x000fe400078ec0ff */
[----:B------:R-:W-:Y:S02]  /*35a0*/  LOP3.LUT R5, R4, R5, RZ, 0xfc, !PT ;  /* 0x0000000504057212 */ /* 0x000fe400078efcff */
[----:B------:R-:W-:Y:S01]  /*35b0*/  LEA.HI R22, R3, R0, RZ, 0x7 ;  /* 0x0000000003167211 */ /* 0x000fe200078f38ff */
[----:B------:R-:W-:Y:S01]  /*35c0*/  IMAD.IADD R9, R8, 0x1, -R9 ;  /* 0x0000000108097824 */ /* 0x000fe200078e0a09 */
[----:B------:R-:W-:Y:S02]  /*35d0*/  LOP3.LUT R7, R7, 0x8, R2, 0xf8, !PT ;  /* 0x0000000807077812 */ /* 0x000fe400078ef802 */
[----:B------:R-:W-:-:S02]  /*35e0*/  SHF.R.U32.HI R5, RZ, 0x3, R5 ;  /* 0x00000003ff057819 */ /* 0x000fc40000011605 */
[----:B------:R-:W-:Y:S02]  /*35f0*/  SHF.R.S32.HI R22, RZ, 0x7, R22 ;  /* 0x00000007ff167819 */ /* 0x000fe40000011416 */
[----:B------:R-:W-:Y:S01]  /*3600*/  LOP3.LUT R5, R5, R7, R4, 0x1e, !PT ;  /* 0x0000000705057212 */ /* 0x000fe200078e1e04 */
[----:B------:R-:W-:Y:S02]  /*3610*/  IMAD.MOV.U32 R4, RZ, RZ, 0x1 ;  /* 0x00000001ff047424 */ /* 0x000fe400078e00ff */
[----:B------:R-:W-:-:S04]  /*3620*/  IMAD R2, R22, 0x4, R9 ;  /* 0x0000000416027824 */ /* 0x000fc800078e0209 */
[----:B------:R-:W-:-:S07]  /*3630*/  IMAD.U32 R23, R2, 0x200, R5 ;  /* 0x0000020002177824 */ /* 0x000fce00078e0005 */
.L_x_109:
[----:B-1-34-:R-:W1:Y:S02]  /*3640*/  LDC.64 R2, c[0x0][0x290] ;  /* 0x0000a400ff027b82 */ /* 0x01ae640000000a00 */
[----:B-1----:R-:W-:-:S05]  /*3650*/  IMAD.WIDE R2, R18, 0xc, R2 ;  /* 0x0000000c12027825 */ /* 0x002fca00078e0202 */
[----:B------:R-:W2:Y:S01]  /*3660*/  LDG.E R153, desc[UR58][R2.64+0x8] ;  /* 0x0000083a02997981 */ /* 0x000ea2000c1e1900 */
[----:B------:R-:W-:Y:S01]  /*3670*/  UMOV UR12, URZ ;  /* 0x0000003f000c7c82 */ /* 0x000fe20008000000 */
[----:B------:R-:W-:Y:S01]  /*3680*/  UMOV UR9, UR37 ;  /* 0x0000002500097c82 */ /* 0x000fe20008000000 */
[--C-:B------:R-:W-:Y:S01]  /*3690*/  IMAD.MOV.U32 R155, RZ, RZ, R18.reuse ;  /* 0x000000ffff9b7224 */ /* 0x100fe200078e0012 */
[----:B-----5:R-:W1:Y:S01]  /*36a0*/  SHFL.IDX PT, R0, R22, RZ, 0x1f ;  /* 0x00001fff16007589 */ /* 0x020e6200000e0000 */
[----:B------:R-:W-:Y:S02]  /*36b0*/  SHF.R.S32.HI R19, RZ, 0x1f, R18 ;  /* 0x0000001fff137819 */ /* 0x000fe40000011412 */
[----:B------:R-:W-:Y:S02]  /*36c0*/  CS2R R86, SRZ ;  /* 0x0000000000567805 */ /* 0x000fe4000001ff00 */
[----:B------:R-:W-:Y:S02]  /*36d0*/  CS2R R88, SRZ ;  /* 0x0000000000587805 */ /* 0x000fe4000001ff00 */
[----:B------:R-:W-:-:S02]  /*36e0*/  CS2R R90, SRZ ;  /* 0x00000000005a7805 */ /* 0x000fc4000001ff00 */
[----:B------:R-:W-:Y:S02]  /*36f0*/  CS2R R92, SRZ ;  /* 0x00000000005c7805 */ /* 0x000fe4000001ff00 */
[----:B------:R-:W-:Y:S02]  /*3700*/  CS2R R94, SRZ ;  /* 0x00000000005e7805 */ /* 0x000fe4000001ff00 */
[----:B------:R-:W-:Y:S02]  /*3710*/  CS2R R96, SRZ ;  /* 0x0000000000607805 */ /* 0x000fe4000001ff00 */
        /* <DEDUP_REMOVED lines=16> */
[----:B-1----:R-:W-:Y:S01]  /*3820*/  R2UR UR4, R0 ;  /* 0x00000000000472ca */ /* 0x002fe200000e0000 */
[----:B------:R-:W-:Y:S01]  /*3830*/  IMAD.U32 R0, RZ, RZ, UR38 ;  /* 0x00000026ff007e24 */ /* 0x000fe2000f8e00ff */
        /* <DEDUP_REMOVED lines=10> */
[----:B------:R-:W-:Y:S01]  /*38e0*/  CS2R R150, SRZ ;  /* 0x0000000000967805 */ /* 0x000fe2000001ff00 */
[----:B------:R-:W-:Y:S01]  /*38f0*/  ULEA.HI UR5, UR4, UR4, URZ, 0x1 ;  /* 0x0000000404057291 */ /* 0x000fe2000f8f083f */
[----:B------:R-:W-:Y:S02]  /*3900*/  CS2R R24, SRZ ;  /* 0x0000000000187805 */ /* 0x000fe4000001ff00 */
[----:B------:R-:W-:Y:S02]  /*3910*/  CS2R R26, SRZ ;  /* 0x00000000001a7805 */ /* 0x000fe4000001ff00 */
[----:B------:R-:W-:Y:S01]  /*3920*/  CS2R R28, SRZ ;  /* 0x00000000001c7805 */ /* 0x000fe2000001ff00 */
[----:B------:R-:W-:Y:S01]  /*3930*/  ULOP3.LUT UR5, UR5, 0x1e, URZ, 0xc0, !UPT ;  /* 0x0000001e05057892 */ /* 0x000fe2000f8ec03f */
[----:B------:R-:W-:Y:S02]  /*3940*/  CS2R R30, SRZ ;  /* 0x00000000001e7805 */ /* 0x000fe4000001ff00 */
[----:B------:R-:W-:-:S02]  /*3950*/  CS2R R32, SRZ ;  /* 0x0000000000207805 */ /* 0x000fc4000001ff00 */
[----:B------:R-:W-:Y:S01]  /*3960*/  CS2R R34, SRZ ;  /* 0x0000000000227805 */ /* 0x000fe2000001ff00 */
[----:B------:R-:W-:Y:S01]  /*3970*/  UIADD3 UR5, UR4, -UR5, URZ ;  /* 0x8000000504057290 */ /* 0x000fe2000fffe03f */
        /* <DEDUP_REMOVED lines=25> */
[C---:B--2---:R-:W-:Y:S02]  /*3b10*/  R2UR UR6, R153.reuse ;  /* 0x00000000990672ca */ /* 0x044fe400000e0000 */
[----:B------:R-:W-:-:S11]  /*3b20*/  ISETP.GE.AND P0, PT, R153, 0x1, PT ;  /* 0x000000019900780c */ /* 0x000fd60003f06270 */
[----:B------:R-:W-:Y:S02]  /*3b30*/  UIADD3 UR4, UR6, 0x3f, URZ ;  /* 0x0000003f06047890 */ /* 0x000fe4000fffe03f */
[----:B------:R-:W-:Y:S02]  /*3b40*/  ULEA UR6, UR5, UR47, 0xd ;  /* 0x0000002f05067291 */ /* 0x000fe4000f8e683f */
[----:B------:R-:W-:Y:S02]  /*3b50*/  USHF.R.S32.HI UR5, URZ, 0x1f, UR4 ;  /* 0x0000001f3f057899 */ /* 0x000fe40008011404 */
[----:B------:R-:W-:Y:S02]  /*3b60*/  USHF.R.U32.HI UR6, URZ, 0x4, UR6 ;  /* 0x000000043f067899 */ /* 0x000fe40008011606 */
[----:B------:R-:W-:Y:S02]  /*3b70*/  ULEA.HI UR5, UR5, UR4, URZ, 0x6 ;  /* 0x0000000405057291 */ /* 0x000fe4000f8f303f */
[----:B------:R-:W-:-:S02]  /*3b80*/  ULOP3.LUT UR8, UR6, 0x3fff, URZ, 0xc0, !UPT ;  /* 0x00003fff06087892 */ /* 0x000fc4000f8ec03f */
[----:B------:R-:W-:Y:S01]  /*3b90*/  USHF.R.S32.HI UR10, URZ, 0x6, UR5 ;  /* 0x000000063f0a7899 */ /* 0x000fe20008011405 */
[----:B------:R-:W-:Y:S11]  /*3ba0*/  @!P0 BRA `(.L_x_29) ;  /* 0x00000004002c8947 */ /* 0x000ff60003800000 */
[----:B------:R-:W-:-:S06]  /*3bb0*/  UISETP.NE.AND UP0, UPT, UR51, 0x3, UPT ;  /* 0x000000033300788c */ /* 0x000fcc000bf05270 */
[----:B------:R-:W-:-:S13]  /*3bc0*/  PLOP3.LUT P1, PT, PT, PT, UP0, 0x80, 0x0 ;  /* 0x000000000000781c */ /* 0x000fda0003f2f008 */
[----:B------:R-:W-:Y:S05]  /*3bd0*/  @!P1 BRA `(.L_x_30) ;  /* 0x0000000000049947 */ /* 0x000fea0003800000 */
[----:B------:R-:W-:Y:S01]  /*3be0*/  BPT.TRAP 0x1 ;  /* 0x000000040000795c */ /* 0x000fe20000300000 */
.L_x_30:
[----:B------:R-:W-:Y:S01]  /*3bf0*/  ULEA UR4, UR37, UR47, 0x3 ;  /* 0x0000002f25047291 */ /* 0x000fe2000f8e183f */
[----:B------:R-:W-:-:S04]  /*3c00*/  MOV R0, UR38 ;  /* 0x0000002600007c02 */ /* 0x000fc80008000f00 */
[----:B------:R-:W-:-:S04]  /*3c10*/  SHF.L.U32 R0, R0, 0x1f, RZ ;  /* 0x0000001f00007819 */ /* 0x000fc800000006ff */
[----:B------:R1:W2:Y:S01]  /*3c20*/  SYNCS.PHASECHK.TRANS64.TRYWAIT P0, [UR4+0x38480], R0 ;  /* 0x03848000ff0075a7 */ /* 0x0002a20008000144 */
[----:B------:R-:W-:Y:S05]  /*3c30*/  @!P1 BRA `(.L_x_31) ;  /* 0x0000000000049947 */ /* 0x000fea0003800000 */
[----:B------:R-:W-:Y:S01]  /*3c40*/  BPT.TRAP 0x1 ;  /* 0x000000040000795c */ /* 0x000fe20000300000 */
.L_x_31:
[----:B--2---:R-:W-:Y:S05]  /*3c50*/  @P0 BRA `(.L_x_32) ;  /* 0x0000000000080947 */ /* 0x004fea0003800000 */
[----:B------:R-:W2:Y:S02]  /*3c60*/  SYNCS.PHASECHK.TRANS64.TRYWAIT P0, [UR4+0x38480], R0 ;  /* 0x03848000ff0075a7 */ /* 0x000ea40008000144 */
[----:B--2---:R-:W-:Y:S05]  /*3c70*/  @!P0 BRA `(.L_x_33) ;  /* 0x000000a400f88947 */ /* 0x004fea0003800000 */
.L_x_32:
[----:B------:R-:W-:Y:S01]  /*3c80*/  UIADD3 UR4, UR47, 0x20000, URZ ;  /* 0x000200002f047890 */ /* 0x000fe2000fffe03f */
[----:B------:R-:W-:Y:S01]  /*3c90*/  WARPGROUP.ARRIVE ;  /* 0x00000000000079c5 */ /* 0x000fe20000000000 */
[----:B------:R-:W-:Y:S02]  /*3ca0*/  ULOP3.LUT UR9, UR8, 0x10000, URZ, 0xfc, !UPT ;  /* 0x0001000008097892 */ /* 0x000fe4000f8efc3f */
[----:B------:R-:W-:Y:S02]  /*3cb0*/  USHF.R.U32.HI UR4, URZ, 0x4, UR4 ;  /* 0x000000043f047899 */ /* 0x000fe40008011604 */
[----:B------:R-:W-:Y:S02]  /*3cc0*/  ULEA UR9, UR37, UR9, 0xb ;  /* 0x0000000925097291 */ /* 0x000fe4000f8e583f */
[----:B------:R-:W-:Y:S01]  /*3cd0*/  ULOP3.LUT UR4, UR4, 0x3fff, URZ, 0xc0, !UPT ;  /* 0x00003fff04047892 */ /* 0x000fe2000f8ec03f */
[----:B------:R-:W-:Y:S01]  /*3ce0*/  UMOV UR5, 0x40000040 ;  /* 0x4000004000057882 */ /* 0x000fe20000000000 */
[----:B------:R-:W-:-:S02]  /*3cf0*/  UMOV UR7, 0x40000040 ;  /* 0x4000004000077882 */ /* 0x000fc40000000000 */
[----:B------:R-:W-:Y:S01]  /*3d00*/  ULOP3.LUT UR4, UR4, 0x10000, URZ, 0xfc, !UPT ;  /* 0x0001000004047892 */ /* 0x000fe2000f8efc3f */
[----:B------:R-:W-:-:S03]  /*3d10*/  UMOV UR12, 0x1 ;  /* 0x00000001000c7882 */ /* 0x000fc60000000000 */
[----:B------:R-:W-:-:S03]  /*3d20*/  ULEA UR11, UR37, UR4, 0xa ;  /* 0x00000004250b7291 */ /* 0x000fc6000f8e503f */
[----:B------:R-:W-:-:S04]  /*3d30*/  UMOV UR4, UR9 ;  /* 0x0000000900047c82 */ /* 0x000fc80008000000 */
[----:B------:R-:W-:Y:S02]  /*3d40*/  UMOV UR6, UR11 ;  /* 0x0000000b00067c82 */ /* 0x000fe40008000000 */
[----:B------:R-:W-:Y:S01]  /*3d50*/  HGMMA.64x128x16.F32 R88, gdesc[UR4], RZ, !UPT, gsb0 ;  /* 0x01e00000045879f0 */ /* 0x000fe2000c0008ff */
[----:B------:R-:W-:Y:S01]  /*3d60*/  UIADD3 UR4, UR9, 0x400, URZ ;  /* 0x0000040009047890 */ /* 0x000fe2000fffe03f */
[----:B------:R-:W-:Y:S01]  /*3d70*/  UMOV UR5, 0x40000040 ;  /* 0x4000004000057882 */ /* 0x000fe20000000000 */
[----:B------:R-:W-:Y:S02]  /*3d80*/  WARPGROUP.DEPBAR.LE gsb0, 0x0 ;  /* 0x00008000000079c5 */ /* 0x000fe40000010000 */
[----:B------:R-:W-:-:S07]  /*3d90*/  WARPGROUP.ARRIVE ;  /* 0x00000000000079c5 */ /* 0x000fce0000000000 */
[----:B------:R-:W-:Y:S01]  /*3da0*/  HGMMA.64x128x16.F32 R24, gdesc[UR4], RZ, !UPT, gsb0 ;  /* 0x01e00000041879f0 */ /* 0x000fe2000c0008ff */
[----:B------:R-:W-:Y:S02]  /*3db0*/  UIADD3 UR4, UR9, 0x2, URZ ;  /* 0x0000000209047890 */ /* 0x000fe4000fffe03f */
[----:B------:R-:W-:Y:S01]  /*3dc0*/  UIADD3 UR6, UR11, 0x2, URZ ;  /* 0x000000020b067890 */ /* 0x000fe2000fffe03f */
[----:B------:R-:W-:Y:S01]  /*3dd0*/  UMOV UR5, 0x40000040 ;  /* 0x4000004000057882 */ /* 0x000fe20000000000 */
[----:B------:R-:W-:Y:S01]  /*3de0*/  UMOV UR7, 0x40000040 ;  /* 0x4000004000077882 */ /* 0x000fe20000000000 */
[----:B------:R-:W-:Y:S02]  /*3df0*/  WARPGROUP.DEPBAR.LE gsb0, 0x0 ;  /* 0x00008000000079c5 */ /* 0x000fe40000010000 */
[----:B------:R-:W-:-:S06]  /*3e00*/  WARPGROUP.ARRIVE ;  /* 0x00000000000079c5 */ /* 0x000fcc0000000000 */
[----:B------:R-:W-:Y:S01]  /*3e10*/  HGMMA.64x128x16.F32 R88, gdesc[UR4], R88, gsb0 ;  /* 0x01e00000045879f0 */ /* 0x000fe20008000858 */
[----:B------:R-:W-:Y:S01]  /*3e20*/  UIADD3 UR4, UR9, 0x402, URZ ;  /* 0x0000040209047890 */ /* 0x000fe2000fffe03f */
[----:B------:R-:W-:Y:S01]  /*3e30*/  UMOV UR5, 0x40000040 ;  /* 0x4000004000057882 */ /* 0x000fe20000000000 */
[----:B------:R-:W-:Y:S02]  /*3e40*/  WARPGROUP.DEPBAR.LE gsb0, 0x0 ;  /* 0x00008000000079c5 */ /* 0x000fe40000010000 */
[----:B------:R-:W-:-:S07]  /*3e50*/  WARPGROUP.ARRIVE ;  /* 0x00000000000079c5 */ /* 0x000fce0000000000 */
[----:B------:R-:W-:Y:S01]  /*3e60*/  HGMMA.64x128x16.F32 R24, gdesc[UR4], R24, gsb0 ;  /* 0x01e00000041879f0 */ /* 0x000fe20008000818 */
        /* <DEDUP_REMOVED lines=21> */
[----:B------:R-:W-:-:S04]  /*3fc0*/  UIADD3 UR9, UR37, 0x1, URZ ;  /* 0x0000000125097890 */ /* 0x000fc8000fffe03f */
[----:B------:R-:W-:-:S04]  /*3fd0*/  UISETP.NE.AND UP0, UPT, UR9, 0x4, UPT ;  /* 0x000000040900788c */ /* 0x000fc8000bf05270 */
[----:B------:R-:W-:Y:S01]  /*3fe0*/  USEL UR9, UR9, URZ, UP0 ;  /* 0x0000003f09097287 */ /* 0x000fe20008000000 */
[----:B------:R-:W-:Y:S02]  /*3ff0*/  WARPGROUP.DEPBAR.LE gsb0, 0x0 ;  /* 0x00008000000079c5 */ /* 0x000fe40000010000 */
[----:B------:R-:W-:-:S06]  /*4000*/  WARPGROUP.ARRIVE ;  /* 0x00000000000079c5 */ /* 0x000fcc0000000000 */
[----:B------:R-:W-:Y:S01]  /*4010*/  HGMMA.64x128x16.F32 R24, gdesc[UR4], R24, gsb0 ;  /* 0x01e00000041879f0 */ /* 0x000fe20008000818 */
[----:B------:R-:W-:-:S04]  /*4020*/  USEL UR4, URZ, 0x1, UP0 ;  /* 0x000000013f047887 */ /* 0x000fc80008000000 */
[----:B------:R-:W-:-:S06]  /*4030*/  ULOP3.LUT UR4, UR38, UR4, URZ, 0x3c, !UPT ;  /* 0x0000000426047292 */ /* 0x000fcc000f8e3c3f */
[----:B-12---:R-:W-:Y:S01]  /*4040*/  IMAD.U32 R0, RZ, RZ, UR4 ;  /* 0x00000004ff007e24 */ /* 0x006fe2000f8e00ff */
[----:B------:R-:W-:-:S06]  /*4050*/  WARPGROUP.DEPBAR.LE gsb0, 0x0 ;  /* 0x00008000000079c5 */ /* 0x000fcc0000010000 */
.L_x_29:
[----:B------:R-:W-:-:S04]  /*4060*/  UISETP.LT.AND UP0, UPT, UR10, 0x1, UPT ;  /* 0x000000010a00788c */ /* 0x000fc8000bf01270 */
[----:B------:R-:W-:-:S04]  /*4070*/  USEL UR4, UR10, 0x1, UP0 ;  /* 0x000000010a047887 */ /* 0x000fc80008000000 */
[----:B------:R-:W-:-:S04]  /*4080*/  UIADD3 UR10, UR10, -UR4, URZ ;  /* 0x800000040a0a7290 */ /* 0x000fc8000fffe03f */
[----:B------:R-:W-:-:S06]  /*4090*/  UISETP.GE.AND UP0, UPT, UR10, 0x1, UPT ;  /* 0x000000010a00788c */ /* 0x000fcc000bf06270 */
[----:B------:R-:W-:-:S13]  /*40a0*/  PLOP3.LUT P0, PT, PT, PT, UP0, 0x80, 0x0 ;  /* 0x000000000000781c */ /* 0x000fda0003f0f008 */
[----:B------:R-:W-:Y:S05]  /*40b0*/  @!P0 BRA `(.L_x_34) ;  /* 0x00000004006c8947 */ /* 0x000fea0003800000 */
[----:B------:R-:W-:Y:S01]  /*40c0*/  IMAD.U32 R2, RZ, RZ, UR10 ;  /* 0x0000000aff027e24 */ /* 0x000fe2000f8e00ff */
[----:B------:R-:W-:-:S06]  /*40d0*/  UMOV UR11, UR37 ;  /* 0x00000025000b7c82 */ /* 0x000fcc0008000000 */
.L_x_41:
[----:B------:R-:W-:-:S06]  /*40e0*/  UISETP.NE.AND UP0, UPT, UR51, 0x3, UPT ;  /* 0x000000033300788c */ /* 0x000fcc000bf05270 */
[----:B------:R-:W-:-:S13]  /*40f0*/  PLOP3.LUT P1, PT, PT, PT, UP0, 0x80, 0x0 ;  /* 0x000000000000781c */ /* 0x000fda0003f2f008 */
[----:B-12---:R-:W-:Y:S05]  /*4100*/  @!P1 BRA `(.L_x_35) ;  /* 0x0000000000049947 */ /* 0x006fea0003800000 */
[----:B------:R-:W-:Y:S01]  /*4110*/  BPT.TRAP 0x1 ;  /* 0x000000040000795c */ /* 0x000fe20000300000 */
.L_x_35:
[----:B------:R-:W-:Y:S01]  /*4120*/  ULEA UR4, UR9, UR47, 0x3 ;  /* 0x0000002f09047291 */ /* 0x000fe2000f8e183f */
[----:B------:R-:W-:-:S08]  /*4130*/  SHF.L.U32 R3, R0, 0x1f, RZ ;  /* 0x0000001f00037819 */ /* 0x000fd000000006ff */
[----:B------:R1:W2:Y:S01]  /*4140*/  SYNCS.PHASECHK.TRANS64.TRYWAIT P0, [UR4+0x38480], R3 ;  /* 0x03848003ff0075a7 */ /* 0x0002a20008000144 */
[----:B------:R-:W-:Y:S05]  /*4150*/  @!P1 BRA `(.L_x_36) ;  /* 0x0000000000049947 */ /* 0x000fea0003800000 */
[----:B------:R-:W-:Y:S01]  /*4160*/  BPT.TRAP 0x1 ;  /* 0x000000040000795c */ /* 0x000fe20000300000 */
.L_x_36:
[----:B--2---:R-:W-:Y:S05]  /*4170*/  @P0 BRA `(.L_x_37) ;  /* 0x0000000000080947 */ /* 0x004fea0003800000 */
[----:B------:R-:W2:Y:S02]  /*4180*/  SYNCS.PHASECHK.TRANS64.TRYWAIT P0, [UR4+0x38480], R3 ;  /* 0x03848003ff0075a7 */ /* 0x000ea40008000144 */
[----:B--2---:R-:W-:Y:S05]  /*4190*/  @!P0 BRA `(.L_x_38) ;  /* 0x000000a000c88947 */ /* 0x004fea0003800000 */
.L_x_37:
[----:B------:R-:W-:Y:S01]  /*41a0*/  UIADD3 UR4, UR47, 0x20000, URZ ;  /* 0x000200002f047890 */ /* 0x000fe2000fffe03f */
[----:B------:R-:W-:Y:S01]  /*41b0*/  WARPGROUP.ARRIVE ;  /* 0x00000000000079c5 */ /* 0x000fe20000000000 */
[----:B------:R-:W-:Y:S02]  /*41c0*/  ULOP3.LUT UR13, UR8, 0x10000, URZ, 0xfc, !UPT ;  /* 0x00010000080d7892 */ /* 0x000fe4000f8efc3f */
[----:B------:R-:W-:Y:S02]  /*41d0*/  USHF.R.U32.HI UR4, URZ, 0x4, UR4 ;  /* 0x000000043f047899 */ /* 0x000fe40008011604 */
[----:B------:R-:W-:Y:S02]  /*41e0*/  UISETP.NE.U32.AND UP0, UPT, UR12, URZ, UPT ;  /* 0x0000003f0c00728c */ /* 0x000fe4000bf05070 */
[----:B------:R-:W-:Y:S02]  /*41f0*/  ULOP3.LUT UR4, UR4, 0x3fff, URZ, 0xc0, !UPT ;  /* 0x00003fff04047892 */ /* 0x000fe4000f8ec03f */
[----:B------:R-:W-:-:S02]  /*4200*/  ULEA UR13, UR9, UR13, 0xb ;  /* 0x0000000d090d7291 */ /* 0x000fc4000f8e583f */
[----:B------:R-:W-:Y:S01]  /*4210*/  ULOP3.LUT UR4, UR4, 0x10000, URZ, 0xfc, !UPT ;  /* 0x0001000004047892 */ /* 0x000fe2000f8efc3f */
[----:B------:R-:W-:Y:S01]  /*4220*/  UMOV UR5, 0x40000040 ;  /* 0x4000004000057882 */ /* 0x000fe20000000000 */
[----:B------:R-:W-:Y:S02]  /*4230*/  UMOV UR7, 0x40000040 ;  /* 0x4000004000077882 */ /* 0x000fe40000000000 */
[----:B------:R-:W-:-:S03]  /*4240*/  ULEA UR14, UR9, UR4, 0xa ;  /* 0x00000004090e7291 */ /* 0x000fc6000f8e503f */
[----:B------:R-:W-:-:S04]  /*4250*/  UMOV UR4, UR13 ;  /* 0x0000000d00047c82 */ /* 0x000fc80008000000 */
[----:B------:R-:W-:Y:S02]  /*4260*/  UMOV UR6, UR14 ;  /* 0x0000000e00067c82 */ /* 0x000fe40008000000 */
[----:B------:R-:W-:Y:S01]  /*4270*/  HGMMA.64x128x16.F32 R88, gdesc[UR4], R88, UP0, gsb0 ;  /* 0x01e00000045879f0 */ /* 0x000fe2000b800858 */
[----:B------:R-:W-:Y:S01]  /*4280*/  UIADD3 UR4, UR13, 0x400, URZ ;  /* 0x000004000d047890 */ /* 0x000fe2000fffe03f */
[----:B------:R-:W-:Y:S01]  /*4290*/  UMOV UR5, 0x40000040 ;  /* 0x4000004000057882 */ /* 0x000fe20000000000 */
[----:B------:R-:W-:Y:S02]  /*42a0*/  WARPGROUP.DEPBAR.LE gsb0, 0x0 ;  /* 0x00008000000079c5 */ /* 0x000fe40000010000 */
[----:B------:R-:W-:-:S07]  /*42b0*/  WARPGROUP.ARRIVE ;  /* 0x00000000000079c5 */ /* 0x000fce0000000000 */
[----:B------:R-:W-:Y:S01]  /*42c0*/  HGMMA.64x128x16.F32 R24, gdesc[UR4], R24, UP0, gsb0 ;  /* 0x01e00000041879f0 */ /* 0x000fe2000b800818 */
[----:B------:R-:W-:Y:S02]  /*42d0*/  UIADD3 UR4, UR13, 0x2, URZ ;  /* 0x000000020d047890 */ /* 0x000fe4000fffe03f */
[----:B------:R-:W-:Y:S01]  /*42e0*/  UIADD3 UR6, UR14, 0x2, URZ ;  /* 0x000000020e067890 */ /* 0x000fe2000fffe03f */
[----:B------:R-:W-:Y:S01]  /*42f0*/  UMOV UR5, 0x40000040 ;  /* 0x4000004000057882 */ /* 0x000fe20000000000 */
[----:B------:R-:W-:Y:S01]  /*4300*/  UMOV UR7, 0x40000040 ;  /* 0x4000004000077882 */ /* 0x000fe20000000000 */
[----:B------:R-:W-:Y:S02]  /*4310*/  WARPGROUP.DEPBAR.LE gsb0, 0x0 ;  /* 0x00008000000079c5 */ /* 0x000fe40000010000 */
[----:B------:R-:W-:-:S06]  /*4320*/  WARPGROUP.ARRIVE ;  /* 0x00000000000079c5 */ /* 0x000fcc0000000000 */
        /* <DEDUP_REMOVED lines=29> */
[----:B------:R-:W-:Y:S03]  /*4500*/  HGMMA.64x128x16.F32 R24, gdesc[UR4], R24, UP0, gsb0 ;  /* 0x01e00000041879f0 */ /* 0x000fe6000b800818 */
[----:B------:R-:W-:Y:S02]  /*4510*/  WARPGROUP.DEPBAR.LE gsb0, 0x0 ;  /* 0x00008000000079c5 */ /* 0x000fe40000010000 */
[----:B------:R-:W-:Y:S05]  /*4520*/  @!P1 BRA `(.L_x_39) ;  /* 0x0000000000049947 */ /* 0x000fea0003800000 */
[----:B------:R-:W-:Y:S01]  /*4530*/  BPT.TRAP 0x1 ;  /* 0x000000040000795c */ /* 0x000fe20000300000 */
.L_x_39:
[----:B------:R-:W-:Y:S02]  /*4540*/  UISETP.GT.U32.AND UP0, UPT, UR53, 0x1, UPT ;  /* 0x000000013500788c */ /* 0x000fe4000bf04070 */
[----:B------:R-:W-:-:S04]  /*4550*/  ULEA UR4, UR11, UR47, 0x3 ;  /* 0x0000002f0b047291 */ /* 0x000fc8000f8e183f */
[----:B------:R-:W-:Y:S01]  /*4560*/  UIADD3 UR4, UR4, 0x384a0, URZ ;  /* 0x000384a004047890 */ /* 0x000fe2000fffe03f */
[----:B------:R-:W-:-:S03]  /*4570*/  PLOP3.LUT P0, PT, PT, PT, UP0, 0x80, 0x0 ;  /* 0x000000000000781c */ /* 0x000fc60003f0f008 */
[----:B------:R-:W-:-:S09]  /*4580*/  UPRMT UR4, URZ, 0x654, UR4 ;  /* 0x000006543f047896 */ /* 0x000fd20008000004 */
[----:B------:R-:W-:Y:S01]  /*4590*/  SYNCS.ARRIVE.TRANS64.RED.A1T0 RZ, [UR4], RZ ;  /* 0x000000ffffff79a7 */ /* 0x000fe20008100404 */
[----:B------:R-:W-:Y:S05]  /*45a0*/  @P0 BRA `(.L_x_40) ;  /* 0x0000000000040947 */ /* 0x000fea0003800000 */
[----:B------:R-:W-:Y:S01]  /*45b0*/  BPT.TRAP 0x1 ;  /* 0x000000040000795c */ /* 0x000fe20000300000 */
.L_x_40:
[----:B------:R-:W-:Y:S01]  /*45c0*/  UIADD3 UR9, UR9, 0x1, URZ ;  /* 0x0000000109097890 */ /* 0x000fe2000fffe03f */
[C---:B------:R-:W-:Y:S01]  /*45d0*/  ISETP.GT.AND P0, PT, R2.reuse, 0x1, PT ;  /* 0x000000010200780c */ /* 0x040fe20003f04270 */
[----:B------:R-:W-:Y:S01]  /*45e0*/  UIADD3 UR11, UR11, 0x1, URZ ;  /* 0x000000010b0b7890 */ /* 0x000fe2000fffe03f */
[----:B------:R-:W-:Y:S01]  /*45f0*/  VIADD R2, R2, 0xffffffff ;  /* 0xffffffff02027836 */ /* 0x000fe20000000000 */
[----:B------:R-:W-:Y:S02]  /*4600*/  UISETP.NE.AND UP0, UPT, UR9, 0x4, UPT ;  /* 0x000000040900788c */ /* 0x000fe4000bf05270 */
[----:B------:R-:W-:Y:S02]  /*4610*/  UISETP.NE.AND UP1, UPT, UR11, 0x4, UPT ;  /* 0x000000040b00788c */ /* 0x000fe4000bf25270 */
[----:B------:R-:W-:Y:S02]  /*4620*/  USEL UR4, URZ, 0x1, UP0 ;  /* 0x000000013f047887 */ /* 0x000fe40008000000 */
[----:B------:R-:W-:-:S02]  /*4630*/  USEL UR9, UR9, URZ, UP0 ;  /* 0x0000003f09097287 */ /* 0x000fc40008000000 */
[----:B------:R-:W-:Y:S02]  /*4640*/  USEL UR11, UR11, URZ, UP1 ;  /* 0x0000003f0b0b7287 */ /* 0x000fe40008800000 */
[----:B------:R-:W-:Y:S01]  /*4650*/  LOP3.LUT R0, R0, UR4, RZ, 0x3c, !PT ;  /* 0x0000000400007c12 */ /* 0x000fe2000f8e3cff */
[----:B------:R-:W-:Y:S09]  /*4660*/  @P0 BRA `(.L_x_41) ;  /* 0xfffffff8009c0947 */ /* 0x000ff2000383ffff */
.L_x_34:
[----:B------:R-:W-:-:S13]  /*4670*/  ISETP.GE.AND P0, PT, R153, 0x1, PT ;  /* 0x000000019900780c */ /* 0x000fda0003f06270 */
[----:B------:R-:W-:Y:S05]  /*4680*/  @!P0 BRA `(.L_x_42) ;  /* 0x0000000000388947 */ /* 0x000fea0003800000 */
[----:B------:R-:W-:-:S06]  /*4690*/  UISETP.NE.AND UP0, UPT, UR51, 0x3, UPT ;  /* 0x000000033300788c */ /* 0x000fcc000bf05270 */
[----:B------:R-:W-:-:S13]  /*46a0*/  PLOP3.LUT P0, PT, PT, PT, UP0, 0x80, 0x0 ;  /* 0x000000000000781c */ /* 0x000fda0003f0f008 */
[----:B------:R-:W-:Y:S05]  /*46b0*/  @!P0 BRA `(.L_x_43) ;  /* 0x0000000000048947 */ /* 0x000fea0003800000 */
[----:B------:R-:W-:Y:S01]  /*46c0*/  BPT.TRAP 0x1 ;  /* 0x000000040000795c */ /* 0x000fe20000300000 */
.L_x_43:
[----:B------:R-:W-:Y:S02]  /*46d0*/  UIADD3 UR10, UR10, UR37, URZ ;  /* 0x000000250a0a7290 */ /* 0x000fe4000fffe03f */
[----:B------:R-:W-:Y:S02]  /*46e0*/  UISETP.GT.U32.AND UP0, UPT, UR53, 0x1, UPT ;  /* 0x000000013500788c */ /* 0x000fe4000bf04070 */
[----:B------:R-:W-:-:S04]  /*46f0*/  USHF.L.U32 UR10, UR10, 0x3, URZ ;  /* 0x000000030a0a7899 */ /* 0x000fc8000800063f */
[----:B------:R-:W-:Y:S01]  /*4700*/  ULOP3.LUT UR10, UR10, 0x18, URZ, 0xc0, !UPT ;  /* 0x000000180a0a7892 */ /* 0x000fe2000f8ec03f */
[----:B------:R-:W-:-:S03]  /*4710*/  PLOP3.LUT P0, PT, PT, PT, UP0, 0x80, 0x0 ;  /* 0x000000000000781c */ /* 0x000fc60003f0f008 */
[----:B------:R-:W-:-:S04]  /*4720*/  UIADD3 UR10, UR47, 0x384a0, UR10 ;  /* 0x000384a02f0a7890 */ /* 0x000fc8000fffe00a */
[----:B------:R-:W-:-:S09]  /*4730*/  UPRMT UR10, URZ, 0x654, UR10 ;  /* 0x000006543f0a7896 */ /* 0x000fd2000800000a */
[----:B------:R-:W-:Y:S01]  /*4740*/  SYNCS.ARRIVE.TRANS64.RED.A1T0 RZ, [UR10], RZ ;  /* 0x000000ffffff79a7 */ /* 0x000fe2000810040a */
[----:B------:R-:W-:Y:S05]  /*4750*/  @P0 BRA `(.L_x_42) ;  /* 0x0000000000040947 */ /* 0x000fea0003800000 */
[----:B------:R-:W-:Y:S01]  /*4760*/  BPT.TRAP 0x1 ;  /* 0x000000040000795c */ /* 0x000fe20000300000 */
.L_x_42:
[----:B------:R-:W-:Y:S01]  /*4770*/  R2UR UR45, R16 ;  /* 0x00000000102d72ca */ /* 0x000fe200000e0000 */
[----:B------:R-:W-:Y:S01]  /*4780*/  UIADD3 UR4, UR47, 0x30000, URZ ;  /* 0x000300002f047890 */ /* 0x000fe2000fffe03f */
[----:B------:R-:W-:Y:S02]  /*4790*/  R2UR UR46, R17 ;  /* 0x00000000112e72ca */ /* 0x000fe400000e0000 */
[----:B------:R-:W-:Y:S01]  /*47a0*/  LOP3.LUT P0, RZ, R4, 0xff, RZ, 0xc0, !PT ;  /* 0x000000ff04ff7812 */ /* 0x000fe2000780c0ff */
[----:B------:R-:W-:-:S06]  /*47b0*/  ULOP3.LUT UP0, URZ, UR4, 0x3ff, URZ, 0xc0, !UPT ;  /* 0x000003ff043f7892 */ /* 0x000fcc000f80c03f */
[----:B------:R-:W-:Y:S02]  /*47c0*/  PLOP3.LUT P1, PT, PT, PT, UP0, 0x80, 0x0 ;  /* 0x000000000000781c */ /* 0x000fe40003f2f008 */
[----:B------:R-:W-:Y:S02]  /*47d0*/  USHF.L.U32 UR45, UR45, 0x8, URZ ;  /* 0x000000082d2d7899 */ /* 0x000fe4000800063f */
[----:B------:R-:W-:Y:S02]  /*47e0*/  USHF.L.U32 UR46, UR46, 0x7, URZ ;  /* 0x000000072e2e7899 */ /* 0x000fe4000800063f */
[----:B------:R-:W-:Y:S10]  /*47f0*/  @!P0 BRA `(.L_x_44) ;  /* 0x00000000000c8947 */ /* 0x000ff40003800000 */
[----:B------:R-:W-:-:S04]  /*4800*/  DEPBAR {5,4,3,2,1,0} ;  /* 0x0000003f0000791a */ /* 0x000fc80000000000 */
[----:B------:R3:W-:Y:S02]  /*4810*/  UTMACCTL.IV [UR60] ;  /* 0x000000003c0079b9 */ /* 0x0007e40008000000 */
[----:B---3--:R-:W-:Y:S01]  /*4820*/  NOP ;  /* 0x0000000000007918 */ /* 0x008fe20000000000 */
.L_x_44:
[----:B------:R-:W-:Y:S05]  /*4830*/  @!P1 BRA `(.L_x_45) ;  /* 0x00000000007c9947 */ /* 0x000fea0003800000 */
[----:B------:R-:W-:Y:S01]  /*4840*/  MOV R2, 0x0 ;  /* 0x0000000000027802 */ /* 0x000fe20000000f00 */
[----:B------:R-:W-:Y:S01]  /*4850*/  ULDC.64 UR4, c[0x4][0x68] ;  /* 0x01001a0000047ab9 */ /* 0x000fe20000000a00 */
[----:B------:R-:W-:Y:S01]  /*4860*/  ULDC.64 UR6, c[0x4][0x8] ;  /* 0x0100020000067ab9 */ /* 0x000fe20000000a00 */
[----:B------:R-:W-:Y:S01]  /*4870*/  IMAD.U32 R4, RZ, RZ, UR4 ;  /* 0x00000004ff047e24 */ /* 0x000fe2000f8e00ff */
[----:B------:R3:W4:Y:S01]  /*4880*/  LDC.64 R14, c[0x4][R2] ;  /* 0x01000000020e7b82 */ /* 0x0007220000000a00 */
[----:B------:R-:W-:Y:S01]  /*4890*/  IMAD.U32 R5, RZ, RZ, UR5 ;  /* 0x00000005ff057e24 */ /* 0x000fe2000f8e00ff */
[----:B------:R-:W-:Y:S01]  /*48a0*/  ULDC.64 UR4, c[0x4][0x70] ;  /* 0x01001c0000047ab9 */ /* 0x000fe20000000a00 */
[----:B------:R-:W-:Y:S01]  /*48b0*/  IMAD.U32 R10, RZ, RZ, UR6 ;  /* 0x00000006ff0a7e24 */ /* 0x000fe2000f8e00ff */
[----:B------:R-:W-:Y:S01]  /*48c0*/  MOV R12, 0x1 ;  /* 0x00000001000c7802 */ /* 0x000fe20000000f00 */
[----:B--2---:R-:W-:Y:S02]  /*48d0*/  IMAD.U32 R6, RZ, RZ, UR4 ;  /* 0x00000004ff067e24 */ /* 0x004fe4000f8e00ff */
[----:B------:R-:W-:-:S02]  /*48e0*/  IMAD.U32 R7, RZ, RZ, UR5 ;  /* 0x00000005ff077e24 */ /* 0x000fc4000f8e00ff */
[----:B------:R-:W-:Y:S02]  /*48f0*/  IMAD.U32 R11, RZ, RZ, UR7 ;  /* 0x00000007ff0b7e24 */ /* 0x000fe4000f8e00ff */
[----:B------:R-:W-:Y:S02]  /*4900*/  IMAD.MOV.U32 R8, RZ, RZ, 0x70 ;  /* 0x00000070ff087424 */ /* 0x000fe400078e00ff */
[----:B---3--:R-:W-:-:S07]  /*4910*/  IMAD.MOV.U32 R13, RZ, RZ, RZ ;  /* 0x000000ffff0d7224 */ /* 0x008fce00078e00ff */
[----:B------:R-:W-:-:S07]  /*4920*/  LEPC R20, `(.L_x_46) ;  /* 0x000000001014794e */ /* 0x000fce0000000000 */
[----:B-1--4-:R-:W-:Y:S05]  /*4930*/  CALL.ABS.NOINC R14 ;  /* 0x000000000e007343 */ /* 0x012fea0003c00000 */
.L_x_46:
[----:B------:R-:W1:Y:S01]  /*4940*/  LDC.64 R2, c[0x4][R2] ;  /* 0x0100000002027b82 */ /* 0x000e620000000a00 */
[----:B------:R-:W-:Y:S01]  /*4950*/  ULDC.64 UR4, c[0x4][0x68] ;  /* 0x01001a0000047ab9 */ /* 0x000fe20000000a00 */
[----:B------:R-:W-:Y:S01]  /*4960*/  ULDC.64 UR6, c[0x4][0x8] ;  /* 0x0100020000067ab9 */ /* 0x000fe20000000a00 */
[----:B------:R-:W-:Y:S02]  /*4970*/  IMAD.U32 R4, RZ, RZ, UR4 ;  /* 0x00000004ff047e24 */ /* 0x000fe4000f8e00ff */
[----:B------:R-:W-:Y:S01]  /*4980*/  IMAD.U32 R5, RZ, RZ, UR5 ;  /* 0x00000005ff057e24 */ /* 0x000fe2000f8e00ff */
[----:B------:R-:W-:Y:S01]  /*4990*/  ULDC.64 UR4, c[0x4][0x70] ;  /* 0x01001c0000047ab9 */ /* 0x000fe20000000a00 */
[----:B------:R-:W-:Y:S02]  /*49a0*/  IMAD.U32 R10, RZ, RZ, UR6 ;  /* 0x00000006ff0a7e24 */ /* 0x000fe4000f8e00ff */
[----:B------:R-:W-:Y:S02]  /*49b0*/  IMAD.U32 R6, RZ, RZ, UR4 ;  /* 0x00000004ff067e24 */ /* 0x000fe4000f8e00ff */
[----:B------:R-:W-:-:S02]  /*49c0*/  IMAD.U32 R7, RZ, RZ, UR5 ;  /* 0x00000005ff077e24 */ /* 0x000fc4000f8e00ff */
[----:B------:R-:W-:Y:S02]  /*49d0*/  IMAD.U32 R11, RZ, RZ, UR7 ;  /* 0x00000007ff0b7e24 */ /* 0x000fe4000f8e00ff */
[----:B------:R-:W-:Y:S02]  /*49e0*/  IMAD.MOV.U32 R8, RZ, RZ, 0x70 ;  /* 0x00000070ff087424 */ /* 0x000fe400078e00ff */
[----:B------:R-:W-:Y:S02]  /*49f0*/  IMAD.MOV.U32 R12, RZ, RZ, 0x1 ;  /* 0x00000001ff0c7424 */ /* 0x000fe400078e00ff */
[----:B------:R-:W-:-:S07]  /*4a00*/  IMAD.MOV.U32 R13, RZ, RZ, RZ ;  /* 0x000000ffff0d7224 */ /* 0x000fce00078e00ff */
[----:B------:R-:W-:-:S07]  /*4a10*/  LEPC R20, `(.L_x_45) ;  /* 0x000000001014794e */ /* 0x000fce0000000000 */
[----:B-1----:R-:W-:Y:S05]  /*4a20*/  CALL.ABS.NOINC R2 ;  /* 0x0000000002007343 */ /* 0x002fea0003c00000 */
.L_x_45:
[----:B------:R-:W-:Y:S02]  /*4a30*/  ULDC.64 UR4, c[0x0][0x590] ;  /* 0x0001640000047ab9 */ /* 0x000fe40000000a00 */
[----:B------:R-:W-:-:S04]  /*4a40*/  ISETP.NE.U32.AND P0, PT, RZ, UR4, PT ;  /* 0x00000004ff007c0c */ /* 0x000fc8000bf05070 */
[----:B------:R-:W-:-:S13]  /*4a50*/  ISETP.NE.AND.EX P0, PT, RZ, UR5, PT, P0 ;  /* 0x00000005ff007c0c */ /* 0x000fda000bf05300 */
[----:B------:R-:W-:Y:S05]  /*4a60*/  @!P0 BRA `(.L_x_47) ;  /* 0x0000000000148947 */ /* 0x000fea0003800000 */
[----:B------:R-:W-:-:S04]  /*4a70*/  LEA R2, P0, R18, UR4, 0x3 ;  /* 0x0000000412027c11 */ /* 0x000fc8000f8018ff */
[----:B-12---:R-:W-:-:S06]  /*4a80*/  LEA.HI.X R3, R18, UR5, R19, 0x3, P0 ;  /* 0x0000000512037c11 */ /* 0x006fcc00080f1c13 */
[----:B------:R-:W2:Y:S04]  /*4a90*/  LDG.E.64 R2, desc[UR58][R2.64] ;  /* 0x0000003a02027981 */ /* 0x000ea8000c1e1b00 */
[----:B--2---:R1:W5:Y:S01]  /*4aa0*/  LD.E R0, desc[UR58][R2.64] ;  /* 0x0000003a02007980 */ /* 0x004362000c101900 */
[----:B------:R-:W-:Y:S05]  /*4ab0*/  BRA `(.L_x_48) ;  /* 0x0000000000307947 */ /* 0x000fea0003800000 */
.L_x_47:
[----:B------:R-:W-:Y:S02]  /*4ac0*/  ULDC.64 UR4, c[0x0][0x588] ;  /* 0x0001620000047ab9 */ /* 0x000fe40000000a00 */
[----:B------:R-:W-:-:S04]  /*4ad0*/  ISETP.NE.U32.AND P0, PT, RZ, UR4, PT ;  /* 0x00000004ff007c0c */ /* 0x000fc8000bf05070 */
[----:B------:R-:W-:-:S13]  /*4ae0*/  ISETP.NE.AND.EX P0, PT, RZ, UR5, PT, P0 ;  /* 0x00000005ff007c0c */ /* 0x000fda000bf05300 */
[----:B------:R-:W-:Y:S05]  /*4af0*/  @!P0 BRA `(.L_x_49) ;  /* 0x0000000000188947 */ /* 0x000fea0003800000 */
[----:B-12---:R-:W1:Y:S01]  /*4b00*/  LDC.64 R2, c[0x0][0x588] ;  /* 0x00016200ff027b82 */ /* 0x006e620000000a00 */
[----:B------:R-:W-:Y:S02]  /*4b10*/  ULDC UR4, c[0x0][0x598] ;  /* 0x0001660000047ab9 */ /* 0x000fe40000000800 */
[----:B------:R-:W-:-:S04]  /*4b20*/  IMAD R5, R18, UR4, RZ ;  /* 0x0000000412057c24 */ /* 0x000fc8000f8e02ff */
[----:B-1----:R-:W-:-:S05]  /*4b30*/  IMAD.WIDE R2, R5, 0x4, R2 ;  /* 0x0000000405027825 */ /* 0x002fca00078e0202 */
[----:B------:R2:W5:Y:S01]  /*4b40*/  LDG.E R0, desc[UR58][R2.64] ;  /* 0x0000003a02007981 */ /* 0x000562000c1e1900 */
[----:B------:R-:W-:Y:S05]  /*4b50*/  BRA `(.L_x_48) ;  /* 0x0000000000087947 */ /* 0x000fea0003800000 */
.L_x_49:
[----:B------:R-:W-:Y:S02]  /*4b60*/  ULDC UR4, c[0x0][0x580] ;  /* 0x0001600000047ab9 */ /* 0x000fe40000000800 */
[----:B------:R-:W-:-:S07]  /*4b70*/  MOV R0, UR4 ;  /* 0x0000000400007c02 */ /* 0x000fce0008000f00 */
.L_x_48:
[----:B------:R-:W-:Y:S02]  /*4b80*/  ULDC.64 UR4, c[0x0][0x5b8] ;  /* 0x00016e0000047ab9 */ /* 0x000fe40000000a00 */
[----:B------:R-:W-:-:S04]  /*4b90*/  ISETP.NE.U32.AND P0, PT, RZ, UR4, PT ;  /* 0x00000004ff007c0c */ /* 0x000fc8000bf05070 */
[----:B------:R-:W-:-:S13]  /*4ba0*/  ISETP.NE.AND.EX P0, PT, RZ, UR5, PT, P0 ;  /* 0x00000005ff007c0c */ /* 0x000fda000bf05300 */
[----:B------:R-:W-:Y:S05]  /*4bb0*/  @!P0 BRA `(.L_x_50) ;  /* 0x0000000000148947 */ /* 0x000fea0003800000 */
[----:B------:R-:W-:-:S04]  /*4bc0*/  LEA R4, P0, R18, UR4, 0x3 ;  /* 0x0000000412047c11 */ /* 0x000fc8000f8018ff */
[----:B------:R-:W-:-:S05]  /*4bd0*/  LEA.HI.X R5, R18, UR5, R19, 0x3, P0 ;  /* 0x0000000512057c11 */ /* 0x000fca00080f1c13 */
[----:B-12---:R-:W2:Y:S04]  /*4be0*/  LDG.E.64 R2, desc[UR58][R4.64] ;  /* 0x0000003a04027981 */ /* 0x006ea8000c1e1b00 */
[----:B--2---:R2:W5:Y:S01]  /*4bf0*/  LD.E R2, desc[UR58][R2.64] ;  /* 0x0000003a02027980 */ /* 0x004562000c101900 */
[----:B------:R-:W-:Y:S05]  /*4c00*/  BRA `(.L_x_51) ;  /* 0x0000000000307947 */ /* 0x000fea0003800000 */
.L_x_50:
[----:B------:R-:W-:Y:S02]  /*4c10*/  ULDC.64 UR4, c[0x0][0x5b0] ;  /* 0x00016c0000047ab9 */ /* 0x000fe40000000a00 */
[----:B------:R-:W-:-:S04]  /*4c20*/  ISETP.NE.U32.AND P0, PT, RZ, UR4, PT ;  /* 0x00000004ff007c0c */ /* 0x000fc8000bf05070 */
[----:B------:R-:W-:-:S13]  /*4c30*/  ISETP.NE.AND.EX P0, PT, RZ, UR5, PT, P0 ;  /* 0x00000005ff007c0c */ /* 0x000fda000bf05300 */
[----:B------:R-:W-:Y:S05]  /*4c40*/  @!P0 BRA `(.L_x_52) ;  /* 0x0000000000188947 */ /* 0x000fea0003800000 */
[----:B-12---:R-:W1:Y:S01]  /*4c50*/  LDC.64 R2, c[0x0][0x5b0] ;  /* 0x00016c00ff027b82 */ /* 0x006e620000000a00 */
[----:B------:R-:W-:Y:S02]  /*4c60*/  ULDC UR4, c[0x0][0x5c0] ;  /* 0x0001700000047ab9 */ /* 0x000fe40000000800 */
[----:B------:R-:W-:-:S04]  /*4c70*/  IMAD R5, R18, UR4, RZ ;  /* 0x0000000412057c24 */ /* 0x000fc8000f8e02ff */
[----:B-1----:R-:W-:-:S06]  /*4c80*/  IMAD.WIDE R2, R5, 0x4, R2 ;  /* 0x0000000405027825 */ /* 0x002fcc00078e0202 */
[----:B------:R1:W5:Y:S01]  /*4c90*/  LDG.E R2, desc[UR58][R2.64] ;  /* 0x0000003a02027981 */ /* 0x000362000c1e1900 */
[----:B------:R-:W-:Y:S05]  /*4ca0*/  BRA `(.L_x_51) ;  /* 0x0000000000087947 */ /* 0x000fea0003800000 */
.L_x_52:
[----:B------:R-:W-:Y:S02]  /*4cb0*/  ULDC UR4, c[0x0][0x5a8] ;  /* 0x00016a0000047ab9 */ /* 0x000fe40000000800 */
[----:B-12---:R-:W-:-:S07]  /*4cc0*/  IMAD.U32 R2, RZ, RZ, UR4 ;  /* 0x00000004ff027e24 */ /* 0x006fce000f8e00ff */
.L_x_51:
[----:B------:R-:W-:Y:S01]  /*4cd0*/  ISETP.GT.U32.AND P0, PT, R152, 0x3e, PT ;  /* 0x0000003e9800780c */ /* 0x000fe20003f04070 */
[----:B------:R-:W-:Y:S01]  /*4ce0*/  BSSY B0, `(.L_x_53) ;  /* 0x0000007000007945 */ /* 0x000fe20003800000 */
[----:B------:R-:W-:-:S11]  /*4cf0*/  PRMT R8, RZ, 0x7610, R8 ;  /* 0x00007610ff087816 */ /* 0x000fd60000000008 */
[----:B------:R-:W-:Y:S05]  /*4d00*/  @P0 BRA `(.L_x_54) ;  /* 0x0000000000100947 */ /* 0x000fea0003800000 */
[----:B------:R-:W-:-:S03]  /*4d10*/  UMOV UR4, 0xffffffff ;  /* 0xffffffff00047882 */ /* 0x000fc60000000000 */
[----:B------:R-:W-:Y:S05]  /*4d20*/  BRA.DIV UR4, `(.L_x_55) ;  /* 0x0000009604fc7947 */ /* 0x000fea000b800000 */
[----:B------:R-:W-:-:S13]  /*4d30*/  ELECT P6, URZ, PT ;  /* 0x00000000003f782f */ /* 0x000fda00038c0000 */
.L_x_265:
[----:B------:R-:W-:-:S07]  /*4d40*/  SEL R8, RZ, 0x1, !P6 ;  /* 0x00000001ff087807 */ /* 0x000fce0007000000 */
.L_x_54:
[----:B------:R-:W-:Y:S05]  /*4d50*/  BSYNC B0 ;  /* 0x0000000000007941 */ /* 0x000fea0003800000 */
.L_x_53:
[----:B-12---:R-:W-:-:S05]  /*4d60*/  IMAD.U32 R3, RZ, RZ, UR48 ;  /* 0x00000030ff037e24 */ /* 0x006fca000f8e00ff */
[----:B------:R-:W-:-:S13]  /*4d70*/  ISETP.NE.AND P1, PT, R3, 0x3, PT ;  /* 0x000000030300780c */ /* 0x000fda0003f25270 */
[----:B------:R-:W-:Y:S05]  /*4d80*/  @!P1 BRA `(.L_x_56) ;  /* 0x0000000000049947 */ /* 0x000fea0003800000 */
[----:B------:R-:W-:Y:S01]  /*4d90*/  BPT.TRAP 0x1 ;  /* 0x000000040000795c */ /* 0x000fe20000300000 */
.L_x_56:
[----:B------:R-:W-:Y:S01]  /*4da0*/  SHF.L.U32 R3, RZ, 0x1f, RZ ;  /* 0x0000001fff037819 */ /* 0x000fe200000006ff */
[----:B------:R-:W-:Y:S01]  /*4db0*/  IMAD.MOV.U32 R4, RZ, RZ, RZ ;  /* 0x000000ffff047224 */ /* 0x000fe200078e00ff */
[----:B-----5:R-:W-:Y:S02]  /*4dc0*/  FSETP.NEU.AND P0, PT, R0, RZ, PT ;  /* 0x000000ff0000720b */ /* 0x020fe40003f0d000 */
[----:B------:R-:W1:Y:S11]  /*4dd0*/  SYNCS.PHASECHK.TRANS64.TRYWAIT P2, [UR47+0x384c0], R3 ;  /* 0x0384c003ff0075a7 */ /* 0x000e76000804016f */
[----:B------:R-:W-:Y:S01]  /*4de0*/  @P0 LEA R12, R23, UR47, 0x1 ;  /* 0x0000002f170c0c11 */ /* 0x000fe2000f8e08ff */
[----:B-1----:R-:W-:Y:S06]  /*4df0*/  @!P2 BRA `(.L_x_57) ;  /* 0x0000009400e0a947 */ /* 0x002fec0003800000 */
.L_x_266:
[----:B------:R-:W-:Y:S05]  /*4e00*/  @P0 WARPSYNC.ALL ;  /* 0x0000000000000948 */ /* 0x000fea0003800000 */
[----:B-1----:R-:W1:Y:S01]  /*4e10*/  @P0 LDSM.16.MT88.4 R4, [R12+0x30000] ;  /* 0x030000000c04083b */ /* 0x002e620000004200 */
[----:B------:R-:W-:Y:S01]  /*4e20*/  PRMT R8, R8, 0x9910, RZ ;  /* 0x0000991008087816 */ /* 0x000fe200000000ff */
[----:B------:R-:W-:Y:S01]  /*4e30*/  BSSY B0, `(.L_x_58) ;  /* 0x000000d000007945 */ /* 0x000fe20003800000 */
[-C--:B------:R-:W-:Y:S01]  /*4e40*/  FMUL R88, R88, R2.reuse ;  /* 0x0000000258587220 */ /* 0x080fe20000400000 */
[-C--:B------:R-:W-:Y:S01]  /*4e50*/  FMUL R14, R89, R2.reuse ;  /* 0x00000002590e7220 */ /* 0x080fe20000400000 */
[----:B------:R-:W-:Y:S01]  /*4e60*/  ISETP.NE.AND P2, PT, R8, RZ, PT ;  /* 0x000000ff0800720c */ /* 0x000fe20003f45270 */
[----:B------:R-:W-:Y:S01]  /*4e70*/  FMUL R90, R90, R2 ;  /* 0x000000025a5a7220 */ /* 0x000fe20000400000 */
[----:B------:R2:W3:Y:S01]  /*4e80*/  @P0 LDSM.16.MT88.4 R8, [R12+0x30800] ;  /* 0x030800000c08083b */ /* 0x0004e20000004200 */
[----:B-1----:R-:W-:-:S02]  /*4e90*/  HADD2.F32 R13, -RZ, R4.H0_H0 ;  /* 0x20000004ff0d7230 */ /* 0x002fc40000004100 */
[----:B------:R-:W-:Y:S01]  /*4ea0*/  HADD2.F32 R15, -RZ, R4.H1_H1 ;  /* 0x30000004ff0f7230 */ /* 0x000fe20000004100 */
[----:B--2---:R-:W-:Y:S07]  /*4eb0*/  @P0 BRA `(.L_x_59) ;  /* 0x0000000000100947 */ /* 0x004fee0003800000 */
[----:B------:R-:W-:Y:S01]  /*4ec0*/  IMAD.MOV.U32 R5, RZ, RZ, RZ ;  /* 0x000000ffff057224 */ /* 0x000fe200078e00ff */
[----:B------:R-:W-:Y:S02]  /*4ed0*/  CS2R R6, SRZ ;  /* 0x0000000000067805 */ /* 0x000fe4000001ff00 */
[----:B---3--:R-:W-:Y:S02]  /*4ee0*/  CS2R R8, SRZ ;  /* 0x0000000000087805 */ /* 0x008fe4000001ff00 */
[----:B------:R-:W-:-:S07]  /*4ef0*/  CS2R R10, SRZ ;  /* 0x00000000000a7805 */ /* 0x000fce000001ff00 */
.L_x_59:
[----:B------:R-:W-:Y:S05]  /*4f00*/  BSYNC B0 ;  /* 0x0000000000007941 */ /* 0x000fea0003800000 */
.L_x_58:
[--C-:B------:R-:W-:Y:S02]  /*4f10*/  HADD2.F32 R19, -RZ, R5.reuse.H1_H1 ;  /* 0x30000005ff137230 */ /* 0x100fe40000004100 */
[----:B------:R-:W-:Y:S01]  /*4f20*/  FMUL R12, R91, R2 ;  /* 0x000000025b0c7220 */ /* 0x000fe20000400000 */
[----:B------:R-:W-:Y:S02]  /*4f30*/  HADD2.F32 R17, -RZ, R5.H0_H0 ;  /* 0x20000005ff117230 */ /* 0x000fe40000004100 */
[-C--:B------:R-:W-:Y:S01]  /*4f40*/  FFMA R88, R13, R0.reuse, R88 ;  /* 0x000000000d587223 */ /* 0x080fe20000000058 */
[-C--:B------:R-:W-:Y:S01]  /*4f50*/  FFMA R21, R15, R0.reuse, R14 ;  /* 0x000000000f157223 */ /* 0x080fe2000000000e */
[-C--:B------:R-:W-:Y:S01]  /*4f60*/  FFMA R89, R19, R0.reuse, R12 ;  /* 0x0000000013597223 */ /* 0x080fe2000000000c */
[--C-:B------:R-:W-:Y:S02]  /*4f70*/  HADD2.F32 R13, -RZ, R6.reuse.H0_H0 ;  /* 0x20000006ff0d7230 */ /* 0x100fe40000004100 */
[----:B------:R-:W-:Y:S01]  /*4f80*/  FFMA R90, R17, R0, R90 ;  /* 0x00000000115a7223 */ /* 0x000fe2000000005a */
[----:B------:R-:W-:-:S02]  /*4f90*/  HADD2.F32 R15, -RZ, R6.H1_H1 ;  /* 0x30000006ff0f7230 */ /* 0x000fc40000004100 */
[-C--:B------:R-:W-:Y:S01]  /*4fa0*/  FMUL R92, R92, R2.reuse ;  /* 0x000000025c5c7220 */ /* 0x080fe20000400000 */
[-C--:B------:R-:W-:Y:S01]  /*4fb0*/  FMUL R12, R93, R2.reuse ;  /* 0x000000025d0c7220 */ /* 0x080fe20000400000 */
[--C-:B------:R-:W-:Y:S02]  /*4fc0*/  HADD2.F32 R17, -RZ, R7.reuse.H0_H0 ;  /* 0x20000007ff117230 */ /* 0x100fe40000004100 */
[-C--:B------:R-:W-:Y:S01]  /*4fd0*/  FMUL R94, R94, R2.reuse ;  /* 0x000000025e5e7220 */ /* 0x080fe20000400000 */
[----:B------:R-:W-:Y:S02]  /*4fe0*/  HADD2.F32 R19, -RZ, R7.H1_H1 ;  /* 0x30000007ff137230 */ /* 0x000fe40000004100 */
[----:B------:R-:W-:Y:S01]  /*4ff0*/  FMUL R14, R95, R2 ;  /* 0x000000025f0e7220 */ /* 0x000fe20000400000 */
[-C--:B------:R-:W-:Y:S01]  /*5000*/  FFMA R92, R13, R0.reuse, R92 ;  /* 0x000000000d5c7223 */ /* 0x080fe2000000005c */
[----:B------:R-:W-:Y:S01]  /*5010*/  FFMA R91, R15, R0, R12 ;  /* 0x000000000f5b7223 */ /* 0x000fe2000000000c */
[----:B---3--:R-:W-:-:S02]  /*5020*/  HADD2.F32 R13, -RZ, R8.H0_H0 ;  /* 0x20000008ff0d7230 */ /* 0x008fc40000004100 */
[-C--:B------:R-:W-:Y:S01]  /*5030*/  FFMA R94, R17, R0.reuse, R94 ;  /* 0x00000000115e7223 */ /* 0x080fe2000000005e */
[----:B------:R-:W-:Y:S02]  /*5040*/  HADD2.F32 R15, -RZ, R8.H1_H1 ;  /* 0x30000008ff0f7230 */ /* 0x000fe40000004100 */
[----:B------:R-:W-:Y:S01]  /*5050*/  FFMA R93, R19, R0, R14 ;  /* 0x00000000135d7223 */ /* 0x000fe2000000000e */
        /* <DEDUP_REMOVED lines=8> */
[----:B------:R-:W-:-:S02]  /*50e0*/  HADD2.F32 R13, -RZ, R10.H0_H0 ;  /* 0x2000000aff0d7230 */ /* 0x000fc40000004100 */
        /* <DEDUP_REMOVED lines=10> */
[-C--:B------:R-:W-:Y:S01]  /*5190*/  FFMA R12, R15, R0.reuse, R12 ;  /* 0x000000000f0c7223 */ /* 0x080fe2000000000c */
[-C--:B------:R-:W-:Y:S01]  /*51a0*/  FFMA R17, R17, R0.reuse, R102 ;  /* 0x0000000011117223 */ /* 0x080fe20000000066 */
[----:B------:R-:W-:Y:S01]  /*51b0*/  FFMA R14, R19, R0, R14 ;  /* 0x00000000130e7223 */ /* 0x000fe2000000000e */
[----:B------:R-:W-:Y:S01]  /*51c0*/  F2FP.F16.F32.PACK_AB R89, R89, R90 ;  /* 0x0000005a5959723e */ /* 0x000fe200000000ff */
[----:B------:R-:W-:Y:S05]  /*51d0*/  WARPSYNC.ALL ;  /* 0x0000000000007948 */ /* 0x000fea0003800000 */
[----:B------:R-:W-:Y:S01]  /*51e0*/  F2FP.F16.F32.PACK_AB R97, R97, R98 ;  /* 0x000000626161723e */ /* 0x000fe200000000ff */
[----:B------:R-:W-:Y:S01]  /*51f0*/  BSSY B0, `(.L_x_60) ;  /* 0x000001a000007945 */ /* 0x000fe20003800000 */
[----:B------:R-:W-:-:S02]  /*5200*/  F2FP.F16.F32.PACK_AB R90, R91, R92 ;  /* 0x0000005c5b5a723e */ /* 0x000fc400000000ff */
[----:B------:R-:W-:Y:S02]  /*5210*/  F2FP.F16.F32.PACK_AB R98, R12, R13 ;  /* 0x0000000d0c62723e */ /* 0x000fe400000000ff */
[----:B------:R-:W-:Y:S02]  /*5220*/  F2FP.F16.F32.PACK_AB R88, R21, R88 ;  /* 0x000000581558723e */ /* 0x000fe400000000ff */
[----:B------:R-:W-:Y:S02]  /*5230*/  F2FP.F16.F32.PACK_AB R91, R93, R94 ;  /* 0x0000005e5d5b723e */ /* 0x000fe400000000ff */
[----:B------:R-:W-:Y:S02]  /*5240*/  LEA R12, R23, UR47, 0x1 ;  /* 0x0000002f170c7c11 */ /* 0x000fe4000f8e08ff */
[----:B------:R-:W-:Y:S02]  /*5250*/  F2FP.F16.F32.PACK_AB R96, R95, R96 ;  /* 0x000000605f60723e */ /* 0x000fe400000000ff */
[----:B------:R-:W-:Y:S01]  /*5260*/  F2FP.F16.F32.PACK_AB R99, R14, R17 ;  /* 0x000000110e63723e */ /* 0x000fe200000000ff */
[----:B------:R1:W-:Y:S04]  /*5270*/  STSM.16.MT88.4 [R12+0x30000], R88 ;  /* 0x030000580c007844 */ /* 0x0003e80000004200 */
[----:B------:R1:W-:Y:S01]  /*5280*/  STSM.16.MT88.4 [R12+0x30800], R96 ;  /* 0x030800600c007844 */ /* 0x0003e20000004200 */
[----:B------:R-:W-:Y:S01]  /*5290*/  @!PT LDS RZ, [RZ] ;  /* 0x00000000fffff984 */ /* 0x000fe20000000800 */
[----:B------:R-:W-:Y:S01]  /*52a0*/  @!PT LDS RZ, [RZ] ;  /* 0x00000000fffff984 */ /* 0x000fe20000000800 */
[----:B------:R-:W-:Y:S01]  /*52b0*/  @!PT LDS RZ, [RZ] ;  /* 0x00000000fffff984 */ /* 0x000fe20000000800 */
[----:B------:R-:W-:Y:S01]  /*52c0*/  @!PT LDS RZ, [RZ] ;  /* 0x00000000fffff984 */ /* 0x000fe20000000800 */
[----:B------:R2:W-:Y:S06]  /*52d0*/  MEMBAR.ALL.CTA ;  /* 0x0000000000007992 */ /* 0x0005ec0000008000 */
[----:B--2---:R-:W2:Y:S02]  /*52e0*/  FENCE.VIEW.ASYNC.S ;  /* 0x00000000000073c6 */ /* 0x004ea40000000000 */
[----:B--2---:R-:W-:Y:S06]  /*52f0*/  BAR.SYNC.DEFER_BLOCKING 0x1, 0x100 ;  /* 0x0044000000007b1d */ /* 0x004fec0000010000 */
[----:B------:R-:W-:Y:S05]  /*5300*/  @!P2 BRA `(.L_x_61) ;  /* 0x000000000020a947 */ /* 0x000fea0003800000 */
[----:B------:R-:W-:Y:S02]  /*5310*/  UIADD3 UR44, UR47, 0x30000, URZ ;  /* 0x000300002f2c7890 */ /* 0x000fe4000fffe03f */
[----:B------:R-:W-:Y:S02]  /*5320*/  UIADD3 UR5, UR45, 0x40, URZ ;  /* 0x000000402d057890 */ /* 0x000fe4000fffe03f */
[----:B------:R-:W-:Y:S01]  /*5330*/  UIADD3 UR4, UR47, 0x31000, URZ ;  /* 0x000310002f047890 */ /* 0x000fe2000fffe03f */
[----:B------:R-:W-:-:S04]  /*5340*/  UMOV UR6, UR46 ;  /* 0x0000002e00067c82 */ /* 0x000fc80008000000 */
[----:B------:R2:W-:Y:S04]  /*5350*/  UTMASTG.2D [UR44], [UR60] ;  /* 0x0000002c3c0073b5 */ /* 0x0005e80008008000 */
[----:B------:R2:W-:Y:S01]  /*5360*/  UTMASTG.2D [UR4], [UR60] ;  /* 0x000000043c0073b5 */ /* 0x0005e20008008000 */
[----:B------:R0:W-:Y:S01]  /*5370*/  UTMACMDFLUSH ;  /* 0x00000000000079b7 */ /* 0x0001e20000000000 */
[----:B--2---:R-:W-:-:S04]  /*5380*/  DEPBAR.LE SB0, 0x1 ;  /* 0x000080400000791a */ /* 0x004fc80000000000 */
.L_x_61:
[----:B------:R-:W-:Y:S05]  /*5390*/  BSYNC B0 ;  /* 0x0000000000007941 */ /* 0x000fea0003800000 */
.L_x_60:
[----:B------:R-:W-:Y:S01]  /*53a0*/  BAR.SYNC.DEFER_BLOCKING 0x1, 0x100 ;  /* 0x0044000000007b1d */ /* 0x000fe20000010000 */
[----:B------:R-:W-:-:S13]  /*53b0*/  ISETP.NE.AND P3, PT, RZ, UR36, PT ;  /* 0x00000024ff007c0c */ /* 0x000fda000bf65270 */
[----:B------:R-:W-:Y:S05]  /*53c0*/  @!P3 BRA `(.L_x_62) ;  /* 0x000000000024b947 */ /* 0x000fea0003800000 */
[----:B------:R-:W-:Y:S05]  /*53d0*/  @!P1 BRA `(.L_x_63) ;  /* 0x0000000000049947 */ /* 0x000fea0003800000 */
[----:B------:R-:W-:Y:S01]  /*53e0*/  BPT.TRAP 0x1 ;  /* 0x000000040000795c */ /* 0x000fe20000300000 */
.L_x_63:
[----:B------:R-:W-:Y:S02]  /*53f0*/  ULEA UR4, UR56, UR47, 0x3 ;  /* 0x0000002f38047291 */ /* 0x000fe4000f8e183f */
[----:B------:R-:W-:Y:S02]  /*5400*/  UIADD3 UR56, UR56, 0x1, URZ ;  /* 0x0000000138387890 */ /* 0x000fe4000fffe03f */
[----:B------:R-:W-:Y:S02]  /*5410*/  UIADD3 UR4, UR4, 0x384e0, URZ ;  /* 0x000384e004047890 */ /* 0x000fe4000fffe03f */
[----:B------:R-:W-:Y:S02]  /*5420*/  UISETP.NE.AND UP0, UPT, UR56, 0x4, UPT ;  /* 0x000000043800788c */ /* 0x000fe4000bf05270 */
[----:B------:R-:W-:Y:S02]  /*5430*/  UPRMT UR4, UR43, 0x654, UR4 ;  /* 0x000006542b047896 */ /* 0x000fe40008000004 */
[----:B------:R-:W-:-:S07]  /*5440*/  USEL UR56, UR56, URZ, UP0 ;  /* 0x0000003f38387287 */ /* 0x000fce0008000000 */
[----:B------:R-:W-:Y:S05]  /*5450*/  SYNCS.ARRIVE.TRANS64.RED.A1T0 RZ, [UR4], RZ ;  /* 0x000000ffffff79a7 */ /* 0x000fea0008100404 */
.L_x_62:
[----:B------:R-:W-:Y:S05]  /*5460*/  @!P1 BRA `(.L_x_64) ;  /* 0x0000000000049947 */ /* 0x000fea0003800000 */
[----:B------:R-:W-:Y:S01]  /*5470*/  BPT.TRAP 0x1 ;  /* 0x000000040000795c */ /* 0x000fe20000300000 */
.L_x_64:
[----:B------:R-:W2:Y:S02]  /*5480*/  SYNCS.PHASECHK.TRANS64.TRYWAIT P3, [UR47+0x384c8], R3 ;  /* 0x0384c803ff0075a7 */ /* 0x000ea4000806016f */
[----:B--2---:R-:W-:Y:S05]  /*5490*/  @!P3 BRA `(.L_x_65) ;  /* 0x000000900050b947 */ /* 0x004fea0003800000 */
.L_x_267:
[----:B------:R-:W-:Y:S05]  /*54a0*/  @P0 WARPSYNC.ALL ;  /* 0x0000000000000948 */ /* 0x000fea0003800000 */
[----:B------:R-:W2:Y:S01]  /*54b0*/  @P0 LDSM.16.MT88.4 R4, [R12+0x32000] ;  /* 0x032000000c04083b */ /* 0x000ea20000004200 */
[-C--:B------:R-:W-:Y:S01]  /*54c0*/  FMUL R13, R24, R2.reuse ;  /* 0x00000002180d7220 */ /* 0x080fe20000400000 */
[-C--:B------:R-:W-:Y:S01]  /*54d0*/  FMUL R25, R25, R2.reuse ;  /* 0x0000000219197220 */ /* 0x080fe20000400000 */
[-C--:B------:R-:W-:Y:S01]  /*54e0*/  FMUL R15, R26, R2.reuse ;  /* 0x000000021a0f7220 */ /* 0x080fe20000400000 */
[----:B------:R-:W3:Y:S01]  /*54f0*/  @P0 LDSM.16.MT88.4 R8, [R12+0x32800] ;  /* 0x032800000c08083b */ /* 0x000ee20000004200 */
[-C--:B------:R-:W-:Y:S01]  /*5500*/  FMUL R27, R27, R2.reuse ;  /* 0x000000021b1b7220 */ /* 0x080fe20000400000 */
        /* <DEDUP_REMOVED lines=8> */
[----:B------:R-:W-:Y:S01]  /*5590*/  FMUL R39, R39, R2 ;  /* 0x0000000227277220 */ /* 0x000fe20000400000 */
[----:B------:R-:W-:Y:S05]  /*55a0*/  WARPSYNC.ALL ;  /* 0x0000000000007948 */ /* 0x000fea0003800000 */
[----:B------:R-:W-:Y:S01]  /*55b0*/  BSSY B0, `(.L_x_66) ;  /* 0x0000040000007945 */ /* 0x000fe20003800000 */
[----:B--2---:R-:W-:-:S02]  /*55c0*/  HADD2.F32 R14, -RZ, R4.H0_H0 ;  /* 0x20000004ff0e7230 */ /* 0x004fc40000004100 */
[----:B------:R-:W-:Y:S02]  /*55d0*/  HADD2.F32 R16, -RZ, R4.H1_H1 ;  /* 0x30000004ff107230 */ /* 0x000fe40000004100 */
[--C-:B------:R-:W-:Y:S02]  /*55e0*/  HADD2.F32 R18, -RZ, R5.reuse.H0_H0 ;  /* 0x20000005ff127230 */ /* 0x100fe40000004100 */
[-C--:B------:R-:W-:Y:S01]  /*55f0*/  FFMA R13, R14, R0.reuse, R13 ;  /* 0x000000000e0d7223 */ /* 0x080fe2000000000d */
[----:B------:R-:W-:Y:S02]  /*5600*/  HADD2.F32 R20, -RZ, R5.H1_H1 ;  /* 0x30000005ff147230 */ /* 0x000fe40000004100 */
[-C--:B------:R-:W-:Y:S01]  /*5610*/  FFMA R14, R16, R0.reuse, R25 ;  /* 0x00000000100e7223 */ /* 0x080fe20000000019 */
[----:B------:R-:W-:Y:S02]  /*5620*/  HADD2.F32 R24, -RZ, R7.H0_H0 ;  /* 0x20000007ff187230 */ /* 0x000fe40000004100 */
[----:B------:R-:W-:Y:S01]  /*5630*/  FFMA R15, R18, R0, R15 ;  /* 0x00000000120f7223 */ /* 0x000fe2000000000f */
[----:B------:R-:W-:-:S02]  /*5640*/  HADD2.F32 R18, -RZ, R6.H0_H0 ;  /* 0x20000006ff127230 */ /* 0x000fc40000004100 */
[-C--:B------:R-:W-:Y:S01]  /*5650*/  FFMA R16, R20, R0.reuse, R27 ;  /* 0x0000000014107223 */ /* 0x080fe2000000001b */
[----:B------:R-:W-:Y:S02]  /*5660*/  HADD2.F32 R20, -RZ, R6.H1_H1 ;  /* 0x30000006ff147230 */ /* 0x000fe40000004100 */
[-C--:B------:R-:W-:Y:S01]  /*5670*/  FFMA R19, R24, R0.reuse, R19 ;  /* 0x0000000018137223 */ /* 0x080fe20000000013 */
[----:B------:R-:W-:Y:S02]  /*5680*/  HADD2.F32 R26, -RZ, R7.H1_H1 ;  /* 0x30000007ff1a7230 */ /* 0x000fe40000004100 */
[-C--:B------:R-:W-:Y:S01]  /*5690*/  FFMA R17, R18, R0.reuse, R17 ;  /* 0x0000000012117223 */ /* 0x080fe20000000011 */
[----:B---3--:R-:W-:Y:S02]  /*56a0*/  HADD2.F32 R24, -RZ, R8.H0_H0 ;  /* 0x20000008ff187230 */ /* 0x008fe40000004100 */
[----:B------:R-:W-:Y:S01]  /*56b0*/  FFMA R18, R20, R0, R29 ;  /* 0x0000000014127223 */ /* 0x000fe2000000001d */
[----:B------:R-:W-:-:S02]  /*56c0*/  HADD2.F32 R28, -RZ, R9.H0_H0 ;  /* 0x20000009ff1c7230 */ /* 0x000fc40000004100 */
[----:B------:R-:W-:Y:S01]  /*56d0*/  FFMA R20, R26, R0, R31 ;  /* 0x000000001a147223 */ /* 0x000fe2000000001f */
[----:B------:R-:W-:Y:S02]  /*56e0*/  HADD2.F32 R26, -RZ, R8.H1_H1 ;  /* 0x30000008ff1a7230 */ /* 0x000fe40000004100 */
[----:B------:R-:W-:Y:S01]  /*56f0*/  FMUL R25, R34, R2 ;  /* 0x0000000222197220 */ /* 0x000fe20000400000 */
[----:B------:R-:W-:Y:S02]  /*5700*/  HADD2.F32 R30, -RZ, R9.H1_H1 ;  /* 0x30000009ff1e7230 */ /* 0x000fe40000004100 */
[----:B------:R-:W-:Y:S01]  /*5710*/  FFMA R21, R24, R0, R21 ;  /* 0x0000000018157223 */ /* 0x000fe20000000015 */
[----:B------:R-:W-:Y:S01]  /*5720*/  FMUL R27, R36, R2 ;  /* 0x00000002241b7220 */ /* 0x000fe20000400000 */
[-C--:B------:R-:W-:Y:S01]  /*5730*/  FFMA R24, R26, R0.reuse, R33 ;  /* 0x000000001a187223 */ /* 0x080fe20000000021 */
[-C--:B------:R-:W-:Y:S01]  /*5740*/  FFMA R25, R28, R0.reuse, R25 ;  /* 0x000000001c197223 */ /* 0x080fe20000000019 */
[----:B------:R-:W-:Y:S01]  /*5750*/  FFMA R26, R30, R0, R35 ;  /* 0x000000001e1a7223 */ /* 0x000fe20000000023 */
[----:B------:R-:W-:-:S02]  /*5760*/  HADD2.F32 R28, -RZ, R10.H0_H0 ;  /* 0x2000000aff1c7230 */ /* 0x000fc40000004100 */
[----:B------:R-:W-:Y:S01]  /*5770*/  FMUL R29, R38, R2 ;  /* 0x00000002261d7220 */ /* 0x000fe20000400000 */
[----:B------:R-:W-:Y:S01]  /*5780*/  HADD2.F32 R30, -RZ, R10.H1_H1 ;  /* 0x3000000aff1e7230 */ /* 0x000fe20000004100 */
[----:B------:R-:W-:Y:S01]  /*5790*/  F2FP.F16.F32.PACK_AB R33, R16, R15 ;  /* 0x0000000f1021723e */ /* 0x000fe200000000ff */
[--C-:B------:R-:W-:Y:S02]  /*57a0*/  HADD2.F32 R32, -RZ, R11.reuse.H0_H0 ;  /* 0x2000000bff207230 */ /* 0x100fe40000004100 */
[-C--:B------:R-:W-:Y:S01]  /*57b0*/  FFMA R27, R28, R0.reuse, R27 ;  /* 0x000000001c1b7223 */ /* 0x080fe2000000001b */
[----:B------:R-:W-:Y:S02]  /*57c0*/  HADD2.F32 R34, -RZ, R11.H1_H1 ;  /* 0x3000000bff227230 */ /* 0x000fe40000004100 */
[-C--:B------:R-:W-:Y:S01]  /*57d0*/  FFMA R28, R30, R0.reuse, R37 ;  /* 0x000000001e1c7223 */ /* 0x080fe20000000025 */
[----:B------:R-:W-:Y:S01]  /*57e0*/  F2FP.F16.F32.PACK_AB R25, R26, R25 ;  /* 0x000000191a19723e */ /* 0x000fe200000000ff */
[-C--:B------:R-:W-:Y:S01]  /*57f0*/  FFMA R29, R32, R0.reuse, R29 ;  /* 0x00000000201d7223 */ /* 0x080fe2000000001d */
[----:B------:R-:W-:Y:S01]  /*5800*/  F2FP.F16.F32.PACK_AB R32, R14, R13 ;  /* 0x0000000d0e20723e */ /* 0x000fe200000000ff */
[----:B------:R-:W-:Y:S01]  /*5810*/  FFMA R30, R34, R0, R39 ;  /* 0x00000000221e7223 */ /* 0x000fe20000000027 */
[----:B------:R-:W-:-:S02]  /*5820*/  F2FP.F16.F32.PACK_AB R34, R18, R17 ;  /* 0x000000111222723e */ /* 0x000fc400000000ff */
[----:B------:R-:W-:Y:S02]  /*5830*/  F2FP.F16.F32.PACK_AB R35, R20, R19 ;  /* 0x000000131423723e */ /* 0x000fe400000000ff */
[----:B------:R-:W-:Y:S02]  /*5840*/  F2FP.F16.F32.PACK_AB R26, R28, R27 ;  /* 0x0000001b1c1a723e */ /* 0x000fe400000000ff */
[----:B------:R-:W-:Y:S01]  /*5850*/  F2FP.F16.F32.PACK_AB R24, R24, R21 ;  /* 0x000000151818723e */ /* 0x000fe200000000ff */
[----:B------:R2:W-:Y:S01]  /*5860*/  STSM.16.MT88.4 [R12+0x32000], R32 ;  /* 0x032000200c007844 */ /* 0x0005e20000004200 */
[----:B------:R-:W-:-:S05]  /*5870*/  F2FP.F16.F32.PACK_AB R27, R30, R29 ;  /* 0x0000001d1e1b723e */ /* 0x000fca00000000ff */
[----:B------:R2:W-:Y:S01]  /*5880*/  STSM.16.MT88.4 [R12+0x32800], R24 ;  /* 0x032800180c007844 */ /* 0x0005e20000004200 */
[----:B------:R-:W-:Y:S01]  /*5890*/  @!PT LDS RZ, [RZ] ;  /* 0x00000000fffff984 */ /* 0x000fe20000000800 */
[----:B------:R-:W-:Y:S01]  /*58a0*/  @!PT LDS RZ, [RZ] ;  /* 0x00000000fffff984 */ /* 0x000fe20000000800 */
[----:B------:R-:W-:Y:S01]  /*58b0*/  @!PT LDS RZ, [RZ] ;  /* 0x00000000fffff984 */ /* 0x000fe20000000800 */
[----:B------:R-:W-:Y:S01]  /*58c0*/  @!PT LDS RZ, [RZ] ;  /* 0x00000000fffff984 */ /* 0x000fe20000000800 */
[----:B------:R3:W-:Y:S06]  /*58d0*/  MEMBAR.ALL.CTA ;  /* 0x0000000000007992 */ /* 0x0007ec0000008000 */
[----:B---3--:R-:W3:Y:S02]  /*58e0*/  FENCE.VIEW.ASYNC.S ;  /* 0x00000000000073c6 */ /* 0x008ee40000000000 */
[----:B---3--:R-:W-:Y:S06]  /*58f0*/  BAR.SYNC.DEFER_BLOCKING 0x1, 0x100 ;  /* 0x0044000000007b1d */ /* 0x008fec0000010000 */
[----:B------:R-:W-:Y:S05]  /*5900*/  @!P2 BRA `(.L_x_67) ;  /* 0x000000000028a947 */ /* 0x000fea0003800000 */
[----:B------:R-:W-:Y:S02]  /*5910*/  UIADD3 UR5, UR45, 0x80, URZ ;  /* 0x000000802d057890 */ /* 0x000fe4000fffe03f */
[----:B------:R-:W-:Y:S02]  /*5920*/  UIADD3 UR4, UR47, 0x32000, URZ ;  /* 0x000320002f047890 */ /* 0x000fe4000fffe03f */
[----:B------:R-:W-:Y:S02]  /*5930*/  UIADD3 UR9, UR45, 0xc0, URZ ;  /* 0x000000c02d097890 */ /* 0x000fe4000fffe03f */
[----:B------:R-:W-:Y:S01]  /*5940*/  UIADD3 UR8, UR47, 0x33000, URZ ;  /* 0x000330002f087890 */ /* 0x000fe2000fffe03f */
[----:B------:R-:W-:Y:S01]  /*5950*/  UMOV UR6, UR46 ;  /* 0x0000002e00067c82 */ /* 0x000fe20008000000 */
[----:B------:R-:W-:-:S03]  /*5960*/  UMOV UR10, UR46 ;  /* 0x0000002e000a7c82 */ /* 0x000fc60008000000 */
[----:B------:R3:W-:Y:S04]  /*5970*/  UTMASTG.2D [UR4], [UR60] ;  /* 0x000000043c0073b5 */ /* 0x0007e80008008000 */
[----:B------:R3:W-:Y:S01]  /*5980*/  UTMASTG.2D [UR8], [UR60] ;  /* 0x000000083c0073b5 */ /* 0x0007e20008008000 */
[----:B------:R0:W-:Y:S01]  /*5990*/  UTMACMDFLUSH ;  /* 0x00000000000079b7 */ /* 0x0001e20000000000 */
[----:B---3--:R-:W-:-:S04]  /*59a0*/  DEPBAR.LE SB0, 0x1 ;  /* 0x000080400000791a */ /* 0x008fc80000000000 */
.L_x_67:
[----:B------:R-:W-:Y:S05]  /*59b0*/  BSYNC B0 ;  /* 0x0000000000007941 */ /* 0x000fea0003800000 */
.L_x_66:
[----:B------:R-:W-:Y:S06]  /*59c0*/  BAR.SYNC.DEFER_BLOCKING 0x1, 0x100 ;  /* 0x0044000000007b1d */ /* 0x000fec0000010000 */
[----:B------:R-:W-:Y:S05]  /*59d0*/  @!P1 BRA `(.L_x_68) ;  /* 0x0000000000049947 */ /* 0x000fea0003800000 */
[----:B------:R-:W-:Y:S01]  /*59e0*/  BPT.TRAP 0x1 ;  /* 0x000000040000795c */ /* 0x000fe20000300000 */
.L_x_68:
[----:B------:R-:W-:-:S04]  /*59f0*/  ULEA UR4, UR56, UR47, 0x3 ;  /* 0x0000002f38047291 */ /* 0x000fc8000f8e183f */
[----:B------:R-:W-:-:S04]  /*5a00*/  UIADD3 UR4, UR4, 0x384e0, URZ ;  /* 0x000384e004047890 */ /* 0x000fc8000fffe03f */
[----:B------:R-:W-:-:S09]  /*5a10*/  UPRMT UR4, UR43, 0x654, UR4 ;  /* 0x000006542b047896 */ /* 0x000fd20008000004 */
[----:B------:R-:W-:Y:S01]  /*5a20*/  SYNCS.ARRIVE.TRANS64.RED.A1T0 RZ, [UR4], RZ ;  /* 0x000000ffffff79a7 */ /* 0x000fe20008100404 */
[----:B------:R-:W-:Y:S05]  /*5a30*/  @!P1 BRA `(.L_x_69) ;  /* 0x0000000000049947 */ /* 0x000fea0003800000 */
[----:B------:R-:W-:Y:S01]  /*5a40*/  BPT.TRAP 0x1 ;  /* 0x000000040000795c */ /* 0x000fe20000300000 */
.L_x_69:
[----:B------:R-:W3:Y:S02]  /*5a50*/  SYNCS.PHASECHK.TRANS64.TRYWAIT P3, [UR47+0x384d0], R3 ;  /* 0x0384d003ff0075a7 */ /* 0x000ee4000806016f */
[----:B---3--:R-:W-:Y:S05]  /*5a60*/  @!P3 BRA `(.L_x_70) ;  /* 0x0000008800f4b947 */ /* 0x008fea0003800000 */
.L_x_268:
[----:B------:R-:W-:Y:S05]  /*5a70*/  @P0 WARPSYNC.ALL ;  /* 0x0000000000000948 */ /* 0x000fea0003800000 */
[----:B------:R-:W3:Y:S01]  /*5a80*/  @P0 LDSM.16.MT88.4 R4, [R12+0x34000] ;  /* 0x034000000c04083b */ /* 0x000ee20000004200 */
[-C--:B------:R-:W-:Y:S01]  /*5a90*/  FMUL R13, R104, R2.reuse ;  /* 0x00000002680d7220 */ /* 0x080fe20000400000 */
[-C--:B------:R-:W-:Y:S01]  /*5aa0*/  FMUL R105, R105, R2.reuse ;  /* 0x0000000269697220 */ /* 0x080fe20000400000 */
[-C--:B------:R-:W-:Y:S01]  /*5ab0*/  FMUL R15, R106, R2.reuse ;  /* 0x000000026a0f7220 */ /* 0x080fe20000400000 */
[----:B------:R-:W4:Y:S01]  /*5ac0*/  @P0 LDSM.16.MT88.4 R8, [R12+0x34800] ;  /* 0x034800000c08083b */ /* 0x000f220000004200 */
[-C--:B------:R-:W-:Y:S01]  /*5ad0*/  FMUL R107, R107, R2.reuse ;  /* 0x000000026b6b7220 */ /* 0x080fe20000400000 */
[-C--:B------:R-:W-:Y:S01]  /*5ae0*/  FMUL R17, R108, R2.reuse ;  /* 0x000000026c117220 */ /* 0x080fe20000400000 */
[-C--:B------:R-:W-:Y:S01]  /*5af0*/  FMUL R109, R109, R2.reuse ;  /* 0x000000026d6d7220 */ /* 0x080fe20000400000 */
[-C--:B------:R-:W-:Y:S01]  /*5b00*/  FMUL R19, R110, R2.reuse ;  /* 0x000000026e137220 */ /* 0x080fe20000400000 */
[-C--:B------:R-:W-:Y:S01]  /*5b10*/  FMUL R111, R111, R2.reuse ;  /* 0x000000026f6f7220 */ /* 0x080fe20000400000 */
[-C--:B------:R-:W-:Y:S01]  /*5b20*/  FMUL R21, R112, R2.reuse ;  /* 0x0000000270157220 */ /* 0x080fe20000400000 */
[-C--:B------:R-:W-:Y:S01]  /*5b30*/  FMUL R113, R113, R2.reuse ;  /* 0x0000000271717220 */ /* 0x080fe20000400000 */
[-C--:B--2---:R-:W-:Y:S01]  /*5b40*/  FMUL R25, R114, R2.reuse ;  /* 0x0000000272197220 */ /* 0x084fe20000400000 */
[-C--:B------:R-:W-:Y:S01]  /*5b50*/  FMUL R115, R115, R2.reuse ;  /* 0x0000000273737220 */ /* 0x080fe20000400000 */
[-C--:B------:R-:W-:Y:S01]  /*5b60*/  FMUL R27, R116, R2.reuse ;  /* 0x00000002741b7220 */ /* 0x080fe20000400000 */
[-C--:B------:R-:W-:Y:S01]  /*5b70*/  FMUL R117, R117, R2.reuse ;  /* 0x0000000275757220 */ /* 0x080fe20000400000 */
[-C--:B------:R-:W-:Y:S01]  /*5b80*/  FMUL R29, R118, R2.reuse ;  /* 0x00000002761d7220 */ /* 0x080fe20000400000 */
[----:B------:R-:W-:Y:S01]  /*5b90*/  FMUL R119, R119, R2 ;  /* 0x0000000277777220 */ /* 0x000fe20000400000 */
[----:B------:R-:W-:Y:S05]  /*5ba0*/  WARPSYNC.ALL ;  /* 0x0000000000007948 */ /* 0x000fea0003800000 */
[----:B------:R-:W-:Y:S01]  /*5bb0*/  BSSY B0, `(.L_x_71) ;  /* 0x000003d000007945 */ /* 0x000fe20003800000 */
[----:B---3--:R-:W-:-:S02]  /*5bc0*/  HADD2.F32 R14, -RZ, R4.H0_H0 ;  /* 0x20000004ff0e7230 */ /* 0x008fc40000004100 */
        /* <DEDUP_REMOVED lines=13> */
[----:B----4-:R-:W-:Y:S02]  /*5ca0*/  HADD2.F32 R24, -RZ, R8.H0_H0 ;  /* 0x20000008ff187230 */ /* 0x010fe40000004100 */
[----:B------:R-:W-:Y:S01]  /*5cb0*/  FFMA R18, R20, R0, R109 ;  /* 0x0000000014127223 */ /* 0x000fe2000000006d */
[----:B------:R-:W-:-:S02]  /*5cc0*/  HADD2.F32 R28, -RZ, R9.H0_H0 ;  /* 0x20000009ff1c7230 */ /* 0x000fc40000004100 */
[-C--:B------:R-:W-:Y:S01]  /*5cd0*/  FFMA R20, R26, R0.reuse, R111 ;  /* 0x000000001a147223 */ /* 0x080fe2000000006f */
[----:B------:R-:W-:Y:S02]  /*5ce0*/  HADD2.F32 R26, -RZ, R8.H1_H1 ;  /* 0x30000008ff1a7230 */ /* 0x000fe40000004100 */
        /* <DEDUP_REMOVED lines=41> */
.L_x_72:
[----:B------:R-:W-:Y:S05]  /*5f80*/  BSYNC B0 ;  /* 0x0000000000007941 */ /* 0x000fea0003800000 */
.L_x_71:
[----:B------:R-:W-:Y:S06]  /*5f90*/  BAR.SYNC.DEFER_BLOCKING 0x1, 0x100 ;  /* 0x0044000000007b1d */ /* 0x000fec0000010000 */
[----:B------:R-:W-:Y:S05]  /*5fa0*/  @!P1 BRA `(.L_x_73) ;  /* 0x0000000000049947 */ /* 0x000fea0003800000 */
[----:B------:R-:W-:Y:S01]  /*5fb0*/  BPT.TRAP 0x1 ;  /* 0x000000040000795c */ /* 0x000fe20000300000 */
.L_x_73:
[----:B------:R-:W-:-:S04]  /*5fc0*/  UIADD3 UR56, UR56, 0x1, URZ ;  /* 0x0000000138387890 */ /* 0x000fc8000fffe03f */
[----:B------:R-:W-:-:S04]  /*5fd0*/  UISETP.NE.AND UP0, UPT, UR56, 0x4, UPT ;  /* 0x000000043800788c */ /* 0x000fc8000bf05270 */
[----:B------:R-:W-:-:S04]  /*5fe0*/  USEL UR56, UR56, URZ, UP0 ;  /* 0x0000003f38387287 */ /* 0x000fc80008000000 */
[----:B------:R-:W-:-:S04]  /*5ff0*/  ULEA UR4, UR56, UR47, 0x3 ;  /* 0x0000002f38047291 */ /* 0x000fc8000f8e183f */
[----:B------:R-:W-:-:S04]  /*6000*/  UIADD3 UR4, UR4, 0x384e0, URZ ;  /* 0x000384e004047890 */ /* 0x000fc8000fffe03f */
[----:B------:R-:W-:-:S09]  /*6010*/  UPRMT UR4, UR43, 0x654, UR4 ;  /* 0x000006542b047896 */ /* 0x000fd20008000004 */
[----:B------:R-:W-:Y:S01]  /*6020*/  SYNCS.ARRIVE.TRANS64.RED.A1T0 RZ, [UR4], RZ ;  /* 0x000000ffffff79a7 */ /* 0x000fe20008100404 */
[----:B------:R-:W-:Y:S05]  /*6030*/  @!P1 BRA `(.L_x_74) ;  /* 0x0000000000049947 */ /* 0x000fea0003800000 */
[----:B------:R-:W-:Y:S01]  /*6040*/  BPT.TRAP 0x1 ;  /* 0x000000040000795c */ /* 0x000fe20000300000 */
.L_x_74:
[----:B------:R-:W3:Y:S02]  /*6050*/  SYNCS.PHASECHK.TRANS64.TRYWAIT P3, [UR47+0x384d8], R3 ;  /* 0x0384d803ff0075a7 */ /* 0x000ee4000806016f */
[----:B---3--:R-:W-:Y:S05]  /*6060*/  @!P3 BRA `(.L_x_75) ;  /* 0x00000084008cb947 */ /* 0x008fea0003800000 */
.L_x_269:
[----:B------:R-:W-:Y:S05]  /*6070*/  @P0 WARPSYNC.ALL ;  /* 0x0000000000000948 */ /* 0x000fea0003800000 */
[----:B------:R-:W4:Y:S01]  /*6080*/  @P0 LDSM.16.MT88.4 R4, [R12+0x36000] ;  /* 0x036000000c04083b */ /* 0x000f220000004200 */
[-C--:B---3--:R-:W-:Y:S01]  /*6090*/  FMUL R3, R40, R2.reuse ;  /* 0x0000000228037220 */ /* 0x088fe20000400000 */
        /* <DEDUP_REMOVED lines=15> */
[----:B------:R-:W-:Y:S01]  /*6190*/  FMUL R55, R55, R2 ;  /* 0x0000000237377220 */ /* 0x000fe20000400000 */
[----:B------:R-:W-:Y:S05]  /*61a0*/  WARPSYNC.ALL ;  /* 0x0000000000007948 */ /* 0x000fea0003800000 */
[----:B------:R-:W-:Y:S01]  /*61b0*/  BSSY B0, `(.L_x_76) ;  /* 0x000003d000007945 */ /* 0x000fe20003800000 */
[----:B----4-:R-:W-:-:S02]  /*61c0*/  HADD2.F32 R14, -RZ, R4.H0_H0 ;  /* 0x20000004ff0e7230 */ /* 0x010fc40000004100 */
        /* <DEDUP_REMOVED lines=38> */
[----:B------:R-:W-:Y:S02]  /*6430*/  F2FP.F16.F32.PACK_AB R18, R28, R25 ;  /* 0x000000191c12723e */ /* 0x000fe400000000ff */
        /* <DEDUP_REMOVED lines=13> */
[----:B------:R-:W-:Y:S02]  /*6510*/  UIADD3 UR9, UR45, 0xc0, URZ ;  /* 0x000000c02d097890 */ /* 0x000fe4000fffe03f */
[----:B------:R-:W-:Y:S01]  /*6520*/  UIADD3 UR8, UR47, 0x37000, URZ ;  /* 0x000370002f087890 */ /* 0x000fe2000fffe03f */
[----:B------:R-:W-:-:S04]  /*6530*/  UMOV UR10, UR6 ;  /* 0x00000006000a7c82 */ /* 0x000fc80008000000 */
[----:B------:R3:W-:Y:S04]  /*6540*/  UTMASTG.2D [UR4], [UR60] ;  /* 0x000000043c0073b5 */ /* 0x0007e80008008000 */
[----:B------:R3:W-:Y:S01]  /*6550*/  UTMASTG.2D [UR8], [UR60] ;  /* 0x000000083c0073b5 */ /* 0x0007e20008008000 */
[----:B------:R0:W-:Y:S01]  /*6560*/  UTMACMDFLUSH ;  /* 0x00000000000079b7 */ /* 0x0001e20000000000 */
[----:B---3--:R-:W-:-:S04]  /*6570*/  DEPBAR.LE SB0, 0x1 ;  /* 0x000080400000791a */ /* 0x008fc80000000000 */
.L_x_77:
[----:B------:R-:W-:Y:S05]  /*6580*/  BSYNC B0 ;  /* 0x0000000000007941 */ /* 0x000fea0003800000 */
.L_x_76:
[----:B------:R-:W-:Y:S06]  /*6590*/  BAR.SYNC.DEFER_BLOCKING 0x1, 0x100 ;  /* 0x0044000000007b1d */ /* 0x000fec0000010000 */
[----:B------:R-:W-:Y:S05]  /*65a0*/  @!P1 BRA `(.L_x_78) ;  /* 0x0000000000049947 */ /* 0x000fea0003800000 */
[----:B------:R-:W-:Y:S01]  /*65b0*/  BPT.TRAP 0x1 ;  /* 0x000000040000795c */ /* 0x000fe20000300000 */
.L_x_78:
        /* <DEDUP_REMOVED lines=9> */
.L_x_79:
[----:B------:R-:W-:-:S05]  /*6650*/  IMAD.MOV.U32 R3, RZ, RZ, 0x1 ;  /* 0x00000001ff037424 */ /* 0x000fca00078e00ff */
[----:B------:R-:W-:-:S04]  /*6660*/  SHF.L.U32 R3, R3, 0x1f, RZ ;  /* 0x0000001f03037819 */ /* 0x000fc800000006ff */
[----:B------:R-:W3:Y:S02]  /*6670*/  SYNCS.PHASECHK.TRANS64.TRYWAIT P3, [UR47+0x384c0], R3 ;  /* 0x0384c003ff0075a7 */ /* 0x000ee4000806016f */
[----:B---3--:R-:W-:Y:S05]  /*6680*/  @!P3 BRA `(.L_x_80) ;  /* 0x00000080001cb947 */ /* 0x008fea0003800000 */
.L_x_270:
[----:B------:R-:W-:Y:S05]  /*6690*/  @P0 WARPSYNC.ALL ;  /* 0x0000000000000948 */ /* 0x000fea0003800000 */
[----:B------:R-:W3:Y:S01]  /*66a0*/  @P0 LDSM.16.MT88.4 R4, [R12+0x30000] ;  /* 0x030000000c04083b */ /* 0x000ee20000004200 */
[-C--:B------:R-:W-:Y:S01]  /*66b0*/  FMUL R13, R120, R2.reuse ;  /* 0x00000002780d7220 */ /* 0x080fe20000400000 */
[-C--:B------:R-:W-:Y:S01]  /*66c0*/  FMUL R121, R121, R2.reuse ;  /* 0x0000000279797220 */ /* 0x080fe20000400000 */
[-C--:B------:R-:W-:Y:S01]  /*66d0*/  FMUL R15, R122, R2.reuse ;  /* 0x000000027a0f7220 */ /* 0x080fe20000400000 */
[----:B------:R-:W4:Y:S01]  /*66e0*/  @P0 LDSM.16.MT88.4 R8, [R12+0x30800] ;  /* 0x030800000c08083b */ /* 0x000f220000004200 */
[-C--:B------:R-:W-:Y:S01]  /*66f0*/  FMUL R123, R123, R2.reuse ;  /* 0x000000027b7b7220 */ /* 0x080fe20000400000 */
[-C--:B--2---:R-:W-:Y:S01]  /*6700*/  FMUL R17, R124, R2.reuse ;  /* 0x000000027c117220 */ /* 0x084fe20000400000 */
        /* <DEDUP_REMOVED lines=73> */
.L_x_82:
[----:B------:R-:W-:Y:S05]  /*6ba0*/  BSYNC B0 ;  /* 0x0000000000007941 */ /* 0x000fea0003800000 */
.L_x_81:
[----:B------:R-:W-:Y:S06]  /*6bb0*/  BAR.SYNC.DEFER_BLOCKING 0x1, 0x100 ;  /* 0x0044000000007b1d */ /* 0x000fec0000010000 */
[----:B------:R-:W-:Y:S05]  /*6bc0*/  @!P1 BRA `(.L_x_83) ;  /* 0x0000000000049947 */ /* 0x000fea0003800000 */
[----:B------:R-:W-:Y:S01]  /*6bd0*/  BPT.TRAP 0x1 ;  /* 0x000000040000795c */ /* 0x000fe20000300000 */
.L_x_83:
        /* <DEDUP_REMOVED lines=9> */
.L_x_84:
[----:B------:R-:W3:Y:S02]  /*6c70*/  SYNCS.PHASECHK.TRANS64.TRYWAIT P3, [UR47+0x384c8], R3 ;  /* 0x0384c803ff0075a7 */ /* 0x000ee4000806016f */
[----:B---3--:R-:W-:Y:S05]  /*6c80*/  @!P3 BRA `(.L_x_85) ;  /* 0x0000007800b4b947 */ /* 0x008fea0003800000 */
.L_x_271:
        /* <DEDUP_REMOVED lines=81> */
.L_x_87:
[----:B------:R-:W-:Y:S05]  /*71a0*/  BSYNC B0 ;  /* 0x0000000000007941 */ /* 0x000fea0003800000 */
.L_x_86:
[----:B------:R-:W-:Y:S06]  /*71b0*/  BAR.SYNC.DEFER_BLOCKING 0x1, 0x100 ;  /* 0x0044000000007b1d */ /* 0x000fec0000010000 */
[----:B------:R-:W-:Y:S05]  /*71c0*/  @!P1 BRA `(.L_x_88) ;  /* 0x0000000000049947 */ /* 0x000fea0003800000 */
[----:B------:R-:W-:Y:S01]  /*71d0*/  BPT.TRAP 0x1 ;  /* 0x000000040000795c */ /* 0x000fe20000300000 */
.L_x_88:
        /* <DEDUP_REMOVED lines=9> */
.L_x_89:
[----:B------:R-:W3:Y:S02]  /*7270*/  SYNCS.PHASECHK.TRANS64.TRYWAIT P3, [UR47+0x384d0], R3 ;  /* 0x0384d003ff0075a7 */ /* 0x000ee4000806016f */
[----:B---3--:R-:W-:Y:S05]  /*7280*/  @!P3 BRA `(.L_x_90) ;  /* 0x00000074004cb947 */ /* 0x008fea0003800000 */
.L_x_272:
[----:B------:R-:W-:Y:S05]  /*7290*/  @P0 WARPSYNC.ALL ;  /* 0x0000000000000948 */ /* 0x000fea0003800000 */
[----:B------:R-:W4:Y:S01]  /*72a0*/  @P0 LDSM.16.MT88.4 R4, [R12+0x34000] ;  /* 0x034000000c04083b */ /* 0x000f220000004200 */
[-C--:B------:R-:W-:Y:S01]  /*72b0*/  FMUL R15, R138, R2.reuse ;  /* 0x000000028a0f7220 */ /* 0x080fe20000400000 */
[-C--:B------:R-:W-:Y:S01]  /*72c0*/  FMUL R139, R139, R2.reuse ;  /* 0x000000028b8b7220 */ /* 0x080fe20000400000 */
[-C--:B------:R-:W-:Y:S01]  /*72d0*/  FMUL R17, R140, R2.reuse ;  /* 0x000000028c117220 */ /* 0x080fe20000400000 */
[----:B------:R-:W5:Y:S01]  /*72e0*/  @P0 LDSM.16.MT88.4 R8, [R12+0x34800] ;  /* 0x034800000c08083b */ /* 0x000f620000004200 */
        /* <DEDUP_REMOVED lines=21> */
[----:B-----5:R-:W-:Y:S02]  /*7440*/  HADD2.F32 R26, -RZ, R8.H0_H0 ;  /* 0x20000008ff1a7230 */ /* 0x020fe40000004100 */
        /* <DEDUP_REMOVED lines=13> */
[----:B------:R-:W-:Y:S02]  /*7520*/  HADD2.F32 R28, -RZ, R10.H0_H0 ;  /* 0x2000000aff1c7230 */ /* 0x000fe40000004100 */
[-C--:B------:R-:W-:Y:S01]  /*7530*/  FFMA R25, R30, R0.reuse, R25 ;  /* 0x000000001e197223 */ /* 0x080fe20000000019 */
[----:B------:R-:W-:Y:S02]  /*7540*/  HADD2.F32 R14, -RZ, R4.H1_H1 ;  /* 0x30000004ff0e7230 */ /* 0x000fe40000004100 */
[----:B------:R-:W-:Y:S01]  /*7550*/  FFMA R26, R26, R0, R147 ;  /* 0x000000001a1a7223 */ /* 0x000fe20000000093 */
[----:B------:R-:W-:-:S02]  /*7560*/  HADD2.F32 R30, -RZ, R10.H1_H1 ;  /* 0x3000000aff1e7230 */ /* 0x000fc40000004100 */
[-C--:B------:R-:W-:Y:S01]  /*7570*/  FFMA R27, R28, R0.reuse, R27 ;  /* 0x000000001c1b7223 */ /* 0x080fe2000000001b */
        /* <DEDUP_REMOVED lines=34> */
.L_x_92:
[----:B------:R-:W-:Y:S05]  /*77a0*/  BSYNC B0 ;  /* 0x0000000000007941 */ /* 0x000fea0003800000 */
.L_x_91:
[----:B------:R-:W-:Y:S06]  /*77b0*/  BAR.SYNC.DEFER_BLOCKING 0x1, 0x100 ;  /* 0x0044000000007b1d */ /* 0x000fec0000010000 */
[----:B------:R-:W-:Y:S05]  /*77c0*/  @!P1 BRA `(.L_x_93) ;  /* 0x0000000000049947 */ /* 0x000fea0003800000 */
[----:B------:R-:W-:Y:S01]  /*77d0*/  BPT.TRAP 0x1 ;  /* 0x000000040000795c */ /* 0x000fe20000300000 */
.L_x_93:
        /* <DEDUP_REMOVED lines=9> */
.L_x_94:
[----:B------:R-:W3:Y:S02]  /*7870*/  SYNCS.PHASECHK.TRANS64.TRYWAIT P3, [UR47+0x384d8], R3 ;  /* 0x0384d803ff0075a7 */ /* 0x000ee4000806016f */
[----:B---3--:R-:W-:Y:S05]  /*7880*/  @!P3 BRA `(.L_x_95) ;  /* 0x0000006c00e4b947 */ /* 0x008fea0003800000 */
.L_x_273:
[----:B------:R-:W-:Y:S05]  /*7890*/  @P0 WARPSYNC.ALL ;  /* 0x0000000000000948 */ /* 0x000fea0003800000 */
[----:B------:R-:W4:Y:S01]  /*78a0*/  @P0 LDSM.16.MT88.4 R4, [R12+0x36000] ;  /* 0x036000000c04083b */ /* 0x000f220000004200 */
[-C--:B------:R-:W-:Y:S01]  /*78b0*/  FMUL R80, R80, R2.reuse ;  /* 0x0000000250507220 */ /* 0x080fe20000400000 */
[-C--:B--2---:R-:W-:Y:S01]  /*78c0*/  FMUL R24, R81, R2.reuse ;  /* 0x0000000251187220 */ /* 0x084fe20000400000 */
[-C--:B------:R-:W-:Y:S01]  /*78d0*/  FMUL R72, R72, R2.reuse ;  /* 0x0000000248487220 */ /* 0x080fe20000400000 */
[----:B------:R-:W2:Y:S01]  /*78e0*/  @P0 LDSM.16.MT88.4 R8, [R12+0x36800] ;  /* 0x036800000c08083b */ /* 0x000ea20000004200 */
[-C--:B---3--:R-:W-:Y:S01]  /*78f0*/  FMUL R14, R73, R2.reuse ;  /* 0x00000002490e7220 */ /* 0x088fe20000400000 */
        /* <DEDUP_REMOVED lines=15> */
[----:B------:R-:W-:Y:S02]  /*79f0*/  HADD2.F32 R21, -RZ, R7.H0_H0 ;  /* 0x20000007ff157230 */ /* 0x000fe40000004100 */
[--C-:B--2---:R-:W-:Y:S02]  /*7a00*/  HADD2.F32 R25, -RZ, R8.reuse.H0_H0 ;  /* 0x20000008ff197230 */ /* 0x104fe40000004100 */
        /* <DEDUP_REMOVED lines=11> */
[--C-:B------:R-:W-:Y:S02]  /*7ac0*/  HADD2.F32 R17, -RZ, R6.reuse.H0_H0 ;  /* 0x20000006ff117230 */ /* 0x100fe40000004100 */
[----:B------:R-:W-:Y:S01]  /*7ad0*/  FFMA R14, R13, R0, R14 ;  /* 0x000000000d0e7223 */ /* 0x000fe2000000000e */
[----:B------:R-:W-:-:S02]  /*7ae0*/  HADD2.F32 R19, -RZ, R6.H1_H1 ;  /* 0x30000006ff137230 */ /* 0x000fc40000004100 */
        /* <DEDUP_REMOVED lines=40> */
[----:B------:R3:W-:Y:S02]  /*7d70*/  UTMASTG.2D [UR8], [UR60] ;  /* 0x000000083c0073b5 */ /* 0x0007e40008008000 */
[----:B---3--:R0:W-:Y:S02]  /*7d80*/  UTMACMDFLUSH ;  /* 0x00000000000079b7 */ /* 0x0081e40000000000 */
.L_x_97:
[----:B------:R-:W-:Y:S05]  /*7d90*/  BSYNC B0 ;  /* 0x0000000000007941 */ /* 0x000fea0003800000 */
.L_x_96:
[----:B------:R-:W-:Y:S04]  /*7da0*/  BSSY B0, `(.L_x_98) ;  /* 0x0000003000007945 */ /* 0x000fe80003800000 */
[----:B------:R-:W-:Y:S05]  /*7db0*/  @!P2 BRA `(.L_x_99) ;  /* 0x000000000004a947 */ /* 0x000fea0003800000 */
[----:B------:R-:W-:-:S04]  /*7dc0*/  DEPBAR.LE SB0, 0x1 ;  /* 0x000080400000791a */ /* 0x000fc80000000000 */
.L_x_99:
[----:B------:R-:W-:Y:S05]  /*7dd0*/  BSYNC B0 ;  /* 0x0000000000007941 */ /* 0x000fea0003800000 */
.L_x_98:
[----:B------:R-:W-:Y:S06]  /*7de0*/  BAR.SYNC.DEFER_BLOCKING 0x1, 0x100 ;  /* 0x0044000000007b1d */ /* 0x000fec0000010000 */
[----:B------:R-:W-:Y:S05]  /*7df0*/  @!P1 BRA `(.L_x_100) ;  /* 0x0000000000049947 */ /* 0x000fea0003800000 */
[----:B------:R-:W-:Y:S01]  /*7e00*/  BPT.TRAP 0x1 ;  /* 0x000000040000795c */ /* 0x000fe20000300000 */
.L_x_100:
[----:B------:R-:W-:Y:S02]  /*7e10*/  UIADD3 UR4, UR7, 0x1, URZ ;  /* 0x0000000107047890 */ /* 0x000fe4000fffe03f */
[----:B------:R-:W-:Y:S02]  /*7e20*/  UISETP.NE.AND UP1, UPT, UR50, 0x3, UPT ;  /* 0x000000033200788c */ /* 0x000fe4000bf25270 */
[----:B------:R-:W-:-:S04]  /*7e30*/  UISETP.NE.AND UP0, UPT, UR4, 0x4, UPT ;  /* 0x000000040400788c */ /* 0x000fc8000bf05270 */
[----:B------:R-:W-:Y:S01]  /*7e40*/  USEL UR4, UR4, URZ, UP0 ;  /* 0x0000003f04047287 */ /* 0x000fe20008000000 */
[----:B------:R-:W-:-:S03]  /*7e50*/  PLOP3.LUT P2, PT, PT, PT, UP1, 0x80, 0x0 ;  /* 0x000000000000781c */ /* 0x000fc60003f4f018 */
[----:B------:R-:W-:Y:S02]  /*7e60*/  ULEA UR5, UR4, UR47, 0x3 ;  /* 0x0000002f04057291 */ /* 0x000fe4000f8e183f */
[----:B------:R-:W-:Y:S02]  /*7e70*/  UIADD3 UR4, UR4, 0x1, URZ ;  /* 0x0000000104047890 */ /* 0x000fe4000fffe03f */
[----:B------:R-:W-:Y:S02]  /*7e80*/  UIADD3 UR5, UR5, 0x384e0, URZ ;  /* 0x000384e005057890 */ /* 0x000fe4000fffe03f */
[----:B------:R-:W-:Y:S02]  /*7e90*/  UISETP.NE.AND UP0, UPT, UR4, 0x4, UPT ;  /* 0x000000040400788c */ /* 0x000fe4000bf05270 */
[----:B------:R-:W-:Y:S02]  /*7ea0*/  UPRMT UR5, UR43, 0x654, UR5 ;  /* 0x000006542b057896 */ /* 0x000fe40008000005 */
[----:B------:R-:W-:-:S07]  /*7eb0*/  USEL UR56, UR4, URZ, UP0 ;  /* 0x0000003f04387287 */ /* 0x000fce0008000000 */
[----:B------:R-:W-:Y:S01]  /*7ec0*/  SYNCS.ARRIVE.TRANS64.RED.A1T0 RZ, [UR5], RZ ;  /* 0x000000ffffff79a7 */ /* 0x000fe20008100405 */
[----:B------:R-:W-:Y:S05]  /*7ed0*/  @!P2 BRA `(.L_x_101) ;  /* 0x000000000004a947 */ /* 0x000fea0003800000 */
[----:B------:R-:W-:Y:S01]  /*7ee0*/  BPT.TRAP 0x1 ;  /* 0x000000040000795c */ /* 0x000fe20000300000 */
.L_x_101:
[----:B------:R-:W-:Y:S01]  /*7ef0*/  ULEA UR4, UR39, UR47, 0x3 ;  /* 0x0000002f27047291 */ /* 0x000fe2000f8e183f */
[----:B------:R-:W-:-:S08]  /*7f00*/  SHF.L.U32 R0, R154, 0x1f, RZ ;  /* 0x0000001f9a007819 */ /* 0x000fd000000006ff */
[----:B------:R-:W3:Y:S02]  /*7f10*/  SYNCS.PHASECHK.TRANS64.TRYWAIT P0, [UR4+0x38400], R0 ;  /* 0x03840000ff0075a7 */ /* 0x000ee40008000144 */
[----:B---3--:R-:W-:Y:S05]  /*7f20*/  @!P0 BRA `(.L_x_102) ;  /* 0x0000006800548947 */ /* 0x008fea0003800000 */
.L_x_274:
[----:B------:R-:W-:-:S09]  /*7f30*/  ULEA UR5, UR39, UR47, 0x4 ;  /* 0x0000002f27057291 */ /* 0x000fd2000f8e203f */
[----:B------:R-:W4:Y:S01]  /*7f40*/  LDS.128 R16, [UR5+0x38510] ;  /* 0x03851005ff107984 */ /* 0x000f220008000c00 */
[----:B------:R-:W-:Y:S01]  /*7f50*/  @!PT LDS RZ, [RZ] ;  /* 0x00000000fffff984 */ /* 0x000fe20000000800 */
[----:B------:R-:W-:Y:S01]  /*7f60*/  @!PT LDS RZ, [RZ] ;  /* 0x00000000fffff984 */ /* 0x000fe20000000800 */
[----:B------:R-:W-:Y:S01]  /*7f70*/  @!PT LDS RZ, [RZ] ;  /* 0x00000000fffff984 */ /* 0x000fe20000000800 */
[----:B------:R-:W-:Y:S01]  /*7f80*/  @!PT LDS RZ, [RZ] ;  /* 0x00000000fffff984 */ /* 0x000fe20000000800 */
[----:B------:R5:W-:Y:S06]  /*7f90*/  MEMBAR.ALL.CTA ;  /* 0x0000000000007992 */ /* 0x000bec0000008000 */
[----:B-----5:R-:W1:Y:S01]  /*7fa0*/  FENCE.VIEW.ASYNC.S ;  /* 0x00000000000073c6 */ /* 0x020e620000000000 */
[----:B------:R-:W-:Y:S05]  /*7fb0*/  @!P2 BRA `(.L_x_103) ;  /* 0x000000000004a947 */ /* 0x000fea0003800000 */
[----:B------:R-:W-:Y:S01]  /*7fc0*/  BPT.TRAP 0x1 ;  /* 0x000000040000795c */ /* 0x000fe20000300000 */
.L_x_103:
[----:B----4-:R-:W-:Y:S01]  /*7fd0*/  ISETP.NE.AND P0, PT, R19, RZ, PT ;  /* 0x000000ff1300720c */ /* 0x010fe20003f05270 */
[----:B------:R-:W-:Y:S01]  /*7fe0*/  UIADD3 UR4, UR4, 0x38440, URZ ;  /* 0x0003844004047890 */ /* 0x000fe2000fffe03f */
[CC--:B------:R-:W-:Y:S02]  /*7ff0*/  ISETP.NE.AND P2, PT, R155.reuse, R18.reuse, PT ;  /* 0x000000129b00720c */ /* 0x0c0fe40003f45270 */
[----:B------:R-:W-:Y:S01]  /*8000*/  ISETP.EQ.OR P0, PT, R155, R18, !P0 ;  /* 0x000000129b00720c */ /* 0x000fe20004702670 */
[----:B------:R-:W-:-:S09]  /*8010*/  UPRMT UR4, UR43, 0x654, UR4 ;  /* 0x000006542b047896 */ /* 0x000fd20008000004 */
[----:B-1----:R-:W-:Y:S03]  /*8020*/  SYNCS.ARRIVE.TRANS64.RED.A1T0 RZ, [UR4], RZ ;  /* 0x000000ffffff79a7 */ /* 0x002fe60008100404 */
[----:B------:R-:W-:Y:S05]  /*8030*/  @P0 BRA `(.L_x_104) ;  /* 0x0000000000fc0947 */ /* 0x000fea0003800000 */
[----:B------:R-:W-:-:S13]  /*8040*/  ISETP.NE.AND P0, PT, RZ, UR55, PT ;  /* 0x00000037ff007c0c */ /* 0x000fda000bf05270 */
[----:B------:R-:W-:Y:S05]  /*8050*/  @P0 BRA `(.L_x_104) ;  /* 0x0000000000f40947 */ /* 0x000fea0003800000 */
[----:B---3--:R-:W1:Y:S01]  /*8060*/  S2R R0, SR_LANEID ;  /* 0x0000000000007919 */ /* 0x008e620000000000 */
[----:B------:R-:W-:Y:S01]  /*8070*/  ELECT P0, URZ, PT ;  /* 0x00000000003f782f */ /* 0x000fe20003800000 */
[----:B------:R-:W-:Y:S01]  /*8080*/  BSSY B0, `(.L_x_105) ;  /* 0x000002f000007945 */ /* 0x000fe20003800000 */
[----:B-1----:R-:W-:-:S11]  /*8090*/  IMAD.SHL.U32 R15, R0, 0x4, RZ ;  /* 0x00000004000f7824 */ /* 0x002fd600078e00ff */
[----:B------:R-:W-:Y:S05]  /*80a0*/  @!P0 BRA `(.L_x_106) ;  /* 0x0000000000b08947 */ /* 0x000fea0003800000 */
[----:B------:R-:W-:Y:S01]  /*80b0*/  IMAD.SHL.U32 R0, R18, 0x8, RZ ;  /* 0x0000000812007824 */ /* 0x000fe200078e00ff */
[----:B------:R-:W-:Y:S01]  /*80c0*/  SHF.R.S32.HI R3, RZ, 0x1f, R18 ;  /* 0x0000001fff037819 */ /* 0x000fe20000011412 */
[----:B------:R-:W-:-:S03]  /*80d0*/  ULDC.64 UR4, c[0x0][0x820] ;  /* 0x0002080000047ab9 */ /* 0x000fc60000000a00 */
[----:B------:R-:W-:Y:S02]  /*80e0*/  SHF.L.U64.HI R8, R18, 0x3, R3 ;  /* 0x0000000312087819 */ /* 0x000fe40000010203 */
[----:B--2---:R-:W-:Y:S01]  /*80f0*/  IADD3 R4, P0, R0, UR4, RZ ;  /* 0x0000000400047c10 */ /* 0x004fe2000ff1e0ff */
[----:B------:R-:W1:Y:S03]  /*8100*/  LDC.64 R2, c[0x0][0x290] ;  /* 0x0000a400ff027b82 */ /* 0x000e660000000a00 */
[----:B------:R-:W-:Y:S01]  /*8110*/  IADD3.X R5, R8, UR5, RZ, P0, !PT ;  /* 0x0000000508057c10 */ /* 0x000fe200087fe4ff */
[----:B------:R-:W-:-:S05]  /*8120*/  ULDC.64 UR4, c[0x0][0x818] ;  /* 0x0002060000047ab9 */ /* 0x000fca0000000a00 */
[----:B------:R-:W2:Y:S01]  /*8130*/  LDG.E.64 R4, desc[UR58][R4.64] ;  /* 0x0000003a04047981 */ /* 0x000ea2000c1e1b00 */
[----:B-1----:R-:W-:Y:S01]  /*8140*/  IMAD.WIDE R6, R18, 0xc, R2 ;  /* 0x0000000c12067825 */ /* 0x002fe200078e0202 */
[----:B------:R-:W-:Y:S02]  /*8150*/  IADD3 R2, P0, R0, UR4, RZ ;  /* 0x0000000400027c10 */ /* 0x000fe4000ff1e0ff */
[----:B------:R-:W1:Y:S02]  /*8160*/  LDS R0, [UR49+0x1c] ;  /* 0x00001c31ff007984 */ /* 0x000e640008000800 */
[----:B------:R-:W-:Y:S02]  /*8170*/  IADD3.X R3, R8, UR5, RZ, P0, !PT ;  /* 0x0000000508037c10 */ /* 0x000fe400087fe4ff */
[----:B------:R-:W3:Y:S04]  /*8180*/  LDG.E R12, desc[UR58][R6.64] ;  /* 0x0000003a060c7981 */ /* 0x000ee8000c1e1900 */
[----:B------:R4:W5:Y:S04]  /*8190*/  LDG.E R13, desc[UR58][R6.64+0x4] ;  /* 0x0000043a060d7981 */ /* 0x000968000c1e1900 */
[----:B------:R-:W5:Y:S01]  /*81a0*/  LDG.E.64 R2, desc[UR58][R2.64] ;  /* 0x0000003a02027981 */ /* 0x000f62000c1e1b00 */
[----:B------:R-:W-:-:S03]  /*81b0*/  IMAD.U32 R8, RZ, RZ, UR49 ;  /* 0x00000031ff087e24 */ /* 0x000fc6000f8e00ff */
[----:B------:R-:W-:Y:S02]  /*81c0*/  STS [UR49+0x30], RZ ;  /* 0x000030ffff007988 */ /* 0x000fe40008000831 */
[----:B------:R-:W-:Y:S02]  /*81d0*/  SHF.R.U64 R8, R8, 0x4, RZ ;  /* 0x0000000408087819 */ /* 0x000fe400000012ff */
[----:B----4-:R-:W-:-:S03]  /*81e0*/  CS2R R6, SRZ ;  /* 0x0000000000067805 */ /* 0x010fc6000001ff00 */
[----:B------:R-:W-:Y:S04]  /*81f0*/  STS [UR49+0x10], R8 ;  /* 0x00001008ff007988 */ /* 0x000fe80008000831 */
[----:B------:R-:W-:Y:S01]  /*8200*/  STS [UR49+0x14], R8 ;  /* 0x00001408ff007988 */ /* 0x000fe20008000831 */
[C---:B--2---:R-:W-:Y:S01]  /*8210*/  SHF.L.U64.HI R11, R4.reuse, 0x1, R5 ;  /* 0x00000001040b7819 */ /* 0x044fe20000010205 */
[----:B------:R-:W-:-:S03]  /*8220*/  IMAD.SHL.U32 R10, R4, 0x2, RZ ;  /* 0x00000002040a7824 */ /* 0x000fc600078e00ff */
[----:B------:R-:W-:Y:S02]  /*8230*/  LOP3.LUT R11, R11, 0x1fffffff, RZ, 0xc0, !PT ;  /* 0x1fffffff0b0b7812 */ /* 0x000fe400078ec0ff */
[----:B------:R-:W-:Y:S02]  /*8240*/  LOP3.LUT R10, R10, 0xfffffffe, RZ, 0xc0, !PT ;  /* 0xfffffffe0a0a7812 */ /* 0x000fe400078ec0ff */
[--C-:B------:R-:W-:Y:S02]  /*8250*/  SHF.R.U32.HI R5, RZ, 0x4, R11.reuse ;  /* 0x00000004ff057819 */ /* 0x100fe4000001160b */
[----:B------:R-:W-:Y:S02]  /*8260*/  SHF.R.U64 R10, R10, 0x4, R11 ;  /* 0x000000040a0a7819 */ /* 0x000fe4000000120b */
[----:B-1----:R-:W-:-:S03]  /*8270*/  LOP3.LUT R0, R0, 0xf, R5, 0xb8, !PT ;  /* 0x0000000f00007812 */ /* 0x002fc600078eb805 */
[----:B------:R-:W-:Y:S04]  /*8280*/  STS [UR49+0xc], R10 ;  /* 0x00000c0aff007988 */ /* 0x000fe80008000831 */
[----:B------:R-:W-:Y:S01]  /*8290*/  STS [UR49+0x1c], R0 ;  /* 0x00001c00ff007988 */ /* 0x000fe20008000831 */
[----:B---3--:R-:W-:-:S03]  /*82a0*/  VIADD R4, R12, 0xffffffff ;  /* 0xffffffff0c047836 */ /* 0x008fc60000000000 */
[----:B------:R-:W1:Y:S04]  /*82b0*/  LDS R5, [UR49+0x1c] ;  /* 0x00001c31ff057984 */ /* 0x000e680008000800 */
[----:B-----5:R-:W-:Y:S01]  /*82c0*/  STS.64 [UR49], R2 ;  /* 0x00000002ff007988 */ /* 0x020fe20008000a31 */
[----:B-1----:R-:W-:-:S05]  /*82d0*/  LOP3.LUT R5, R5, 0xf0, RZ, 0xb8, !PT ;  /* 0x000000f005057812 */ /* 0x002fca00078eb8ff */
[----:B------:R1:W-:Y:S04]  /*82e0*/  STS [UR49+0x1c], R5 ;  /* 0x00001c05ff007988 */ /* 0x0003e80008000831 */
[----:B------:R-:W2:Y:S01]  /*82f0*/  LDS R9, [UR49+0x1c] ;  /* 0x00001c31ff097984 */ /* 0x000ea20008000800 */
[----:B-1----:R-:W-:-:S05]  /*8300*/  IADD3 R5, R13, -0x1, RZ ;  /* 0xffffffff0d057810 */ /* 0x002fca0007ffe0ff */
[----:B------:R-:W-:Y:S01]  /*8310*/  STS.128 [UR49+0x20], R4 ;  /* 0x00002004ff007988 */ /* 0x000fe20008000c31 */
[----:B--2---:R-:W-:-:S05]  /*8320*/  LOP3.LUT R9, R9, 0xf00, RZ, 0xb8, !PT ;  /* 0x00000f0009097812 */ /* 0x004fca00078eb8ff */
[----:B------:R-:W-:Y:S04]  /*8330*/  STS.64 [UR49+0x18], R8 ;  /* 0x00001808ff007988 */ /* 0x000fe80008000a31 */
[----:B------:R-:W1:Y:S02]  /*8340*/  LDS R14, [UR49+0x1c] ;  /* 0x00001c31ff0e7984 */ /* 0x000e640008000800 */
[----:B-1----:R-:W-:-:S05]  /*8350*/  LOP3.LUT R0, R14, 0xf000, RZ, 0xb8, !PT ;  /* 0x0000f0000e007812 */ /* 0x002fca00078eb8ff */
[----:B------:R1:W-:Y:S02]  /*8360*/  STS [UR49+0x1c], R0 ;  /* 0x00001c00ff007988 */ /* 0x0003e40008000831 */
.L_x_106:
[----:B------:R-:W-:Y:S05]  /*8370*/  BSYNC B0 ;  /* 0x0000000000007941 */ /* 0x000fea0003800000 */
.L_x_105:
[----:B------:R-:W-:Y:S01]  /*8380*/  NOP ;  /* 0x0000000000007918 */ /* 0x000fe20000000000 */
[----:B--2---:R2:W3:Y:S01]  /*8390*/  LDS R5, [R15+UR49] ;  /* 0x000000310f057984 */ /* 0x0044e20008000800 */
[----:B------:R-:W-:Y:S02]  /*83a0*/  ELECT P0, URZ, PT ;  /* 0x00000000003f782f */ /* 0x000fe40003800000 */
[----:B------:R-:W-:Y:S01]  /*83b0*/  IADD3 R2, P3, R15, UR60, RZ ;  /* 0x0000003c0f027c10 */ /* 0x000fe2000ff7e0ff */
[----:B------:R-:W-:Y:S04]  /*83c0*/  BSSY B0, `(.L_x_107) ;  /* 0x0000005000007945 */ /* 0x000fe80003800000 */
[----:B------:R-:W-:-:S06]  /*83d0*/  IMAD.X R3, RZ, RZ, UR61, P3 ;  /* 0x0000003dff037e24 */ /* 0x000fcc00098e06ff */
[----:B--2---:R-:W-:Y:S05]  /*83e0*/  @!P0 BRA `(.L_x_108) ;  /* 0x0000000000088947 */ /* 0x004fea0003800000 */
[----:B------:R0:W-:Y:S01]  /*83f0*/  UTMACMDFLUSH ;  /* 0x00000000000079b7 */ /* 0x0001e20000000000 */
[----:B------:R-:W-:-:S04]  /*8400*/  DEPBAR.LE SB0, 0x0 ;  /* 0x000080000000791a */ /* 0x000fc80000000000 */
.L_x_108:
[----:B------:R-:W-:Y:S05]  /*8410*/  BSYNC B0 ;  /* 0x0000000000007941 */ /* 0x000fea0003800000 */
.L_x_107:
[----:B---3--:R4:W5:Y:S02]  /*8420*/  ATOMG.E.EXCH.STRONG.GPU PT, RZ, [R2], R5 ;  /* 0x0000000502ff73a8 */ /* 0x00896400041ee100 */
.L_x_104:
[----:B------:R-:W-:Y:S01]  /*8430*/  R2UR UR4, R153 ;  /* 0x00000000990472ca */ /* 0x000fe200000e0000 */
[----:B------:R-:W-:Y:S01]  /*8440*/  UIADD3 UR39, UR39, 0x1, URZ ;  /* 0x0000000127277890 */ /* 0x000fe2000fffe03f */
[----:B------:R-:W-:Y:S01]  /*8450*/  ISETP.NE.AND P0, PT, R19, RZ, PT ;  /* 0x000000ff1300720c */ /* 0x000fe20003f05270 */
[----:B------:R-:W-:Y:S01]  /*8460*/  UIADD3 UR36, UR36, 0x8, URZ ;  /* 0x0000000824247890 */ /* 0x000fe2000fffe03f */
[----:B--2---:R-:W-:Y:S01]  /*8470*/  SEL R4, RZ, 0x1, !P2 ;  /* 0x00000001ff047807 */ /* 0x004fe20005000000 */
[----:B------:R-:W-:-:S04]  /*8480*/  UISETP.NE.AND UP3, UPT, UR39, 0x8, UPT ;  /* 0x000000082700788c */ /* 0x000fc8000bf65270 */
[----:B------:R-:W-:Y:S02]  /*8490*/  USEL UR6, URZ, 0x1, UP3 ;  /* 0x000000013f067887 */ /* 0x000fe40009800000 */
[----:B------:R-:W-:Y:S02]  /*84a0*/  USEL UR39, UR39, URZ, UP3 ;  /* 0x0000003f27277287 */ /* 0x000fe40009800000 */
[----:B------:R-:W-:Y:S02]  /*84b0*/  UIADD3 UR4, UR4, 0x3f, URZ ;  /* 0x0000003f04047890 */ /* 0x000fe4000fffe03f */
[----:B------:R-:W-:Y:S02]  /*84c0*/  LOP3.LUT R154, R154, UR6, RZ, 0x3c, !PT ;  /* 0x000000069a9a7c12 */ /* 0x000fe4000f8e3cff */
[----:B------:R-:W-:-:S04]  /*84d0*/  USHF.R.S32.HI UR5, URZ, 0x1f, UR4 ;  /* 0x0000001f3f057899 */ /* 0x000fc80008011404 */
[----:B------:R-:W-:-:S04]  /*84e0*/  ULEA.HI UR5, UR5, UR4, URZ, 0x6 ;  /* 0x0000000405057291 */ /* 0x000fc8000f8f303f */
[----:B------:R-:W-:-:S04]  /*84f0*/  USHF.R.S32.HI UR5, URZ, 0x6, UR5 ;  /* 0x000000063f057899 */ /* 0x000fc80008011405 */
[----:B------:R-:W-:-:S04]  /*8500*/  UIADD3 UR37, UR37, UR5, URZ ;  /* 0x0000000525257290 */ /* 0x000fc8000fffe03f */
[----:B------:R-:W-:Y:S02]  /*8510*/  USHF.R.U32.HI UR4, URZ, 0x2, UR37 ;  /* 0x000000023f047899 */ /* 0x000fe40008011625 */
[----:B------:R-:W-:Y:S02]  /*8520*/  UISETP.GT.U32.AND UP0, UPT, UR37, 0x3, UPT ;  /* 0x000000032500788c */ /* 0x000fe4000bf04070 */
[----:B------:R-:W-:Y:S02]  /*8530*/  ULOP3.LUT UR4, UR4, 0x1, URZ, 0xc0, !UPT ;  /* 0x0000000104047892 */ /* 0x000fe4000f8ec03f */
[----:B------:R-:W-:Y:S02]  /*8540*/  UISETP.LT.U32.AND UP1, UPT, UR5, 0x4, UP0 ;  /* 0x000000040500788c */ /* 0x000fe40008721070 */
[----:B------:R-:W-:Y:S02]  /*8550*/  UISETP.NE.U32.AND UP2, UPT, UR4, 0x1, UPT ;  /* 0x000000010400788c */ /* 0x000fe4000bf45070 */
[----:B------:R-:W-:-:S02]  /*8560*/  ULOP3.LUT UR37, UR37, 0x3, URZ, 0xc0, !UPT ;  /* 0x0000000325257892 */ /* 0x000fc4000f8ec03f */
[----:B------:R-:W-:Y:S02]  /*8570*/  UISETP.GT.U32.AND UP0, UPT, UR5, 0x3, !UP2 ;  /* 0x000000030500788c */ /* 0x000fe4000d704070 */
[----:B------:R-:W-:Y:S02]  /*8580*/  USEL UR5, URZ, 0x1, !UP1 ;  /* 0x000000013f057887 */ /* 0x000fe4000c800000 */
[----:B------:R-:W-:-:S04]  /*8590*/  USEL UR4, URZ, 0x1, !UP0 ;  /* 0x000000013f047887 */ /* 0x000fc8000c000000 */
[----:B------:R-:W-:Y:S01]  /*85a0*/  ULOP3.LUT UR38, UR4, UR38, UR5, 0x96, !UPT ;  /* 0x0000002604267292 */ /* 0x000fe2000f8e9605 */
[----:B------:R-:W-:Y:S11]  /*85b0*/  @P0 BRA `(.L_x_109) ;  /* 0xffffffb000200947 */ /* 0x000ff6000383ffff */
[----:B------:R-:W-:-:S04]  /*85c0*/  DEPBAR.LE SB0, 0x0 ;  /* 0x000080000000791a */ /* 0x000fc80000000000 */
[----:B------:R-:W-:Y:S05]  /*85d0*/  @!P1 BRA `(.L_x_110) ;  /* 0x0000000000049947 */ /* 0x000fea0003800000 */
[----:B------:R-:W-:Y:S01]  /*85e0*/  BPT.TRAP 0x1 ;  /* 0x000000040000795c */ /* 0x000fe20000300000 */
.L_x_110:
[----:B------:R-:W-:-:S04]  /*85f0*/  ULEA UR47, UR56, UR47, 0x3 ;  /* 0x0000002f382f7291 */ /* 0x000fc8000f8e183f */
[----:B------:R-:W-:-:S04]  /*8600*/  UIADD3 UR47, UR47, 0x384e0, URZ ;  /* 0x000384e02f2f7890 */ /* 0x000fc8000fffe03f */
[----:B------:R-:W-:-:S09]  /*8610*/  UPRMT UR47, UR43, 0x654, UR47 ;  /* 0x000006542b2f7896 */ /* 0x000fd2000800002f */
[----:B-----5:R-:W-:Y:S01]  /*8620*/  SYNCS.ARRIVE.TRANS64.RED.A1T0 RZ, [UR47], RZ ;  /* 0x000000ffffff79a7 */ /* 0x020fe2000810042f */
[----:B------:R-:W-:Y:S05]  /*8630*/  EXIT ;  /* 0x000000000000794d */ /* 0x000fea0003800000 */
.L_x_19:
[----:B------:R-:W-:-:S08]  /*8640*/  NOP ;  /* 0x0000000000007918 */ /* 0x000fd00000000000 */
[----:B----45:R-:W1:-:S00]  /*8650*/  USETMAXREG.DEALLOC.CTAPOOL 0x28 ;  /* 0x00000028000079c8 */ /* 0x030e4000080e0500 */
[----:B------:R-:W-:-:S06]  /*8660*/  UISETP.NE.AND UP1, UPT, UR55, 0x3, UPT ;  /* 0x000000033700788c */ /* 0x000fcc000bf25270 */
[----:B------:R-:W-:-:S13]  /*8670*/  PLOP3.LUT P1, PT, PT, PT, UP1, 0x80, 0x0 ;  /* 0x000000000000781c */ /* 0x000fda0003f2f018 */
[----:B-1----:R-:W-:Y:S05]  /*8680*/  @!P1 BRA `(.L_x_111) ;  /* 0x0000003800a89947 */ /* 0x002fea0003800000 */
[----:B------:R-:W-:-:S13]  /*8690*/  ISETP.NE.AND P0, PT, RZ, UR55, PT ;  /* 0x00000037ff007c0c */ /* 0x000fda000bf05270 */
[----:B------:R-:W-:Y:S05]  /*86a0*/  @!P0 BRA `(.L_x_112) ;  /* 0x0000001c00a48947 */ /* 0x000fea0003800000 */
[----:B------:R-:W-:-:S06]  /*86b0*/  UISETP.NE.AND UP0, UPT, UR55, 0x2, UPT ;  /* 0x000000023700788c */ /* 0x000fcc000bf05270 */
[----:B------:R-:W-:-:S13]  /*86c0*/  PLOP3.LUT P0, PT, PT, PT, UP0, 0x80, 0x0 ;  /* 0x000000000000781c */ /* 0x000fda0003f0f008 */
[----:B--2---:R-:W-:Y:S05]  /*86d0*/  @P0 EXIT ;  /* 0x000000000000094d */ /* 0x004fea0003800000 */
[----:B------:R-:W1:Y:S01]  /*86e0*/  S2UR UR4, SR_CTAID.Y ;  /* 0x00000000000479c3 */ /* 0x000e620000002600 */
[----:B------:R-:W-:Y:S01]  /*86f0*/  ELECT P0, URZ, PT ;  /* 0x00000000003f782f */ /* 0x000fe20003800000 */
[----:B------:R-:W-:Y:S01]  /*8700*/  BSSY B0, `(.L_x_113) ;  /* 0x000001d000007945 */ /* 0x000fe20003800000 */
[----:B-1----:R-:W-:-:S11]  /*8710*/  UIMAD UR4, UR4, UR41, UR40 ;  /* 0x00000029040472a4 */ /* 0x002fd6000f8e0228 */
[----:B------:R-:W-:Y:S05]  /*8720*/  @!P0 BRA `(.L_x_114) ;  /* 0x0000000000688947 */ /* 0x000fea0003800000 */
[----:B------:R-:W1:Y:S01]  /*8730*/  LDC.64 R4, c[0x0][0x600] ;  /* 0x00018000ff047b82 */ /* 0x000e620000000a00 */
[----:B------:R-:W-:Y:S02]  /*8740*/  UMOV UR5, 0x400 ;  /* 0x0000040000057882 */ /* 0x000fe40000000000 */
[----:B------:R-:W-:-:S05]  /*8750*/  ULEA UR5, UR42, UR5, 0x18 ;  /* 0x000000052a057291 */ /* 0x000fca000f8ec03f */
[----:B------:R-:W1:Y:S08]  /*8760*/  LDC.64 R6, c[0x0][0x608] ;  /* 0x00018200ff067b82 */ /* 0x000e700000000a00 */
[----:B------:R-:W2:Y:S08]  /*8770*/  LDC.64 R32, c[0x0][0x610] ;  /* 0x00018400ff207b82 */ /* 0x000eb00000000a00 */
[----:B------:R-:W2:Y:S01]  /*8780*/  LDC.64 R34, c[0x0][0x618] ;  /* 0x00018600ff227b82 */ /* 0x000ea20000000a00 */
[----:B-1----:R1:W-:Y:S07]  /*8790*/  STS.128 [UR5+0x38700], R4 ;  /* 0x03870004ff007988 */ /* 0x0023ee0008000c05 */
[----:B------:R-:W3:Y:S08]  /*87a0*/  LDC.64 R28, c[0x0][0x620] ;  /* 0x00018800ff1c7b82 */ /* 0x000ef00000000a00 */
[----:B------:R-:W3:Y:S01]  /*87b0*/  LDC.64 R30, c[0x0][0x628] ;  /* 0x00018a00ff1e7b82 */ /* 0x000ee20000000a00 */
[----:B--2---:R2:W-:Y:S07]  /*87c0*/  STS.128 [UR5+0x38710], R32 ;  /* 0x03871020ff007988 */ /* 0x0045ee0008000c05 */
[----:B------:R-:W4:Y:S08]  /*87d0*/  LDC.64 R24, c[0x0][0x630] ;  /* 0x00018c00ff187b82 */ /* 0x000f300000000a00 */
[----:B------:R-:W4:Y:S08]  /*87e0*/  LDC.64 R26, c[0x0][0x638] ;  /* 0x00018e00ff1a7b82 */ /* 0x000f300000000a00 */
[----:B------:R-:W5:Y:S01]  /*87f0*/  LDC.64 R20, c[0x0][0x640] ;  /* 0x00019000ff147b82 */ /* 0x000f620000000a00 */
[----:B---3--:R2:W-:Y:S07]  /*8800*/  STS.128 [UR5+0x38720], R28 ;  /* 0x0387201cff007988 */ /* 0x0085ee0008000c05 */
[----:B------:R-:W5:Y:S08]  /*8810*/  LDC.64 R22, c[0x0][0x648] ;  /* 0x00019200ff167b82 */ /* 0x000f700000000a00 */
[----:B------:R-:W3:Y:S01]  /*8820*/  LDC.64 R12, c[0x0][0x650] ;  /* 0x00019400ff0c7b82 */ /* 0x000ee20000000a00 */
[----:B----4-:R2:W-:Y:S07]  /*8830*/  STS.128 [UR5+0x38730], R24 ;  /* 0x03873018ff007988 */ /* 0x0105ee0008000c05 */
[----:B------:R-:W3:Y:S08]  /*8840*/  LDC.64 R14, c[0x0][0x658] ;  /* 0x00019600ff0e7b82 */ /* 0x000ef00000000a00 */
[----:B------:R-:W4:Y:S01]  /*8850*/  LDC.64 R8, c[0x0][0x660] ;  /* 0x00019800ff087b82 */ /* 0x000f220000000a00 */
[----:B-----5:R2:W-:Y:S07]  /*8860*/  STS.128 [UR5+0x38740], R20 ;  /* 0x03874014ff007988 */ /* 0x0205ee0008000c05 */
[----:B------:R-:W4:Y:S08]  /*8870*/  LDC.64 R10, c[0x0][0x668] ;  /* 0x00019a00ff0a7b82 */ /* 0x000f300000000a00 */
[----:B-1----:R-:W1:Y:S01]  /*8880*/  LDC.64 R4, c[0x0][0x670] ;  /* 0x00019c00ff047b82 */ /* 0x002e620000000a00 */
[----:B---3--:R2:W-:Y:S07]  /*8890*/  STS.128 [UR5+0x38750], R12 ;  /* 0x0387500cff007988 */ /* 0x0085ee0008000c05 */
[----:B------:R-:W1:Y:S01]  /*88a0*/  LDC.64 R6, c[0x0][0x678] ;  /* 0x00019e00ff067b82 */ /* 0x000e620000000a00 */
[----:B----4-:R2:W-:Y:S04]  /*88b0*/  STS.128 [UR5+0x38760], R8 ;  /* 0x03876008ff007988 */ /* 0x0105e80008000c05 */
[----:B-1----:R2:W-:Y:S02]  /*88c0*/  STS.128 [UR5+0x38770], R4 ;  /* 0x03877004ff007988 */ /* 0x0025e40008000c05 */
.L_x_114:
[----:B------:R-:W-:Y:S05]  /*88d0*/  BSYNC B0 ;  /* 0x0000000000007941 */ /* 0x000fea0003800000 */
.L_x_113:
[----:B------:R-:W-:Y:S01]  /*88e0*/  ELECT P0, URZ, PT ;  /* 0x00000000003f782f */ /* 0x000fe20003800000 */
[----:B------:R-:W-:Y:S01]  /*88f0*/  NOP ;  /* 0x0000000000007918 */ /* 0x000fe20000000000 */
[----:B------:R-:W-:Y:S01]  /*8900*/  ULDC UR5, c[0x0][0x884] ;  /* 0x0002210000057ab9 */ /* 0x000fe20000000800 */
[----:B------:R-:W-:Y:S01]  /*8910*/  ULDC.64 UR38, c[0x0][0x800] ;  /* 0x0002000000267ab9 */ /* 0x000fe20000000a00 */
[----:B------:R-:W-:Y:S01]  /*8920*/  ULEA UR4, UR5, UR4, 0x1 ;  /* 0x0000000405047291 */ /* 0x000fe2000f8e083f */
[----:B------:R-:W-:Y:S03]  /*8930*/  BSSY B0, `(.L_x_115) ;  /* 0x0000033000007945 */ /* 0x000fe60003800000 */
[----:B------:R-:W-:-:S05]  /*8940*/  UIMAD.WIDE UR38, UR4, 0x80, UR38 ;  /* 0x00000080042678a5 */ /* 0x000fca000f8e0226 */
[----:B------:R-:W-:Y:S07]  /*8950*/  @!P0 BRA `(.L_x_116) ;  /* 0x0000000000c08947 */ /* 0x000fee0003800000 */
[----:B------:R-:W-:Y:S01]  /*8960*/  ULDC.64 UR4, c[0x0][0x808] ;  /* 0x0002020000047ab9 */ /* 0x000fe20000000a00 */
[----:B------:R-:W-:Y:S01]  /*8970*/  ULDC.64 UR6, c[0x0][0x810] ;  /* 0x0002040000067ab9 */ /* 0x000fe20000000a00 */
[----:B------:R-:W-:Y:S02]  /*8980*/  ISETP.NE.U32.AND P0, PT, RZ, UR4, PT ;  /* 0x00000004ff007c0c */ /* 0x000fe4000bf05070 */
[----:B------:R-:W-:Y:S02]  /*8990*/  ISETP.NE.U32.AND P1, PT, RZ, UR6, PT ;  /* 0x00000006ff007c0c */ /* 0x000fe4000bf25070 */
[----:B------:R-:W-:Y:S02]  /*89a0*/  ISETP.NE.AND.EX P0, PT, RZ, UR5, PT, P0 ;  /* 0x00000005ff007c0c */ /* 0x000fe4000bf05300 */
[----:B------:R-:W-:-:S11]  /*89b0*/  ISETP.NE.AND.EX P1, PT, RZ, UR7, PT, P1 ;  /* 0x00000007ff007c0c */ /* 0x000fd6000bf25310 */
[----:B------:R-:W-:Y:S05]  /*89c0*/  @!P0 BRA `(.L_x_117) ;  /* 0x0000000000188947 */ /* 0x000fea0003800000 */
[----:B--2---:R-:W-:-:S04]  /*89d0*/  LEA R4, P0, R18, UR4, 0x3 ;  /* 0x0000000412047c11 */ /* 0x004fc8000f8018ff */
[----:B------:R-:W-:-:S06]  /*89e0*/  LEA.HI.X R5, R18, UR5, R3, 0x3, P0 ;  /* 0x0000000512057c11 */ /* 0x000fcc00080f1c03 */
[----:B------:R-:W2:Y:S01]  /*89f0*/  LDG.E.64 R4, desc[UR58][R4.64] ;  /* 0x0000003a04047981 */ /* 0x000ea2000c1e1b00 */
[----:B------:R-:W-:Y:S02]  /*8a00*/  UMOV UR4, 0x400 ;  /* 0x0000040000047882 */ /* 0x000fe40000000000 */
[----:B------:R-:W-:-:S09]  /*8a10*/  ULEA UR4, UR42, UR4, 0x18 ;  /* 0x000000042a047291 */ /* 0x000fd2000f8ec03f */
[----:B--2---:R1:W-:Y:S03]  /*8a20*/  STS.64 [UR4+0x38700], R4 ;  /* 0x03870004ff007988 */ /* 0x0043e60008000a04 */
.L_x_117:
[----:B------:R-:W-:Y:S05]  /*8a30*/  @!P1 BRA `(.L_x_116) ;  /* 0x0000000000889947 */ /* 0x000fea0003800000 */
[----:B-12---:R-:W-:-:S04]  /*8a40*/  LEA R4, P0, R18, UR6, 0x3 ;  /* 0x0000000612047c11 */ /* 0x006fc8000f8018ff */
[----:B------:R-:W-:-:S06]  /*8a50*/  LEA.HI.X R5, R18, UR7, R3, 0x3, P0 ;  /* 0x0000000712057c11 */ /* 0x000fcc00080f1c03 */
[----:B------:R-:W2:Y:S01]  /*8a60*/  LDG.E.64 R4, desc[UR58][R4.64] ;  /* 0x0000003a04047981 */ /* 0x000ea2000c1e1b00 */
[----:B------:R-:W-:Y:S02]  /*8a70*/  UMOV UR4, 0x400 ;  /* 0x0000040000047882 */ /* 0x000fe40000000000 */
[----:B------:R-:W-:-:S04]  /*8a80*/  ULEA UR4, UR42, UR4, 0x18 ;  /* 0x000000042a047291 */ /* 0x000fc8000f8ec03f */
[----:B------:R-:W-:-:S05]  /*8a90*/  UIADD3 UR5, UR4, 0x38700, URZ ;  /* 0x0003870004057890 */ /* 0x000fca000fffe03f */
[----:B------:R-:W1:Y:S01]  /*8aa0*/  LDS R3, [UR4+0x3871c] ;  /* 0x03871c04ff037984 */ /* 0x000e620008000800 */
[----:B------:R-:W-:-:S03]  /*8ab0*/  IMAD.U32 R8, RZ, RZ, UR5 ;  /* 0x00000005ff087e24 */ /* 0x000fc6000f8e00ff */
[----:B------:R-:W-:Y:S02]  /*8ac0*/  STS [UR4+0x38730], RZ ;  /* 0x038730ffff007988 */ /* 0x000fe40008000804 */
[----:B------:R-:W-:-:S05]  /*8ad0*/  SHF.R.U64 R8, R8, 0x4, RZ ;  /* 0x0000000408087819 */ /* 0x000fca00000012ff */
[----:B------:R-:W-:Y:S04]  /*8ae0*/  STS [UR4+0x38710], R8 ;  /* 0x03871008ff007988 */ /* 0x000fe80008000804 */
[----:B------:R-:W-:Y:S01]  /*8af0*/  STS [UR4+0x38714], R8 ;  /* 0x03871408ff007988 */ /* 0x000fe20008000804 */
[----:B--2---:R-:W-:Y:S01]  /*8b00*/  SHF.L.U64.HI R11, R4, 0x1, R5 ;  /* 0x00000001040b7819 */ /* 0x004fe20000010205 */
[----:B------:R-:W-:-:S03]  /*8b10*/  VIADD R5, R0, 0xffffffff ;  /* 0xffffffff00057836 */ /* 0x000fc60000000000 */
[----:B------:R-:W-:-:S04]  /*8b20*/  LOP3.LUT R11, R11, 0x1fffffff, RZ, 0xc0, !PT ;  /* 0x1fffffff0b0b7812 */ /* 0x000fc800078ec0ff */
[----:B------:R-:W-:-:S04]  /*8b30*/  SHF.R.U32.HI R6, RZ, 0x4, R11 ;  /* 0x00000004ff067819 */ /* 0x000fc8000001160b */
[----:B-1----:R-:W-:-:S05]  /*8b40*/  LOP3.LUT R3, R3, 0xf, R6, 0xb8, !PT ;  /* 0x0000000f03037812 */ /* 0x002fca00078eb806 */
[----:B------:R1:W-:Y:S04]  /*8b50*/  STS [UR4+0x3871c], R3 ;  /* 0x03871c03ff007988 */ /* 0x0003e80008000804 */
[----:B------:R-:W2:Y:S01]  /*8b60*/  LDS R6, [UR4+0x3871c] ;  /* 0x03871c04ff067984 */ /* 0x000ea20008000800 */
[----:B-1----:R-:W-:Y:S02]  /*8b70*/  IMAD.SHL.U32 R3, R4, 0x2, RZ ;  /* 0x0000000204037824 */ /* 0x002fe400078e00ff */
[----:B------:R-:W-:-:S03]  /*8b80*/  VIADD R4, R2, 0xffffffff ;  /* 0xffffffff02047836 */ /* 0x000fc60000000000 */
[----:B------:R-:W-:-:S04]  /*8b90*/  LOP3.LUT R2, R3, 0xfffffffe, RZ, 0xc0, !PT ;  /* 0xfffffffe03027812 */ /* 0x000fc800078ec0ff */
[----:B------:R-:W-:-:S05]  /*8ba0*/  SHF.R.U64 R2, R2, 0x4, R11 ;  /* 0x0000000402027819 */ /* 0x000fca000000120b */
[----:B------:R-:W-:Y:S01]  /*8bb0*/  STS [UR4+0x3870c], R2 ;  /* 0x03870c02ff007988 */ /* 0x000fe20008000804 */
[----:B--2---:R-:W-:-:S05]  /*8bc0*/  LOP3.LUT R6, R6, 0xf0, RZ, 0xb8, !PT ;  /* 0x000000f006067812 */ /* 0x004fca00078eb8ff */
[----:B------:R1:W-:Y:S04]  /*8bd0*/  STS [UR4+0x3871c], R6 ;  /* 0x03871c06ff007988 */ /* 0x0003e80008000804 */
[----:B------:R-:W2:Y:S01]  /*8be0*/  LDS R9, [UR4+0x3871c] ;  /* 0x03871c04ff097984 */ /* 0x000ea20008000800 */
[----:B-1----:R-:W-:-:S05]  /*8bf0*/  CS2R R6, SRZ ;  /* 0x0000000000067805 */ /* 0x002fca000001ff00 */
[----:B------:R-:W-:Y:S01]  /*8c00*/  STS.128 [UR4+0x38720], R4 ;  /* 0x03872004ff007988 */ /* 0x000fe20008000c04 */
[----:B--2---:R-:W-:-:S05]  /*8c10*/  LOP3.LUT R9, R9, 0xf00, RZ, 0xb8, !PT ;  /* 0x00000f0009097812 */ /* 0x004fca00078eb8ff */
[----:B------:R-:W-:Y:S04]  /*8c20*/  STS.64 [UR4+0x38718], R8 ;  /* 0x03871808ff007988 */ /* 0x000fe80008000a04 */
[----:B------:R-:W1:Y:S02]  /*8c30*/  LDS R10, [UR4+0x3871c] ;  /* 0x03871c04ff0a7984 */ /* 0x000e640008000800 */
[----:B-1----:R-:W-:-:S05]  /*8c40*/  LOP3.LUT R0, R10, 0xf000, RZ, 0xb8, !PT ;  /* 0x0000f0000a007812 */ /* 0x002fca00078eb8ff */
[----:B------:R3:W-:Y:S02]  /*8c50*/  STS [UR4+0x3871c], R0 ;  /* 0x03871c00ff007988 */ /* 0x0007e40008000804 */
.L_x_116:
[----:B------:R-:W-:Y:S05]  /*8c60*/  BSYNC B0 ;  /* 0x0000000000007941 */ /* 0x000fea0003800000 */
.L_x_115:
[----:B---3--:R-:W3:Y:S01]  /*8c70*/  S2R R0, SR_LANEID ;  /* 0x0000000000007919 */ /* 0x008ee20000000000 */
[----:B------:R-:W-:Y:S01]  /*8c80*/  ELECT P0, URZ, PT ;  /* 0x00000000003f782f */ /* 0x000fe20003800000 */
[----:B------:R-:W-:Y:S01]  /*8c90*/  NOP ;  /* 0x0000000000007918 */ /* 0x000fe20000000000 */
[----:B------:R-:W-:Y:S01]  /*8ca0*/  UMOV UR34, URZ ;  /* 0x0000003f00227c82 */ /* 0x000fe20008000000 */
[----:B------:R-:W-:Y:S10]  /*8cb0*/  BSSY B0, `(.L_x_118) ;  /* 0x0000004000007945 */ /* 0x000ff40003800000 */
[----:B------:R-:W-:Y:S05]  /*8cc0*/  @!P0 BRA `(.L_x_119) ;  /* 0x0000000000088947 */ /* 0x000fea0003800000 */
[----:B------:R0:W-:Y:S01]  /*8cd0*/  UTMACMDFLUSH ;  /* 0x00000000000079b7 */ /* 0x0001e20000000000 */
[----:B------:R-:W-:-:S04]  /*8ce0*/  DEPBAR.LE SB0, 0x0 ;  /* 0x000080000000791a */ /* 0x000fc80000000000 */
.L_x_119:
[----:B------:R-:W-:Y:S05]  /*8cf0*/  BSYNC B0 ;  /* 0x0000000000007941 */ /* 0x000fea0003800000 */
.L_x_118:
[----:B------:R-:W-:Y:S01]  /*8d00*/  UMOV UR31, 0x400 ;  /* 0x00000400001f7882 */ /* 0x000fe20000000000 */
[----:B-123--:R-:W-:Y:S01]  /*8d10*/  IMAD.SHL.U32 R4, R0, 0x4, RZ ;  /* 0x0000000400047824 */ /* 0x00efe200078e00ff */
[----:B------:R-:W-:-:S04]  /*8d20*/  ULEA UR31, UR42, UR31, 0x18 ;  /* 0x0000001f2a1f7291 */ /* 0x000fc8000f8ec03f */
[----:B------:R-:W-:Y:S01]  /*8d30*/  UIADD3 UR30, UR31, 0x38700, URZ ;  /* 0x000387001f1e7890 */ /* 0x000fe2000fffe03f */
[----:B------:R-:W-:Y:S01]  /*8d40*/  IADD3 R2, P0, R4, UR38, RZ ;  /* 0x0000002604027c10 */ /* 0x000fe2000ff1e0ff */
[----:B------:R-:W-:-:S04]  /*8d50*/  IMAD.MOV.U32 R0, RZ, RZ, RZ ;  /* 0x000000ffff007224 */ /* 0x000fc800078e00ff */
[----:B------:R-:W-:-:S03]  /*8d60*/  IMAD.X R3, RZ, RZ, UR39, P0 ;  /* 0x00000027ff037e24 */ /* 0x000fc600080e06ff */
[----:B------:R-:W1:Y:S01]  /*8d70*/  LDS R5, [R4+UR30] ;  /* 0x0000001e04057984 */ /* 0x000e620008000800 */
[----:B------:R-:W-:-:S03]  /*8d80*/  SHF.L.U32 R0, R0, 0x1f, RZ ;  /* 0x0000001f00007819 */ /* 0x000fc600000006ff */
[----:B-1----:R1:W2:Y:S02]  /*8d90*/  ATOMG.E.EXCH.STRONG.GPU PT, RZ, [R2], R5 ;  /* 0x0000000502ff73a8 */ /* 0x0022a400041ee100 */
[----:B--2---:R-:W2:Y:S01]  /*8da0*/  SYNCS.PHASECHK.TRANS64.TRYWAIT P0, [UR31+0x38508], R0 ;  /* 0x03850800ff0075a7 */ /* 0x004ea2000800015f */
[----:B------:R-:W-:Y:S02]  /*8db0*/  ULOP3.LUT UR29, UR54, 0x1, URZ, 0xfc, !UPT ;  /* 0x00000001361d7892 */ /* 0x000fe4000f8efc3f */
[----:B------:R-:W-:Y:S01]  /*8dc0*/  ULOP3.LUT UR33, UR52, 0x2, URZ, 0xfc, !UPT ;  /* 0x0000000234217892 */ /* 0x000fe2000f8efc3f */
[----:B-12---:R-:W-:Y:S11]  /*8dd0*/  @!P0 BRA `(.L_x_120) ;  /* 0x0000005800c08947 */ /* 0x006ff60003800000 */
.L_x_275:
[----:B------:R-:W-:Y:S01]  /*8de0*/  IMAD.MOV.U32 R2, RZ, RZ, 0x1 ;  /* 0x00000001ff027424 */ /* 0x000fe200078e00ff */
[----:B------:R-:W-:Y:S01]  /*8df0*/  ULDC UR28, c[0x0][0x598] ;  /* 0x00016600001c7ab9 */ /* 0x000fe20000000800 */
[----:B------:R-:W-:Y:S01]  /*8e00*/  IMAD.MOV.U32 R12, RZ, RZ, RZ ;  /* 0x000000ffff0c7224 */ /* 0x000fe200078e00ff */
[----:B------:R-:W-:Y:S01]  /*8e10*/  ULDC UR32, c[0x0][0x580] ;  /* 0x0001600000207ab9 */ /* 0x000fe20000000800 */
[----:B------:R-:W-:Y:S01]  /*8e20*/  ULDC.64 UR4, c[0x0][0x590] ;  /* 0x0001640000047ab9 */ /* 0x000fe20000000a00 */
[----:B------:R-:W-:-:S05]  /*8e30*/  ULDC.64 UR6, c[0x0][0x588] ;  /* 0x0001620000067ab9 */ /* 0x000fca0000000a00 */
.L_x_181:
[----:B------:R-:W-:-:S06]  /*8e40*/  UISETP.NE.AND UP0, UPT, UR29, 0x3, UPT ;  /* 0x000000031d00788c */ /* 0x000fcc000bf05270 */
[----:B------:R-:W-:-:S13]  /*8e50*/  PLOP3.LUT P1, PT, PT, PT, UP0, 0x80, 0x0 ;  /* 0x000000000000781c */ /* 0x000fda0003f2f008 */
[----:B---345:R-:W-:Y:S05]  /*8e60*/  @!P1 BRA `(.L_x_121) ;  /* 0x0000000000049947 */ /* 0x038fea0003800000 */
[----:B------:R-:W-:Y:S01]  /*8e70*/  BPT.TRAP 0x1 ;  /* 0x000000040000795c */ /* 0x000fe20000300000 */
.L_x_121:
[----:B------:R-:W-:Y:S01]  /*8e80*/  ULEA UR8, UR34, UR31, 0x3 ;  /* 0x0000001f22087291 */ /* 0x000fe2000f8e183f */
[----:B-1----:R-:W-:-:S08]  /*8e90*/  SHF.L.U32 R0, R12, 0x1f, RZ ;  /* 0x0000001f0c007819 */ /* 0x002fd000000006ff */
[----:B------:R-:W1:Y:S02]  /*8ea0*/  SYNCS.PHASECHK.TRANS64.TRYWAIT P0, [UR8+0x38400], R0 ;  /* 0x03840000ff0075a7 */ /* 0x000e640008000148 */
[----:B-1----:R-:W-:Y:S05]  /*8eb0*/  @!P0 BRA `(.L_x_122) ;  /* 0x0000005800a08947 */ /* 0x002fea0003800000 */
.L_x_276:
[----:B------:R-:W-:-:S09]  /*8ec0*/  ULEA UR9, UR34, UR31, 0x4 ;  /* 0x0000001f22097291 */ /* 0x000fd2000f8e203f */
[----:B------:R-:W2:Y:S01]  /*8ed0*/  LDS.128 R4, [UR9+0x38510] ;  /* 0x03851009ff047984 */ /* 0x000ea20008000c00 */
[----:B------:R-:W-:Y:S01]  /*8ee0*/  @!PT LDS RZ, [RZ] ;  /* 0x00000000fffff984 */ /* 0x000fe20000000800 */
[----:B------:R-:W-:Y:S01]  /*8ef0*/  @!PT LDS RZ, [RZ] ;  /* 0x00000000fffff984 */ /* 0x000fe20000000800 */
[----:B------:R-:W-:Y:S01]  /*8f00*/  @!PT LDS RZ, [RZ] ;  /* 0x00000000fffff984 */ /* 0x000fe20000000800 */
[----:B------:R-:W-:Y:S01]  /*8f10*/  @!PT LDS RZ, [RZ] ;  /* 0x00000000fffff984 */ /* 0x000fe20000000800 */
[----:B------:R3:W-:Y:S06]  /*8f20*/  MEMBAR.ALL.CTA ;  /* 0x0000000000007992 */ /* 0x0007ec0000008000 */
[----:B---3--:R-:W3:Y:S01]  /*8f30*/  FENCE.VIEW.ASYNC.S ;  /* 0x00000000000073c6 */ /* 0x008ee20000000000 */
[----:B------:R-:W-:Y:S05]  /*8f40*/  @!P1 BRA `(.L_x_123) ;  /* 0x0000000000049947 */ /* 0x000fea0003800000 */
[----:B------:R-:W-:Y:S01]  /*8f50*/  BPT.TRAP 0x1 ;  /* 0x000000040000795c */ /* 0x000fe20000300000 */
.L_x_123:
[----:B------:R-:W-:Y:S01]  /*8f60*/  UIADD3 UR8, UR8, 0x38440, URZ ;  /* 0x0003844008087890 */ /* 0x000fe2000fffe03f */
[----:B------:R-:W-:Y:S02]  /*8f70*/  R2UR UR18, R16 ;  /* 0x00000000101272ca */ /* 0x000fe400000e0000 */
[----:B------:R-:W-:Y:S01]  /*8f80*/  R2UR UR19, R17 ;  /* 0x00000000111372ca */ /* 0x000fe200000e0000 */
[----:B------:R-:W-:Y:S01]  /*8f90*/  UPRMT UR8, UR42, 0x654, UR8 ;  /* 0x000006542a087896 */ /* 0x000fe20008000008 */
[----:B------:R-:W-:Y:S02]  /*8fa0*/  LOP3.LUT P1, RZ, R2, 0xff, RZ, 0xc0, !PT ;  /* 0x000000ff02ff7812 */ /* 0x000fe4000782c0ff */
[----:B------:R-:W-:-:S04]  /*8fb0*/  ISETP.NE.U32.AND P0, PT, RZ, UR4, PT ;  /* 0x00000004ff007c0c */ /* 0x000fc8000bf05070 */
[----:B------:R-:W-:Y:S02]  /*8fc0*/  ISETP.NE.AND.EX P0, PT, RZ, UR5, PT, P0 ;  /* 0x00000005ff007c0c */ /* 0x000fe4000bf05300 */
[----:B---3--:R-:W-:Y:S01]  /*8fd0*/  SYNCS.ARRIVE.TRANS64.RED.A1T0 RZ, [UR8], RZ ;  /* 0x000000ffffff79a7 */ /* 0x008fe20008100408 */
[----:B------:R-:W-:Y:S02]  /*8fe0*/  USHF.L.U32 UR18, UR18, 0x8, URZ ;  /* 0x0000000812127899 */ /* 0x000fe4000800063f */
[----:B------:R-:W-:Y:S02]  /*8ff0*/  USHF.L.U32 UR19, UR19, 0x7, URZ ;  /* 0x0000000713137899 */ /* 0x000fe4000800063f */
[----:B------:R-:W-:Y:S10]  /*9000*/  @!P1 BRA `(.L_x_124) ;  /* 0x00000000000c9947 */ /* 0x000ff40003800000 */
[----:B------:R-:W-:-:S04]  /*9010*/  DEPBAR {5,4,3,2,1,0} ;  /* 0x0000003f0000791a */ /* 0x000fc80000000000 */
[----:B------:R3:W-:Y:S02]  /*9020*/  UTMACCTL.IV [UR38] ;  /* 0x00000000260079b9 */ /* 0x0007e40008000000 */
[----:B---3--:R-:W-:Y:S01]  /*9030*/  NOP ;  /* 0x0000000000007918 */ /* 0x008fe20000000000 */
.L_x_124:
[----:B------:R-:W-:Y:S05]  /*9040*/  @!P0 BRA `(.L_x_125) ;  /* 0x0000000000188947 */ /* 0x000fea0003800000 */
[----:B-1----:R-:W1:Y:S02]  /*9050*/  LDC.64 R2, c[0x0][0x590] ;  /* 0x00016400ff027b82 */ /* 0x002e640000000a00 */
[----:B-1----:R-:W-:-:S06]  /*9060*/  IMAD.WIDE R2, R18, 0x8, R2 ;  /* 0x0000000812027825 */ /* 0x002fcc00078e0202 */
[----:B------:R-:W3:Y:S04]  /*9070*/  LDG.E.64 R2, desc[UR58][R2.64] ;  /* 0x0000003a02027981 */ /* 0x000ee8000c1e1b00 */
[----:B---3--:R-:W3:Y:S02]  /*9080*/  LD.E R0, desc[UR58][R2.64] ;  /* 0x0000003a02007980 */ /* 0x008ee4000c101900 */
[----:B---3--:R-:W-:Y:S01]  /*9090*/  FSETP.NEU.AND P0, PT, R0, RZ, PT ;  /* 0x000000ff0000720b */ /* 0x008fe20003f0d000 */
[----:B------:R-:W-:-:S12]  /*90a0*/  BRA `(.L_x_126) ;  /* 0x0000000000247947 */ /* 0x000fd80003800000 */
.L_x_125:
[----:B------:R-:W-:Y:S02]  /*90b0*/  ISETP.NE.U32.AND P1, PT, RZ, UR6, PT ;  /* 0x00000006ff007c0c */ /* 0x000fe4000bf25070 */
[----:B------:R-:W-:Y:S02]  /*90c0*/  FSETP.NEU.AND P0, PT, RZ, UR32, PT ;  /* 0x00000020ff007c0b */ /* 0x000fe4000bf0d000 */
[----:B------:R-:W-:-:S13]  /*90d0*/  ISETP.NE.AND.EX P1, PT, RZ, UR7, PT, P1 ;  /* 0x00000007ff007c0c */ /* 0x000fda000bf25310 */
[----:B------:R-:W-:Y:S05]  /*90e0*/  @!P1 BRA `(.L_x_126) ;  /* 0x0000000000149947 */ /* 0x000fea0003800000 */
[----:B-1----:R-:W1:Y:S01]  /*90f0*/  LDC.64 R2, c[0x0][0x588] ;  /* 0x00016200ff027b82 */ /* 0x002e620000000a00 */
[----:B------:R-:W-:-:S04]  /*9100*/  IMAD R9, R18, UR28, RZ ;  /* 0x0000001c12097c24 */ /* 0x000fc8000f8e02ff */
[----:B-1----:R-:W-:-:S06]  /*9110*/  IMAD.WIDE R2, R9, 0x4, R2 ;  /* 0x0000000409027825 */ /* 0x002fcc00078e0202 */
[----:B------:R-:W3:Y:S02]  /*9120*/  LDG.E R2, desc[UR58][R2.64] ;  /* 0x0000003a02027981 */ /* 0x000ee4000c1e1900 */
[----:B---3--:R-:W-:-:S13]  /*9130*/  FSETP.NEU.AND P0, PT, R2, RZ, PT ;  /* 0x000000ff0200720b */ /* 0x008fda0003f0d000 */
.L_x_126:
[----:B------:R-:W-:Y:S01]  /*9140*/  UISETP.NE.AND UP0, UPT, UR33, 0x3, UPT ;  /* 0x000000032100788c */ /* 0x000fe2000bf05270 */
[----:B------:R-:W-:-:S05]  /*9150*/  ELECT P1, URZ, PT ;  /* 0x00000000003f782f */ /* 0x000fca0003820000 */
[----:B------:R-:W-:Y:S02]  /*9160*/  PLOP3.LUT P2, PT, PT, PT, UP0, 0x80, 0x0 ;  /* 0x000000000000781c */ /* 0x000fe40003f4f008 */
[----:B------:R-:W-:-:S11]  /*9170*/  PLOP3.LUT P0, PT, P0, P1, PT, 0x2a, 0x0 ;  /* 0x000000000000781c */ /* 0x000fd60000702572 */
[----:B------:R-:W-:Y:S05]  /*9180*/  @!P2 BRA `(.L_x_127) ;  /* 0x000000000004a947 */ /* 0x000fea0003800000 */
[----:B------:R-:W-:Y:S01]  /*9190*/  BPT.TRAP 0x1 ;  /* 0x000000040000795c */ /* 0x000fe20000300000 */
.L_x_127:
[----:B-1----:R-:W-:-:S04]  /*91a0*/  MOV R0, 0x1 ;  /* 0x0000000100007802 */ /* 0x002fc80000000f00 */
[----:B------:R-:W-:-:S04]  /*91b0*/  SHF.L.U32 R0, R0, 0x1f, RZ ;  /* 0x0000001f00007819 */ /* 0x000fc800000006ff */
[----:B------:R-:W1:Y:S02]  /*91c0*/  SYNCS.PHASECHK.TRANS64.TRYWAIT P1, [UR31+0x384e0], R0 ;  /* 0x0384e000ff0075a7 */ /* 0x000e64000802015f */
[----:B-1----:R-:W-:Y:S05]  /*91d0*/  @!P1 BRA `(.L_x_128) ;  /* 0x0000005400f09947 */ /* 0x002fea0003800000 */
.L_x_277:
[----:B------:R-:W-:Y:S04]  /*91e0*/  BSSY B0, `(.L_x_129) ;  /* 0x0000010000007945 */ /* 0x000fe80003800000 */
[----:B------:R-:W-:Y:S05]  /*91f0*/  @P0 BRA `(.L_x_130) ;  /* 0x0000000000380947 */ /* 0x000fea0003800000 */
[----:B------:R-:W-:Y:S02]  /*9200*/  UIADD3 UR16, UR31, 0x30000, URZ ;  /* 0x000300001f107890 */ /* 0x000fe4000fffe03f */
[----:B------:R-:W-:Y:S02]  /*9210*/  UIADD3 UR17, UR31, 0x384c0, URZ ;  /* 0x000384c01f117890 */ /* 0x000fe4000fffe03f */
[----:B------:R-:W-:Y:S02]  /*9220*/  UIADD3 UR10, UR18, 0x40, URZ ;  /* 0x00000040120a7890 */ /* 0x000fe4000fffe03f */
[----:B------:R-:W-:Y:S01]  /*9230*/  UIADD3 UR8, UR31, 0x31000, URZ ;  /* 0x000310001f087890 */ /* 0x000fe2000fffe03f */
[----:B------:R-:W-:Y:S01]  /*9240*/  UMOV UR12, 0x0 ;  /* 0x00000000000c7882 */ /* 0x000fe20000000000 */
[----:B------:R-:W-:Y:S01]  /*9250*/  UMOV UR13, 0x10000000 ;  /* 0x10000000000d7882 */ /* 0x000fe20000000000 */
[----:B------:R-:W-:Y:S01]  /*9260*/  UMOV UR11, UR19 ;  /* 0x00000013000b7c82 */ /* 0x000fe20008000000 */
[----:B------:R-:W-:Y:S01]  /*9270*/  UMOV UR9, UR17 ;  /* 0x0000001100097c82 */ /* 0x000fe20008000000 */
[----:B------:R3:W-:Y:S04]  /*9280*/  UTMALDG.2D [UR16], [UR38], desc[UR12] ;  /* 0x00000c10260075b4 */ /* 0x0007e80008009000 */
[----:B------:R3:W-:Y:S02]  /*9290*/  UTMALDG.2D [UR8], [UR38], desc[UR12] ;  /* 0x00000c08260075b4 */ /* 0x0007e40008009000 */
[----:B---3--:R-:W-:Y:S05]  /*92a0*/  @!P2 BRA `(.L_x_131) ;  /* 0x000000000004a947 */ /* 0x008fea0003800000 */
[----:B------:R-:W-:Y:S01]  /*92b0*/  BPT.TRAP 0x1 ;  /* 0x000000040000795c */ /* 0x000fe20000300000 */
.L_x_131:
[----:B------:R-:W3:Y:S02]  /*92c0*/  LDC R2, c[0x0][0x828] ;  /* 0x00020a00ff027b82 */ /* 0x000ee40000000800 */
[----:B---3--:R3:W-:Y:S02]  /*92d0*/  SYNCS.ARRIVE.TRANS64.RED.A0TR RZ, [UR31+0x384c0], R2 ;  /* 0x0384c002ffff79a7 */ /* 0x0087e4000830041f */
.L_x_130:
[----:B------:R-:W-:Y:S05]  /*92e0*/  BSYNC B0 ;  /* 0x0000000000007941 */ /* 0x000fea0003800000 */
.L_x_129:
[----:B------:R-:W-:Y:S05]  /*92f0*/  @!P2 BRA `(.L_x_132) ;  /* 0x000000000004a947 */ /* 0x000fea0003800000 */
[----:B------:R-:W-:Y:S01]  /*9300*/  BPT.TRAP 0x1 ;  /* 0x000000040000795c */ /* 0x000fe20000300000 */
.L_x_132:
[----:B------:R-:W-:-:S04]  /*9310*/  UIADD3 UR13, UR31, 0x384c0, URZ ;  /* 0x000384c01f0d7890 */ /* 0x000fc8000fffe03f */
[----:B------:R-:W-:-:S09]  /*9320*/  UPRMT UR16, UR42, 0x654, UR13 ;  /* 0x000006542a107896 */ /* 0x000fd2000800000d */
[----:B------:R-:W-:Y:S01]  /*9330*/  SYNCS.ARRIVE.TRANS64.RED.A1T0 RZ, [UR16], RZ ;  /* 0x000000ffffff79a7 */ /* 0x000fe20008100410 */
[----:B------:R-:W-:Y:S05]  /*9340*/  @!P2 BRA `(.L_x_133) ;  /* 0x000000000004a947 */ /* 0x000fea0003800000 */
[----:B------:R-:W-:Y:S01]  /*9350*/  BPT.TRAP 0x1 ;  /* 0x000000040000795c */ /* 0x000fe20000300000 */
.L_x_133:
[----:B------:R-:W4:Y:S02]  /*9360*/  SYNCS.PHASECHK.TRANS64.TRYWAIT P1, [UR31+0x384e8], R0 ;  /* 0x0384e800ff0075a7 */ /* 0x000f24000802015f */
[----:B----4-:R-:W-:Y:S05]  /*9370*/  @!P1 BRA `(.L_x_134) ;  /* 0x0000005400a09947 */ /* 0x010fea0003800000 */
.L_x_278:
[----:B------:R-:W-:Y:S04]  /*9380*/  BSSY B0, `(.L_x_135) ;  /* 0x0000012000007945 */ /* 0x000fe80003800000 */
[----:B------:R-:W-:Y:S05]  /*9390*/  @P0 BRA `(.L_x_136) ;  /* 0x0000000000400947 */ /* 0x000fea0003800000 */
[----:B------:R-:W-:Y:S02]  /*93a0*/  UIADD3 UR10, UR18, 0x80, URZ ;  /* 0x00000080120a7890 */ /* 0x000fe4000fffe03f */
        /* <DEDUP_REMOVED lines=8> */
[----:B------:R-:W-:Y:S01]  /*9430*/  UMOV UR21, UR9 ;  /* 0x0000000900157c82 */ /* 0x000fe20008000000 */
[----:B------:R4:W-:Y:S03]  /*9440*/  UTMALDG.2D [UR8], [UR38], desc[UR14] ;  /* 0x00000e08260075b4 */ /* 0x0009e60008009000 */
[----:B------:R4:W-:Y:S02]  /*9450*/  UTMALDG.2D [UR20], [UR38], desc[UR14] ;  /* 0x00000e14260075b4 */ /* 0x0009e40008009000 */
[----:B----4-:R-:W-:Y:S05]  /*9460*/  @!P2 BRA `(.L_x_137) ;  /* 0x000000000004a947 */ /* 0x010fea0003800000 */
[----:B------:R-:W-:Y:S01]  /*9470*/  BPT.TRAP 0x1 ;  /* 0x000000040000795c */ /* 0x000fe20000300000 */
.L_x_137:
[----:B---3--:R-:W3:Y:S02]  /*9480*/  LDC R2, c[0x0][0x828] ;  /* 0x00020a00ff027b82 */ /* 0x008ee40000000800 */
[----:B---3--:R4:W-:Y:S02]  /*9490*/  SYNCS.ARRIVE.TRANS64.RED.A0TR RZ, [UR31+0x384c8], R2 ;  /* 0x0384c802ffff79a7 */ /* 0x0089e4000830041f */
.L_x_136:
[----:B------:R-:W-:Y:S05]  /*94a0*/  BSYNC B0 ;  /* 0x0000000000007941 */ /* 0x000fea0003800000 */
.L_x_135:
[----:B------:R-:W-:Y:S05]  /*94b0*/  @!P2 BRA `(.L_x_138) ;  /* 0x000000000004a947 */ /* 0x000fea0003800000 */
[----:B------:R-:W-:Y:S01]  /*94c0*/  BPT.TRAP 0x1 ;  /* 0x000000040000795c */ /* 0x000fe20000300000 */
.L_x_138:
[----:B------:R-:W-:Y:S02]  /*94d0*/  UIADD3 UR9, UR31, 0x384c8, URZ ;  /* 0x000384c81f097890 */ /* 0x000fe4000fffe03f */
[----:B------:R-:W-:Y:S02]  /*94e0*/  UIADD3 UR23, UR19, 0x20, URZ ;  /* 0x0000002013177890 */ /* 0x000fe4000fffe03f */
[----:B------:R-:W-:-:S09]  /*94f0*/  UPRMT UR36, UR42, 0x654, UR9 ;  /* 0x000006542a247896 */ /* 0x000fd20008000009 */
[----:B------:R-:W-:Y:S01]  /*9500*/  SYNCS.ARRIVE.TRANS64.RED.A1T0 RZ, [UR36], RZ ;  /* 0x000000ffffff79a7 */ /* 0x000fe20008100424 */
[----:B------:R-:W-:Y:S05]  /*9510*/  @!P2 BRA `(.L_x_139) ;  /* 0x000000000004a947 */ /* 0x000fea0003800000 */
[----:B------:R-:W-:Y:S01]  /*9520*/  BPT.TRAP 0x1 ;  /* 0x000000040000795c */ /* 0x000fe20000300000 */
.L_x_139:
[----:B------:R-:W5:Y:S02]  /*9530*/  SYNCS.PHASECHK.TRANS64.TRYWAIT P1, [UR31+0x384f0], R0 ;  /* 0x0384f000ff0075a7 */ /* 0x000f64000802015f */
[----:B-----5:R-:W-:Y:S05]  /*9540*/  @!P1 BRA `(.L_x_140) ;  /* 0x0000005400449947 */ /* 0x020fea0003800000 */
.L_x_279:
        /* <DEDUP_REMOVED lines=13> */
[----:B-1----:R-:W-:Y:S05]  /*9620*/  @!P2 BRA `(.L_x_143) ;  /* 0x000000000004a947 */ /* 0x002fea0003800000 */
[----:B------:R-:W-:Y:S01]  /*9630*/  BPT.TRAP 0x1 ;  /* 0x000000040000795c */ /* 0x000fe20000300000 */
.L_x_143:
[----:B---34-:R-:W1:Y:S02]  /*9640*/  LDC R2, c[0x0][0x828] ;  /* 0x00020a00ff027b82 */ /* 0x018e640000000800 */
[----:B-1----:R1:W-:Y:S02]  /*9650*/  SYNCS.ARRIVE.TRANS64.RED.A0TR RZ, [UR31+0x384d0], R2 ;  /* 0x0384d002ffff79a7 */ /* 0x0023e4000830041f */
.L_x_142:
[----:B------:R-:W-:Y:S05]  /*9660*/  BSYNC B0 ;  /* 0x0000000000007941 */ /* 0x000fea0003800000 */
.L_x_141:
[----:B------:R-:W-:Y:S05]  /*9670*/  @!P2 BRA `(.L_x_144) ;  /* 0x000000000004a947 */ /* 0x000fea0003800000 */
[----:B------:R-:W-:Y:S01]  /*9680*/  BPT.TRAP 0x1 ;  /* 0x000000040000795c */ /* 0x000fe20000300000 */
.L_x_144:
[----:B------:R-:W-:-:S04]  /*9690*/  UIADD3 UR17, UR31, 0x384d0, URZ ;  /* 0x000384d01f117890 */ /* 0x000fc8000fffe03f */
[----:B------:R-:W-:-:S09]  /*96a0*/  UPRMT UR35, UR42, 0x654, UR17 ;  /* 0x000006542a237896 */ /* 0x000fd20008000011 */
[----:B------:R-:W-:Y:S01]  /*96b0*/  SYNCS.ARRIVE.TRANS64.RED.A1T0 RZ, [UR35], RZ ;  /* 0x000000ffffff79a7 */ /* 0x000fe20008100423 */
[----:B------:R-:W-:Y:S05]  /*96c0*/  @!P2 BRA `(.L_x_145) ;  /* 0x000000000004a947 */ /* 0x000fea0003800000 */
[----:B------:R-:W-:Y:S01]  /*96d0*/  BPT.TRAP 0x1 ;  /* 0x000000040000795c */ /* 0x000fe20000300000 */
.L_x_145:
[----:B------:R-:W5:Y:S02]  /*96e0*/  SYNCS.PHASECHK.TRANS64.TRYWAIT P1, [UR31+0x384f8], R0 ;  /* 0x0384f800ff0075a7 */ /* 0x000f64000802015f */
[----:B-----5:R-:W-:Y:S05]  /*96f0*/  @!P1 BRA `(.L_x_146) ;  /* 0x0000005000f09947 */ /* 0x020fea0003800000 */
.L_x_280:
        /* <DEDUP_REMOVED lines=13> */
[----:B-1----:R-:W-:Y:S05]  /*97d0*/  @!P2 BRA `(.L_x_149) ;  /* 0x000000000004a947 */ /* 0x002fea0003800000 */
[----:B------:R-:W-:Y:S01]  /*97e0*/  BPT.TRAP 0x1 ;  /* 0x000000040000795c */ /* 0x000fe20000300000 */
.L_x_149:
[----:B---34-:R-:W1:Y:S02]  /*97f0*/  LDC R2, c[0x0][0x828] ;  /* 0x00020a00ff027b82 */ /* 0x018e640000000800 */
[----:B-1----:R1:W-:Y:S02]  /*9800*/  SYNCS.ARRIVE.TRANS64.RED.A0TR RZ, [UR31+0x384d8], R2 ;  /* 0x0384d802ffff79a7 */ /* 0x0023e4000830041f */
.L_x_148:
[----:B------:R-:W-:Y:S05]  /*9810*/  BSYNC B0 ;  /* 0x0000000000007941 */ /* 0x000fea0003800000 */
.L_x_147:
[----:B------:R-:W-:Y:S05]  /*9820*/  @!P2 BRA `(.L_x_150) ;  /* 0x000000000004a947 */ /* 0x000fea0003800000 */
[----:B------:R-:W-:Y:S01]  /*9830*/  BPT.TRAP 0x1 ;  /* 0x000000040000795c */ /* 0x000fe20000300000 */
.L_x_150:
[----:B------:R-:W-:Y:S02]  /*9840*/  UIADD3 UR25, UR31, 0x384d8, URZ ;  /* 0x000384d81f197890 */ /* 0x000fe4000fffe03f */
[----:B------:R-:W-:Y:S02]  /*9850*/  UIADD3 UR15, UR19, 0x40, URZ ;  /* 0x00000040130f7890 */ /* 0x000fe4000fffe03f */
[----:B------:R-:W-:-:S09]  /*9860*/  UPRMT UR37, UR42, 0x654, UR25 ;  /* 0x000006542a257896 */ /* 0x000fd20008000019 */
[----:B------:R-:W-:Y:S01]  /*9870*/  SYNCS.ARRIVE.TRANS64.RED.A1T0 RZ, [UR37], RZ ;  /* 0x000000ffffff79a7 */ /* 0x000fe20008100425 */
[----:B------:R-:W-:Y:S05]  /*9880*/  @!P2 BRA `(.L_x_151) ;  /* 0x000000000004a947 */ /* 0x000fea0003800000 */
[----:B------:R-:W-:Y:S01]  /*9890*/  BPT.TRAP 0x1 ;  /* 0x000000040000795c */ /* 0x000fe20000300000 */
.L_x_151:
[----:B-1-34-:R-:W-:-:S04]  /*98a0*/  SHF.L.U32 R2, RZ, 0x1f, RZ ;  /* 0x0000001fff027819 */ /* 0x01afc800000006ff */
[----:B------:R-:W1:Y:S02]  /*98b0*/  SYNCS.PHASECHK.TRANS64.TRYWAIT P1, [UR31+0x384e0], R2 ;  /* 0x0384e002ff0075a7 */ /* 0x000e64000802015f */
[----:B-1----:R-:W-:Y:S05]  /*98c0*/  @!P1 BRA `(.L_x_152) ;  /* 0x0000005000949947 */ /* 0x002fea0003800000 */
.L_x_281:
[----:B------:R-:W-:Y:S04]  /*98d0*/  BSSY B0, `(.L_x_153) ;  /* 0x0000010000007945 */ /* 0x000fe80003800000 */
[----:B------:R-:W-:Y:S05]  /*98e0*/  @P0 BRA `(.L_x_154) ;  /* 0x0000000000380947 */ /* 0x000fea0003800000 */
        /* <DEDUP_REMOVED lines=10> */
[----:B---3--:R-:W-:Y:S05]  /*9990*/  @!P2 BRA `(.L_x_155) ;  /* 0x000000000004a947 */ /* 0x008fea0003800000 */
[----:B------:R-:W-:Y:S01]  /*99a0*/  BPT.TRAP 0x1 ;  /* 0x000000040000795c */ /* 0x000fe20000300000 */
.L_x_155:
[----:B-1----:R-:W1:Y:S02]  /*99b0*/  LDC R3, c[0x0][0x828] ;  /* 0x00020a00ff037b82 */ /* 0x002e640000000800 */
[----:B-1----:R3:W-:Y:S02]  /*99c0*/  SYNCS.ARRIVE.TRANS64.RED.A0TR RZ, [UR31+0x384c0], R3 ;  /* 0x0384c003ffff79a7 */ /* 0x0027e4000830041f */
.L_x_154:
[----:B------:R-:W-:Y:S05]  /*99d0*/  BSYNC B0 ;  /* 0x0000000000007941 */ /* 0x000fea0003800000 */
.L_x_153:
[----:B------:R-:W-:Y:S05]  /*99e0*/  @!P2 BRA `(.L_x_156) ;  /* 0x000000000004a947 */ /* 0x000fea0003800000 */
[----:B------:R-:W-:Y:S01]  /*99f0*/  BPT.TRAP 0x1 ;  /* 0x000000040000795c */ /* 0x000fe20000300000 */
.L_x_156:
[----:B------:R-:W-:Y:S01]  /*9a00*/  SYNCS.ARRIVE.TRANS64.RED.A1T0 RZ, [UR16], RZ ;  /* 0x000000ffffff79a7 */ /* 0x000fe20008100410 */
[----:B------:R-:W-:Y:S05]  /*9a10*/  @!P2 BRA `(.L_x_157) ;  /* 0x000000000004a947 */ /* 0x000fea0003800000 */
[----:B------:R-:W-:Y:S01]  /*9a20*/  BPT.TRAP 0x1 ;  /* 0x000000040000795c */ /* 0x000fe20000300000 */
.L_x_157:
[----:B------:R-:W4:Y:S02]  /*9a30*/  SYNCS.PHASECHK.TRANS64.TRYWAIT P1, [UR31+0x384e8], R2 ;  /* 0x0384e802ff0075a7 */ /* 0x000f24000802015f */
[----:B----4-:R-:W-:Y:S05]  /*9a40*/  @!P1 BRA `(.L_x_158) ;  /* 0x00000050004c9947 */ /* 0x010fea0003800000 */
.L_x_282:
        /* <DEDUP_REMOVED lines=12> */
[----:B----4-:R-:W-:Y:S05]  /*9b10*/  @!P2 BRA `(.L_x_161) ;  /* 0x000000000004a947 */ /* 0x010fea0003800000 */
[----:B------:R-:W-:Y:S01]  /*9b20*/  BPT.TRAP 0x1 ;  /* 0x000000040000795c */ /* 0x000fe20000300000 */
.L_x_161:
[----:B-1-3--:R-:W1:Y:S02]  /*9b30*/  LDC R3, c[0x0][0x828] ;  /* 0x00020a00ff037b82 */ /* 0x00ae640000000800 */
[----:B-1----:R4:W-:Y:S02]  /*9b40*/  SYNCS.ARRIVE.TRANS64.RED.A0TR RZ, [UR31+0x384c8], R3 ;  /* 0x0384c803ffff79a7 */ /* 0x0029e4000830041f */
.L_x_160:
[----:B------:R-:W-:Y:S05]  /*9b50*/  BSYNC B0 ;  /* 0x0000000000007941 */ /* 0x000fea0003800000 */
.L_x_159:
[----:B------:R-:W-:Y:S05]  /*9b60*/  @!P2 BRA `(.L_x_162) ;  /* 0x000000000004a947 */ /* 0x000fea0003800000 */
[----:B------:R-:W-:Y:S01]  /*9b70*/  BPT.TRAP 0x1 ;  /* 0x000000040000795c */ /* 0x000fe20000300000 */
.L_x_162:
[----:B------:R-:W-:Y:S01]  /*9b80*/  SYNCS.ARRIVE.TRANS64.RED.A1T0 RZ, [UR36], RZ ;  /* 0x000000ffffff79a7 */ /* 0x000fe20008100424 */
[----:B------:R-:W-:Y:S01]  /*9b90*/  UIADD3 UR19, UR19, 0x60, URZ ;  /* 0x0000006013137890 */ /* 0x000fe2000fffe03f */
[----:B------:R-:W-:Y:S11]  /*9ba0*/  @!P2 BRA `(.L_x_163) ;  /* 0x000000000004a947 */ /* 0x000ff60003800000 */
[----:B------:R-:W-:Y:S01]  /*9bb0*/  BPT.TRAP 0x1 ;  /* 0x000000040000795c */ /* 0x000fe20000300000 */
.L_x_163:
[----:B------:R-:W5:Y:S02]  /*9bc0*/  SYNCS.PHASECHK.TRANS64.TRYWAIT P1, [UR31+0x384f0], R2 ;  /* 0x0384f002ff0075a7 */ /* 0x000f64000802015f */
[----:B-----5:R-:W-:Y:S05]  /*9bd0*/  @!P1 BRA `(.L_x_164) ;  /* 0x0000005000009947 */ /* 0x020fea0003800000 */
.L_x_283:
        /* <DEDUP_REMOVED lines=13> */
.L_x_167:
[----:B---34-:R-:W1:Y:S02]  /*9cb0*/  LDC R3, c[0x0][0x828] ;  /* 0x00020a00ff037b82 */ /* 0x018e640000000800 */
[----:B-1----:R1:W-:Y:S02]  /*9cc0*/  SYNCS.ARRIVE.TRANS64.RED.A0TR RZ, [UR31+0x384d0], R3 ;  /* 0x0384d003ffff79a7 */ /* 0x0023e4000830041f */
.L_x_166:
[----:B------:R-:W-:Y:S05]  /*9cd0*/  BSYNC B0 ;  /* 0x0000000000007941 */ /* 0x000fea0003800000 */
.L_x_165:
[----:B------:R-:W-:Y:S05]  /*9ce0*/  @!P2 BRA `(.L_x_168) ;  /* 0x000000000004a947 */ /* 0x000fea0003800000 */
[----:B------:R-:W-:Y:S01]  /*9cf0*/  BPT.TRAP 0x1 ;  /* 0x000000040000795c */ /* 0x000fe20000300000 */
.L_x_168:
[----:B------:R-:W-:Y:S01]  /*9d00*/  SYNCS.ARRIVE.TRANS64.RED.A1T0 RZ, [UR35], RZ ;  /* 0x000000ffffff79a7 */ /* 0x000fe20008100423 */
[----:B------:R-:W-:Y:S05]  /*9d10*/  @!P2 BRA `(.L_x_169) ;  /* 0x000000000004a947 */ /* 0x000fea0003800000 */
[----:B------:R-:W-:Y:S01]  /*9d20*/  BPT.TRAP 0x1 ;  /* 0x000000040000795c */ /* 0x000fe20000300000 */
.L_x_169:
[----:B------:R-:W5:Y:S02]  /*9d30*/  SYNCS.PHASECHK.TRANS64.TRYWAIT P1, [UR31+0x384f8], R2 ;  /* 0x0384f802ff0075a7 */ /* 0x000f64000802015f */
[----:B-----5:R-:W-:Y:S05]  /*9d40*/  @!P1 BRA `(.L_x_170) ;  /* 0x0000004c00bc9947 */ /* 0x020fea0003800000 */
.L_x_284:
        /* <DEDUP_REMOVED lines=15> */
.L_x_173:
[----:B------:R-:W1:Y:S02]  /*9e40*/  LDC R2, c[0x0][0x828] ;  /* 0x00020a00ff027b82 */ /* 0x000e640000000800 */
[----:B-1----:R1:W-:Y:S02]  /*9e50*/  SYNCS.ARRIVE.TRANS64.RED.A0TR RZ, [UR31+0x384d8], R2 ;  /* 0x0384d802ffff79a7 */ /* 0x0023e4000830041f */
.L_x_172:
[----:B------:R-:W-:Y:S05]  /*9e60*/  BSYNC B0 ;  /* 0x0000000000007941 */ /* 0x000fea0003800000 */
.L_x_171:
[----:B------:R-:W-:Y:S05]  /*9e70*/  @!P2 BRA `(.L_x_174) ;  /* 0x000000000004a947 */ /* 0x000fea0003800000 */
[----:B------:R-:W-:Y:S01]  /*9e80*/  BPT.TRAP 0x1 ;  /* 0x000000040000795c */ /* 0x000fe20000300000 */
.L_x_174:
[----:B--2---:R-:W-:Y:S01]  /*9e90*/  ISETP.NE.AND P0, PT, R7, RZ, PT ;  /* 0x000000ff0700720c */ /* 0x004fe20003f05270 */
[----:B------:R-:W-:Y:S01]  /*9ea0*/  SYNCS.ARRIVE.TRANS64.RED.A1T0 RZ, [UR37], RZ ;  /* 0x000000ffffff79a7 */ /* 0x000fe20008100425 */
[CC--:B------:R-:W-:Y:S02]  /*9eb0*/  ISETP.NE.AND P3, PT, R18.reuse, R6.reuse, PT ;  /* 0x000000061200720c */ /* 0x0c0fe40003f65270 */
[----:B------:R-:W-:-:S13]  /*9ec0*/  ISETP.EQ.OR P0, PT, R18, R6, !P0 ;  /* 0x000000061200720c */ /* 0x000fda0004702670 */
[----:B------:R-:W-:Y:S05]  /*9ed0*/  @P0 BRA `(.L_x_175) ;  /* 0x0000000400040947 */ /* 0x000fea0003800000 */
[----:B------:R-:W-:Y:S01]  /*9ee0*/  ELECT P0, URZ, PT ;  /* 0x00000000003f782f */ /* 0x000fe20003800000 */
[----:B------:R-:W-:-:S12]  /*9ef0*/  BSSY B0, `(.L_x_176) ;  /* 0x0000032000007945 */ /* 0x000fd80003800000 */
[----:B------:R-:W-:Y:S05]  /*9f00*/  @!P0 BRA `(.L_x_177) ;  /* 0x0000000000c08947 */ /* 0x000fea0003800000 */
[----:B-1-34-:R-:W1:Y:S08]  /*9f10*/  LDC.64 R2, c[0x0][0x290] ;  /* 0x0000a400ff027b82 */ /* 0x01ae700000000a00 */
[----:B------:R-:W2:Y:S08]  /*9f20*/  LDC.64 R14, c[0x0][0x808] ;  /* 0x00020200ff0e7b82 */ /* 0x000eb00000000a00 */
[----:B------:R-:W3:Y:S01]  /*9f30*/  LDC.64 R16, c[0x0][0x810] ;  /* 0x00020400ff107b82 */ /* 0x000ee20000000a00 */
[----:B-1----:R-:W-:-:S05]  /*9f40*/  IMAD.WIDE R2, R6, 0xc, R2 ;  /* 0x0000000c06027825 */ /* 0x002fca00078e0202 */
[----:B------:R1:W5:Y:S04]  /*9f50*/  LDG.E R10, desc[UR58][R2.64] ;  /* 0x0000003a020a7981 */ /* 0x000368000c1e1900 */
[----:B------:R1:W5:Y:S01]  /*9f60*/  LDG.E R13, desc[UR58][R2.64+0x4] ;  /* 0x0000043a020d7981 */ /* 0x000362000c1e1900 */
[----:B--2---:R-:W-:Y:S02]  /*9f70*/  ISETP.NE.U32.AND P0, PT, R14, RZ, PT ;  /* 0x000000ff0e00720c */ /* 0x004fe40003f05070 */
[----:B------:R-:W-:Y:S02]  /*9f80*/  SHF.R.S32.HI R8, RZ, 0x1f, R6 ;  /* 0x0000001fff087819 */ /* 0x000fe40000011406 */
[----:B------:R-:W-:Y:S02]  /*9f90*/  ISETP.NE.AND.EX P0, PT, R15, RZ, PT, P0 ;  /* 0x000000ff0f00720c */ /* 0x000fe40003f05300 */
[----:B---3--:R-:W-:-:S04]  /*9fa0*/  ISETP.NE.U32.AND P1, PT, R16, RZ, PT ;  /* 0x000000ff1000720c */ /* 0x008fc80003f25070 */
[----:B------:R-:W-:-:S07]  /*9fb0*/  ISETP.NE.AND.EX P1, PT, R17, RZ, PT, P1 ;  /* 0x000000ff1100720c */ /* 0x000fce0003f25310 */
[----:B-1----:R-:W-:Y:S06]  /*9fc0*/  @!P0 BRA `(.L_x_178) ;  /* 0x0000000000108947 */ /* 0x002fec0003800000 */
[----:B------:R-:W-:-:S04]  /*9fd0*/  LEA R2, P0, R6, R14, 0x3 ;  /* 0x0000000e06027211 */ /* 0x000fc800078018ff */
[----:B------:R-:W-:-:S06]  /*9fe0*/  LEA.HI.X R3, R6, R15, R8, 0x3, P0 ;  /* 0x0000000f06037211 */ /* 0x000fcc00000f1c08 */
[----:B------:R-:W2:Y:S04]  /*9ff0*/  LDG.E.64 R2, desc[UR58][R2.64] ;  /* 0x0000003a02027981 */ /* 0x000ea8000c1e1b00 */
[----:B--2---:R1:W-:Y:S02]  /*a000*/  STS.64 [UR30], R2 ;  /* 0x00000002ff007988 */ /* 0x0043e40008000a1e */
.L_x_178:
[----:B------:R-:W-:Y:S05]  /*a010*/  @!P1 BRA `(.L_x_177) ;  /* 0x00000000007c9947 */ /* 0x000fea0003800000 */
[----:B-1----:R-:W-:-:S04]  /*a020*/  LEA R2, P0, R6, R16, 0x3 ;  /* 0x0000001006027211 */ /* 0x002fc800078018ff */
[----:B------:R-:W-:Y:S02]  /*a030*/  LEA.HI.X R3, R6, R17, R8, 0x3, P0 ;  /* 0x0000001106037211 */ /* 0x000fe400000f1c08 */
[----:B------:R-:W1:Y:S04]  /*a040*/  LDS R8, [UR30+0x1c] ;  /* 0x00001c1eff087984 */ /* 0x000e680008000800 */
[----:B------:R-:W2:Y:S01]  /*a050*/  LDG.E.64 R2, desc[UR58][R2.64] ;  /* 0x0000003a02027981 */ /* 0x000ea2000c1e1b00 */
        /* <DEDUP_REMOVED lines=13> */
[----:B------:R1:W-:Y:S04]  /*a130*/  STS [UR30+0x1c], R8 ;  /* 0x00001c08ff007988 */ /* 0x0003e8000800081e */
[----:B------:R-:W2:Y:S01]  /*a140*/  LDS R11, [UR30+0x1c] ;  /* 0x00001c1eff0b7984 */ /* 0x000ea20008000800 */
[----:B-1---5:R-:W-:Y:S01]  /*a150*/  VIADD R8, R10, 0xffffffff ;  /* 0xffffffff0a087836 */ /* 0x022fe20000000000 */
[----:B--2---:R-:W-:-:S05]  /*a160*/  LOP3.LUT R11, R11, 0xf0, RZ, 0xb8, !PT ;  /* 0x000000f00b0b7812 */ /* 0x004fca00078eb8ff */
[----:B------:R1:W-:Y:S04]  /*a170*/  STS [UR30+0x1c], R11 ;  /* 0x00001c0bff007988 */ /* 0x0003e8000800081e */
[----:B------:R-:W2:Y:S01]  /*a180*/  LDS R9, [UR30+0x1c] ;  /* 0x00001c1eff097984 */ /* 0x000ea20008000800 */
[----:B-1----:R-:W-:Y:S02]  /*a190*/  CS2R R10, SRZ ;  /* 0x00000000000a7805 */ /* 0x002fe4000001ff00 */
[----:B--2---:R-:W-:Y:S01]  /*a1a0*/  LOP3.LUT R17, R9, 0xf00, RZ, 0xb8, !PT ;  /* 0x00000f0009117812 */ /* 0x004fe200078eb8ff */
[----:B------:R-:W-:-:S04]  /*a1b0*/  VIADD R9, R13, 0xffffffff ;  /* 0xffffffff0d097836 */ /* 0x000fc80000000000 */
[----:B------:R-:W-:Y:S04]  /*a1c0*/  STS.64 [UR30+0x18], R16 ;  /* 0x00001810ff007988 */ /* 0x000fe80008000a1e */
[----:B------:R-:W1:Y:S04]  /*a1d0*/  LDS R15, [UR30+0x1c] ;  /* 0x00001c1eff0f7984 */ /* 0x000e680008000800 */
[----:B------:R2:W-:Y:S01]  /*a1e0*/  STS.128 [UR30+0x20], R8 ;  /* 0x00002008ff007988 */ /* 0x0005e20008000c1e */
[----:B-1----:R-:W-:-:S05]  /*a1f0*/  LOP3.LUT R2, R15, 0xf000, RZ, 0xb8, !PT ;  /* 0x0000f0000f027812 */ /* 0x002fca00078eb8ff */
[----:B------:R2:W-:Y:S02]  /*a200*/  STS [UR30+0x1c], R2 ;  /* 0x00001c02ff007988 */ /* 0x0005e4000800081e */
.L_x_177:
[----:B------:R-:W-:Y:S05]  /*a210*/  BSYNC B0 ;  /* 0x0000000000007941 */ /* 0x000fea0003800000 */
.L_x_176:
[----:B-12---:R-:W1:Y:S01]  /*a220*/  S2R R2, SR_LANEID ;  /* 0x0000000000027919 */ /* 0x006e620000000000 */
[----:B------:R-:W-:Y:S01]  /*a230*/  NOP ;  /* 0x0000000000007918 */ /* 0x000fe20000000000 */
[----:B------:R-:W-:Y:S01]  /*a240*/  ELECT P0, URZ, PT ;  /* 0x00000000003f782f */ /* 0x000fe20003800000 */
[----:B------:R-:W-:Y:S01]  /*a250*/  BSSY B0, `(.L_x_179) ;  /* 0x0000008000007945 */ /* 0x000fe20003800000 */
[----:B-1----:R-:W-:-:S05]  /*a260*/  IMAD.SHL.U32 R8, R2, 0x4, RZ ;  /* 0x0000000402087824 */ /* 0x002fca00078e00ff */
[----:B------:R1:W2:Y:S01]  /*a270*/  LDS R9, [R8+UR30] ;  /* 0x0000001e08097984 */ /* 0x0002a20008000800 */
[----:B------:R-:W-:-:S05]  /*a280*/  IADD3 R2, P1, R8, UR38, RZ ;  /* 0x0000002608027c10 */ /* 0x000fca000ff3e0ff */
[----:B---34-:R-:W-:Y:S01]  /*a290*/  IMAD.X R3, RZ, RZ, UR39, P1 ;  /* 0x00000027ff037e24 */ /* 0x018fe200088e06ff */
[----:B------:R-:W-:Y:S07]  /*a2a0*/  @!P0 BRA `(.L_x_180) ;  /* 0x0000000000088947 */ /* 0x000fee0003800000 */
[----:B------:R0:W-:Y:S01]  /*a2b0*/  UTMACMDFLUSH ;  /* 0x00000000000079b7 */ /* 0x0001e20000000000 */
[----:B------:R-:W-:-:S04]  /*a2c0*/  DEPBAR.LE SB0, 0x0 ;  /* 0x000080000000791a */ /* 0x000fc80000000000 */
.L_x_180:
[----:B------:R-:W-:Y:S05]  /*a2d0*/  BSYNC B0 ;  /* 0x0000000000007941 */ /* 0x000fea0003800000 */
.L_x_179:
[----:B--2---:R2:W5:Y:S02]  /*a2e0*/  ATOMG.E.EXCH.STRONG.GPU PT, RZ, [R2], R9 ;  /* 0x0000000902ff73a8 */ /* 0x00456400041ee100 */
.L_x_175:
[----:B------:R-:W-:Y:S01]  /*a2f0*/  UIADD3 UR34, UR34, 0x1, URZ ;  /* 0x0000000122227890 */ /* 0x000fe2000fffe03f */
[----:B------:R-:W-:Y:S01]  /*a300*/  ISETP.NE.AND P0, PT, R7, RZ, PT ;  /* 0x000000ff0700720c */ /* 0x000fe20003f05270 */
[----:B------:R-:W-:Y:S01]  /*a310*/  IMAD.MOV.U32 R16, RZ, RZ, R4 ;  /* 0x000000ffff107224 */ /* 0x000fe200078e0004 */
[----:B-12---:R-:W-:Y:S01]  /*a320*/  SEL R2, RZ, 0x1, !P3 ;  /* 0x00000001ff027807 */ /* 0x006fe20005800000 */
[----:B------:R-:W-:Y:S01]  /*a330*/  UISETP.NE.AND UP0, UPT, UR34, 0x8, UPT ;  /* 0x000000082200788c */ /* 0x000fe2000bf05270 */
[----:B------:R-:W-:Y:S02]  /*a340*/  IMAD.MOV.U32 R17, RZ, RZ, R5 ;  /* 0x000000ffff117224 */ /* 0x000fe400078e0005 */
[----:B------:R-:W-:Y:S01]  /*a350*/  IMAD.MOV.U32 R18, RZ, RZ, R6 ;  /* 0x000000ffff127224 */ /* 0x000fe200078e0006 */
[----:B------:R-:W-:Y:S02]  /*a360*/  USEL UR8, URZ, 0x1, UP0 ;  /* 0x000000013f087887 */ /* 0x000fe40008000000 */
[----:B------:R-:W-:-:S04]  /*a370*/  USEL UR34, UR34, URZ, UP0 ;  /* 0x0000003f22227287 */ /* 0x000fc80008000000 */
[----:B------:R-:W-:Y:S01]  /*a380*/  LOP3.LUT R12, R12, UR8, RZ, 0x3c, !PT ;  /* 0x000000080c0c7c12 */ /* 0x000fe2000f8e3cff */
[----:B------:R-:W-:Y:S07]  /*a390*/  @P0 BRA `(.L_x_181) ;  /* 0xffffffe800a80947 */ /* 0x000fee000383ffff */
[----:B-----5:R-:W-:Y:S01]  /*a3a0*/  ELECT P0, URZ, PT ;  /* 0x00000000003f782f */ /* 0x020fe20003800000 */
[----:B------:R-:W-:-:S12]  /*a3b0*/  BSSY B0, `(.L_x_182) ;  /* 0x0000017000007945 */ /* 0x000fd80003800000 */
[----:B------:R-:W-:Y:S05]  /*a3c0*/  @!P0 BRA `(.L_x_183) ;  /* 0x0000000000548947 */ /* 0x000fea0003800000 */
[----:B------:R-:W-:Y:S05]  /*a3d0*/  @!P2 BRA `(.L_x_184) ;  /* 0x000000000004a947 */ /* 0x000fea0003800000 */
[----:B------:R-:W-:Y:S01]  /*a3e0*/  BPT.TRAP 0x1 ;  /* 0x000000040000795c */ /* 0x000fe20000300000 */
.L_x_184:
[----:B------:R-:W1:Y:S02]  /*a3f0*/  SYNCS.PHASECHK.TRANS64.TRYWAIT P0, [UR31+0x384e0], R0 ;  /* 0x0384e000ff0075a7 */ /* 0x000e64000800015f */
[----:B-1----:R-:W-:Y:S05]  /*a400*/  @!P0 BRA `(.L_x_185) ;  /* 0x0000004800248947 */ /* 0x002fea0003800000 */
.L_x_285:
[----:B------:R-:W-:Y:S05]  /*a410*/  @!P2 BRA `(.L_x_186) ;  /* 0x000000000004a947 */ /* 0x000fea0003800000 */
[----:B------:R-:W-:Y:S01]  /*a420*/  BPT.TRAP 0x1 ;  /* 0x000000040000795c */ /* 0x000fe20000300000 */
.L_x_186:
[----:B------:R-:W2:Y:S02]  /*a430*/  SYNCS.PHASECHK.TRANS64.TRYWAIT P0, [UR31+0x384e8], R0 ;  /* 0x0384e800ff0075a7 */ /* 0x000ea4000800015f */
[----:B--2---:R-:W-:Y:S05]  /*a440*/  @!P0 BRA `(.L_x_187) ;  /* 0x00000048002c8947 */ /* 0x004fea0003800000 */
.L_x_286:
[----:B------:R-:W-:Y:S05]  /*a450*/  @!P2 BRA `(.L_x_188) ;  /* 0x000000000004a947 */ /* 0x000fea0003800000 */
[----:B------:R-:W-:Y:S01]  /*a460*/  BPT.TRAP 0x1 ;  /* 0x000000040000795c */ /* 0x000fe20000300000 */
.L_x_188:
[----:B------:R-:W2:Y:S02]  /*a470*/  SYNCS.PHASECHK.TRANS64.TRYWAIT P0, [UR31+0x384f0], R0 ;  /* 0x0384f000ff0075a7 */ /* 0x000ea4000800015f */
[----:B--2---:R-:W-:Y:S05]  /*a480*/  @!P0 BRA `(.L_x_189) ;  /* 0x0000004800348947 */ /* 0x004fea0003800000 */
.L_x_287:
[----:B------:R-:W-:Y:S05]  /*a490*/  @!P2 BRA `(.L_x_190) ;  /* 0x000000000004a947 */ /* 0x000fea0003800000 */
[----:B------:R-:W-:Y:S01]  /*a4a0*/  BPT.TRAP 0x1 ;  /* 0x000000040000795c */ /* 0x000fe20000300000 */
.L_x_190:
[----:B-1----:R-:W-:-:S05]  /*a4b0*/  IMAD.MOV.U32 R0, RZ, RZ, 0x1 ;  /* 0x00000001ff007424 */ /* 0x002fca00078e00ff */
[----:B------:R-:W-:-:S07]  /*a4c0*/  SHF.L.U32 R0, R0, 0x1f, RZ ;  /* 0x0000001f00007819 */ /* 0x000fce00000006ff */
.L_x_191:
[----:B-1-34-:R-:W-:-:S04]  /*a4d0*/  MOV R3, UR31 ;  /* 0x0000001f00037c02 */ /* 0x01afc80008000f00 */
[----:B------:R1:W2:Y:S03]  /*a4e0*/  SYNCS.PHASECHK.TRANS64.TRYWAIT P0, [R3+URZ+0x384f8], R0 ;  /* 0x0384f800030075a7 */ /* 0x0002a6000800017f */
[----:B--2---:R-:W-:Y:S05]  /*a4f0*/  @!P0 NANOSLEEP.SYNCS 0x989680 ;  /* 0x009896800000895d */ /* 0x004fea0003900000 */
[----:B------:R-:W2:Y:S02]  /*a500*/  @!P0 SYNCS.PHASECHK.TRANS64 P0, [R3+URZ+0x384f8], R0 ;  /* 0x0384f800030085a7 */ /* 0x000ea4000800007f */
[----:B--2---:R-:W-:Y:S05]  /*a510*/  @!P0 BRA `(.L_x_191) ;  /* 0xfffffffc00ec8947 */ /* 0x004fea000383ffff */
.L_x_183:
[----:B------:R-:W-:Y:S05]  /*a520*/  BSYNC B0 ;  /* 0x0000000000007941 */ /* 0x000fea0003800000 */
.L_x_182:
[----:B------:R-:W-:Y:S05]  /*a530*/  EXIT ;  /* 0x000000000000794d */ /* 0x000fea0003800000 */
.L_x_112:
[----:B------:R-:W1:Y:S01]  /*a540*/  S2UR UR4, SR_CTAID.Y ;  /* 0x00000000000479c3 */ /* 0x000e620000002600 */
[----:B------:R-:W3:Y:S01]  /*a550*/  S2R R32, SR_LANEID ;  /* 0x0000000000207919 */ /* 0x000ee20000000000 */
[----:B------:R-:W-:Y:S01]  /*a560*/  ELECT P0, URZ, PT ;  /* 0x00000000003f782f */ /* 0x000fe20003800000 */
[----:B------:R-:W-:Y:S01]  /*a570*/  BSSY B0, `(.L_x_192) ;  /* 0x0000037000007945 */ /* 0x000fe20003800000 */
[----:B------:R-:W-:Y:S01]  /*a580*/  ULDC.64 UR12, c[0x0][0x508] ;  /* 0x00014200000c7ab9 */ /* 0x000fe20000000a00 */
[----:B-1----:R-:W-:-:S04]  /*a590*/  UIMAD UR4, UR4, UR41, UR40 ;  /* 0x00000029040472a4 */ /* 0x002fc8000f8e0228 */
[----:B------:R-:W-:-:S06]  /*a5a0*/  UIMAD.WIDE UR12, UR4, 0x80, UR12 ;  /* 0x00000080040c78a5 */ /* 0x000fcc000f8e020c */
[----:B------:R-:W-:Y:S06]  /*a5b0*/  @!P0 BRA `(.L_x_193) ;  /* 0x0000000000c88947 */ /* 0x000fec0003800000 */
[----:B------:R-:W1:Y:S01]  /*a5c0*/  LDC.64 R20, c[0x0][0x300] ;  /* 0x0000c000ff147b82 */ /* 0x000e620000000a00 */
[----:B------:R-:W-:Y:S02]  /*a5d0*/  UMOV UR4, 0x400 ;  /* 0x0000040000047882 */ /* 0x000fe40000000000 */
[----:B--2---:R-:W-:-:S05]  /*a5e0*/  ULEA UR4, UR42, UR4, 0x18 ;  /* 0x000000042a047291 */ /* 0x004fca000f8ec03f */
[----:B------:R-:W1:Y:S08]  /*a5f0*/  LDC.64 R22, c[0x0][0x308] ;  /* 0x0000c200ff167b82 */ /* 0x000e700000000a00 */
[----:B------:R-:W2:Y:S08]  /*a600*/  LDC.64 R12, c[0x0][0x310] ;  /* 0x0000c400ff0c7b82 */ /* 0x000eb00000000a00 */
[----:B------:R-:W2:Y:S08]  /*a610*/  LDC.64 R14, c[0x0][0x318] ;  /* 0x0000c600ff0e7b82 */ /* 0x000eb00000000a00 */
[----:B------:R-:W4:Y:S01]  /*a620*/  LDC.64 R8, c[0x0][0x320] ;  /* 0x0000c800ff087b82 */ /* 0x000f220000000a00 */
[----:B-1----:R1:W-:Y:S07]  /*a630*/  STS.128 [UR4+0x38600], R20 ;  /* 0x03860014ff007988 */ /* 0x0023ee0008000c04 */
[----:B------:R-:W4:Y:S08]  /*a640*/  LDC.64 R10, c[0x0][0x328] ;  /* 0x0000ca00ff0a7b82 */ /* 0x000f300000000a00 */
[----:B------:R-:W5:Y:S01]  /*a650*/  LDC.64 R4, c[0x0][0x330] ;  /* 0x0000cc00ff047b82 */ /* 0x000f620000000a00 */
[----:B--2---:R2:W-:Y:S07]  /*a660*/  STS.128 [UR4+0x38610], R12 ;  /* 0x0386100cff007988 */ /* 0x0045ee0008000c04 */
[----:B------:R-:W5:Y:S01]  /*a670*/  LDC.64 R6, c[0x0][0x338] ;  /* 0x0000ce00ff067b82 */ /* 0x000f620000000a00 */
[----:B----4-:R4:W-:Y:S07]  /*a680*/  STS.128 [UR4+0x38620], R8 ;  /* 0x03862008ff007988 */ /* 0x0109ee0008000c04 */
[----:B------:R-:W3:Y:S08]  /*a690*/  LDC.64 R28, c[0x0][0x340] ;  /* 0x0000d000ff1c7b82 */ /* 0x000ef00000000a00 */
[----:B------:R-:W3:Y:S01]  /*a6a0*/  LDC.64 R30, c[0x0][0x348] ;  /* 0x0000d200ff1e7b82 */ /* 0x000ee20000000a00 */
[----:B-----5:R5:W-:Y:S07]  /*a6b0*/  STS.128 [UR4+0x38630], R4 ;  /* 0x03863004ff007988 */ /* 0x020bee0008000c04 */
[----:B------:R-:W4:Y:S08]  /*a6c0*/  LDC.64 R24, c[0x0][0x350] ;  /* 0x0000d400ff187b82 */ /* 0x000f300000000a00 */
[----:B------:R-:W4:Y:S08]  /*a6d0*/  LDC.64 R26, c[0x0][0x358] ;  /* 0x0000d600ff1a7b82 */ /* 0x000f300000000a00 */
[----:B-1----:R-:W1:Y:S01]  /*a6e0*/  LDC.64 R20, c[0x0][0x360] ;  /* 0x0000d800ff147b82 */ /* 0x002e620000000a00 */
[----:B---3--:R3:W-:Y:S07]  /*a6f0*/  STS.128 [UR4+0x38640], R28 ;  /* 0x0386401cff007988 */ /* 0x0087ee0008000c04 */
[----:B------:R-:W1:Y:S08]  /*a700*/  LDC.64 R22, c[0x0][0x368] ;  /* 0x0000da00ff167b82 */ /* 0x000e700000000a00 */
[----:B--2---:R-:W2:Y:S01]  /*a710*/  LDC.64 R12, c[0x0][0x370] ;  /* 0x0000dc00ff0c7b82 */ /* 0x004ea20000000a00 */
[----:B----4-:R4:W-:Y:S07]  /*a720*/  STS.128 [UR4+0x38650], R24 ;  /* 0x03865018ff007988 */ /* 0x0109ee0008000c04 */
[----:B------:R-:W2:Y:S08]  /*a730*/  LDC.64 R14, c[0x0][0x378] ;  /* 0x0000de00ff0e7b82 */ /* 0x000eb00000000a00 */
[----:B------:R-:W3:Y:S01]  /*a740*/  LDC.64 R8, c[0x0][0x400] ;  /* 0x00010000ff087b82 */ /* 0x000ee20000000a00 */
[----:B-1----:R1:W-:Y:S07]  /*a750*/  STS.128 [UR4+0x38660], R20 ;  /* 0x03866014ff007988 */ /* 0x0023ee0008000c04 */
[----:B------:R-:W3:Y:S08]  /*a760*/  LDC.64 R10, c[0x0][0x408] ;  /* 0x00010200ff0a7b82 */ /* 0x000ef00000000a00 */
[----:B-----5:R-:W5:Y:S01]  /*a770*/  LDC.64 R4, c[0x0][0x410] ;  /* 0x00010400ff047b82 */ /* 0x020f620000000a00 */
[----:B--2---:R2:W-:Y:S07]  /*a780*/  STS.128 [UR4+0x38670], R12 ;  /* 0x0386700cff007988 */ /* 0x0045ee0008000c04 */
[----:B------:R-:W5:Y:S01]  /*a790*/  LDC.64 R6, c[0x0][0x418] ;  /* 0x00010600ff067b82 */ /* 0x000f620000000a00 */
[----:B---3--:R3:W-:Y:S07]  /*a7a0*/  STS.128 [UR4+0x38680], R8 ;  /* 0x03868008ff007988 */ /* 0x0087ee0008000c04 */
[----:B------:R-:W2:Y:S08]  /*a7b0*/  LDC.64 R28, c[0x0][0x420] ;  /* 0x00010800ff1c7b82 */ /* 0x000eb00000000a00 */
[----:B------:R-:W2:Y:S01]  /*a7c0*/  LDC.64 R30, c[0x0][0x428] ;  /* 0x00010a00ff1e7b82 */ /* 0x000ea20000000a00 */
[----:B-----5:R5:W-:Y:S07]  /*a7d0*/  STS.128 [UR4+0x38690], R4 ;  /* 0x03869004ff007988 */ /* 0x020bee0008000c04 */
[----:B----4-:R-:W4:Y:S08]  /*a7e0*/  LDC.64 R24, c[0x0][0x430] ;  /* 0x00010c00ff187b82 */ /* 0x010f300000000a00 */
[----:B------:R-:W4:Y:S08]  /*a7f0*/  LDC.64 R26, c[0x0][0x438] ;  /* 0x00010e00ff1a7b82 */ /* 0x000f300000000a00 */
[----:B-1----:R-:W1:Y:S01]  /*a800*/  LDC.64 R20, c[0x0][0x440] ;  /* 0x00011000ff147b82 */ /* 0x002e620000000a00 */
[----:B--2---:R2:W-:Y:S07]  /*a810*/  STS.128 [UR4+0x386a0], R28 ;  /* 0x0386a01cff007988 */ /* 0x0045ee0008000c04 */
[----:B------:R-:W1:Y:S08]  /*a820*/  LDC.64 R22, c[0x0][0x448] ;  /* 0x00011200ff167b82 */ /* 0x000e700000000a00 */
[----:B------:R-:W2:Y:S01]  /*a830*/  LDC.64 R12, c[0x0][0x450] ;  /* 0x00011400ff0c7b82 */ /* 0x000ea20000000a00 */
[----:B----4-:R4:W-:Y:S07]  /*a840*/  STS.128 [UR4+0x386b0], R24 ;  /* 0x0386b018ff007988 */ /* 0x0109ee0008000c04 */
[----:B------:R-:W2:Y:S08]  /*a850*/  LDC.64 R14, c[0x0][0x458] ;  /* 0x00011600ff0e7b82 */ /* 0x000eb00000000a00 */
[----:B---3--:R-:W3:Y:S01]  /*a860*/  LDC.64 R8, c[0x0][0x460] ;  /* 0x00011800ff087b82 */ /* 0x008ee20000000a00 */
[----:B-1----:R4:W-:Y:S07]  /*a870*/  STS.128 [UR4+0x386c0], R20 ;  /* 0x0386c014ff007988 */ /* 0x0029ee0008000c04 */
[----:B------:R-:W3:Y:S08]  /*a880*/  LDC.64 R10, c[0x0][0x468] ;  /* 0x00011a00ff0a7b82 */ /* 0x000ef00000000a00 */
[----:B-----5:R-:W1:Y:S01]  /*a890*/  LDC.64 R4, c[0x0][0x470] ;  /* 0x00011c00ff047b82 */ /* 0x020e620000000a00 */
[----:B--2---:R4:W-:Y:S07]  /*a8a0*/  STS.128 [UR4+0x386d0], R12 ;  /* 0x0386d00cff007988 */ /* 0x0049ee0008000c04 */
[----:B------:R-:W1:Y:S01]  /*a8b0*/  LDC.64 R6, c[0x0][0x478] ;  /* 0x00011e00ff067b82 */ /* 0x000e620000000a00 */
[----:B---3--:R4:W-:Y:S04]  /*a8c0*/  STS.128 [UR4+0x386e0], R8 ;  /* 0x0386e008ff007988 */ /* 0x0089e80008000c04 */
[----:B-1----:R4:W-:Y:S02]  /*a8d0*/  STS.128 [UR4+0x386f0], R4 ;  /* 0x0386f004ff007988 */ /* 0x0029e40008000c04 */
.L_x_193:
[----:B--2---:R-:W-:Y:S05]  /*a8e0*/  BSYNC B0 ;  /* 0x0000000000007941 */ /* 0x004fea0003800000 */
.L_x_192:
[----:B------:R-:W-:Y:S01]  /*a8f0*/  ELECT P0, URZ, PT ;  /* 0x00000000003f782f */ /* 0x000fe20003800000 */
[----:B------:R-:W-:Y:S01]  /*a900*/  NOP ;  /* 0x0000000000007918 */ /* 0x000fe20000000000 */
[----:B------:R-:W-:Y:S11]  /*a910*/  BSSY B0, `(.L_x_194) ;  /* 0x0000050000007945 */ /* 0x000ff60003800000 */
[----:B------:R-:W-:Y:S05]  /*a920*/  @!P0 BRA `(.L_x_195) ;  /* 0x0000000400388947 */ /* 0x000fea0003800000 */
[C---:B----4-:R-:W-:Y:S01]  /*a930*/  IMAD.SHL.U32 R12, R18.reuse, 0x8, RZ ;  /* 0x00000008120c7824 */ /* 0x050fe200078e00ff */
[----:B------:R-:W-:Y:S01]  /*a940*/  ULDC.64 UR4, c[0x0][0x518] ;  /* 0x0001460000047ab9 */ /* 0x000fe20000000a00 */
[----:B------:R-:W-:Y:S01]  /*a950*/  ULDC.64 UR6, c[0x0][0x528] ;  /* 0x00014a0000067ab9 */ /* 0x000fe20000000a00 */
[----:B------:R-:W-:Y:S02]  /*a960*/  SHF.L.U64.HI R3, R18, 0x3, R3 ;  /* 0x0000000312037819 */ /* 0x000fe40000010203 */
[C---:B------:R-:W-:Y:S02]  /*a970*/  IADD3 R10, P0, R12.reuse, UR4, RZ ;  /* 0x000000040c0a7c10 */ /* 0x040fe4000ff1e0ff */
[----:B------:R-:W-:Y:S02]  /*a980*/  IADD3 R8, P1, R12, UR6, RZ ;  /* 0x000000060c087c10 */ /* 0x000fe4000ff3e0ff */
[C---:B------:R-:W-:Y:S01]  /*a990*/  IADD3.X R11, R3.reuse, UR5, RZ, P0, !PT ;  /* 0x00000005030b7c10 */ /* 0x040fe200087fe4ff */
[----:B------:R-:W-:Y:S01]  /*a9a0*/  ULDC.64 UR4, c[0x0][0x510] ;  /* 0x0001440000047ab9 */ /* 0x000fe20000000a00 */
[----:B------:R-:W-:Y:S01]  /*a9b0*/  IADD3.X R9, R3, UR7, RZ, P1, !PT ;  /* 0x0000000703097c10 */ /* 0x000fe20008ffe4ff */
[----:B------:R-:W-:-:S03]  /*a9c0*/  ULDC.64 UR6, c[0x0][0x520] ;  /* 0x0001480000067ab9 */ /* 0x000fc60000000a00 */
[----:B------:R-:W2:Y:S04]  /*a9d0*/  LDG.E.64 R10, desc[UR58][R10.64] ;  /* 0x0000003a0a0a7981 */ /* 0x000ea8000c1e1b00 */
[----:B------:R-:W4:Y:S01]  /*a9e0*/  LDG.E.64 R8, desc[UR58][R8.64] ;  /* 0x0000003a08087981 */ /* 0x000f22000c1e1b00 */
[C---:B------:R-:W-:Y:S02]  /*a9f0*/  IADD3 R14, P0, R12.reuse, UR4, RZ ;  /* 0x000000040c0e7c10 */ /* 0x040fe4000ff1e0ff */
[----:B------:R-:W-:Y:S02]  /*aa00*/  IADD3 R12, P1, R12, UR6, RZ ;  /* 0x000000060c0c7c10 */ /* 0x000fe4000ff3e0ff */
[C---:B------:R-:W-:Y:S02]  /*aa10*/  IADD3.X R15, R3.reuse, UR5, RZ, P0, !PT ;  /* 0x00000005030f7c10 */ /* 0x040fe400087fe4ff */
[----:B------:R-:W-:-:S04]  /*aa20*/  IADD3.X R13, R3, UR7, RZ, P1, !PT ;  /* 0x00000007030d7c10 */ /* 0x000fc80008ffe4ff */
[----:B------:R-:W5:Y:S04]  /*aa30*/  LDG.E.64 R14, desc[UR58][R14.64] ;  /* 0x0000003a0e0e7981 */ /* 0x000f68000c1e1b00 */
[----:B------:R-:W3:Y:S01]  /*aa40*/  LDG.E.64 R12, desc[UR58][R12.64] ;  /* 0x0000003a0c0c7981 */ /* 0x000ee2000c1e1b00 */
[----:B------:R-:W-:Y:S02]  /*aa50*/  UMOV UR4, 0x400 ;  /* 0x0000040000047882 */ /* 0x000fe40000000000 */
[----:B------:R-:W-:-:S04]  /*aa60*/  ULEA UR4, UR42, UR4, 0x18 ;  /* 0x000000042a047291 */ /* 0x000fc8000f8ec03f */
[----:B------:R-:W-:Y:S02]  /*aa70*/  UIADD3 UR5, UR4, 0x38600, URZ ;  /* 0x0003860004057890 */ /* 0x000fe4000fffe03f */
[----:B------:R-:W-:-:S03]  /*aa80*/  UIADD3 UR6, UR4, 0x38680, URZ ;  /* 0x0003868004067890 */ /* 0x000fc6000fffe03f */
[----:B------:R-:W1:Y:S01]  /*aa90*/  LDS R4, [UR4+0x3861c] ;  /* 0x03861c04ff047984 */ /* 0x000e620008000800 */
[----:B------:R-:W-:Y:S02]  /*aaa0*/  IMAD.U32 R20, RZ, RZ, UR5 ;  /* 0x00000005ff147e24 */ /* 0x000fe4000f8e00ff */
[----:B------:R-:W-:Y:S01]  /*aab0*/  IMAD.U32 R22, RZ, RZ, UR6 ;  /* 0x00000006ff167e24 */ /* 0x000fe2000f8e00ff */
[----:B------:R-:W5:Y:S02]  /*aac0*/  LDS R5, [UR4+0x3869c] ;  /* 0x03869c04ff057984 */ /* 0x000f640008000800 */
[----:B------:R-:W-:Y:S02]  /*aad0*/  SHF.R.U64 R20, R20, 0x4, RZ ;  /* 0x0000000414147819 */ /* 0x000fe400000012ff */
[----:B------:R-:W-:Y:S01]  /*aae0*/  SHF.R.U64 R22, R22, 0x4, RZ ;  /* 0x0000000416167819 */ /* 0x000fe200000012ff */
[----:B------:R-:W-:Y:S04]  /*aaf0*/  STS [UR4+0x38630], RZ ;  /* 0x038630ffff007988 */ /* 0x000fe80008000804 */
[----:B------:R-:W-:Y:S04]  /*ab00*/  STS [UR4+0x38610], R20 ;  /* 0x03861014ff007988 */ /* 0x000fe80008000804 */
[----:B------:R-:W-:Y:S04]  /*ab10*/  STS [UR4+0x38614], R20 ;  /* 0x03861414ff007988 */ /* 0x000fe80008000804 */
[----:B------:R-:W-:Y:S04]  /*ab20*/  STS [UR4+0x38690], R22 ;  /* 0x03869016ff007988 */ /* 0x000fe80008000804 */
[----:B------:R-:W-:Y:S04]  /*ab30*/  STS [UR4+0x38694], R22 ;  /* 0x03869416ff007988 */ /* 0x000fe80008000804 */
[----:B------:R-:W-:Y:S01]  /*ab40*/  STS [UR4+0x386b0], RZ ;  /* 0x0386b0ffff007988 */ /* 0x000fe20008000804 */
[----:B--2---:R-:W-:-:S02]  /*ab50*/  SHF.L.U64.HI R11, R10, 0x1, R11 ;  /* 0x000000010a0b7819 */ /* 0x004fc4000001020b */
[----:B----4-:R-:W-:Y:S02]  /*ab60*/  SHF.L.U64.HI R3, R8, 0x1, R9 ;  /* 0x0000000108037819 */ /* 0x010fe40000010209 */
[----:B------:R-:W-:Y:S02]  /*ab70*/  LOP3.LUT R11, R11, 0x1fffffff, RZ, 0xc0, !PT ;  /* 0x1fffffff0b0b7812 */ /* 0x000fe400078ec0ff */
[----:B------:R-:W-:Y:S02]  /*ab80*/  LOP3.LUT R3, R3, 0x1fffffff, RZ, 0xc0, !PT ;  /* 0x1fffffff03037812 */ /* 0x000fe400078ec0ff */
[----:B------:R-:W-:Y:S02]  /*ab90*/  SHF.R.U32.HI R7, RZ, 0x4, R11 ;  /* 0x00000004ff077819 */ /* 0x000fe4000001160b */
[----:B------:R-:W-:Y:S02]  /*aba0*/  SHF.R.U32.HI R6, RZ, 0x4, R3 ;  /* 0x00000004ff067819 */ /* 0x000fe40000011603 */
[----:B-1----:R-:W-:Y:S01]  /*abb0*/  LOP3.LUT R4, R4, 0xf, R7, 0xb8, !PT ;  /* 0x0000000f04047812 */ /* 0x002fe200078eb807 */
[----:B-----5:R-:W-:Y:S01]  /*abc0*/  STS.64 [UR4+0x38600], R14 ;  /* 0x0386000eff007988 */ /* 0x020fe20008000a04 */
[----:B------:R-:W-:-:S03]  /*abd0*/  LOP3.LUT R6, R5, 0xf, R6, 0xb8, !PT ;  /* 0x0000000f05067812 */ /* 0x000fc600078eb806 */
[----:B------:R1:W-:Y:S04]  /*abe0*/  STS [UR4+0x3861c], R4 ;  /* 0x03861c04ff007988 */ /* 0x0003e80008000804 */
[----:B------:R-:W-:Y:S04]  /*abf0*/  STS [UR4+0x3869c], R6 ;  /* 0x03869c06ff007988 */ /* 0x000fe80008000804 */
[----:B------:R-:W2:Y:S01]  /*ac00*/  LDS R5, [UR4+0x3861c] ;  /* 0x03861c04ff057984 */ /* 0x000ea20008000800 */
[----:B-1----:R-:W-:-:S03]  /*ac10*/  VIADD R4, R19, 0xffffffff ;  /* 0xffffffff13047836 */ /* 0x002fc60000000000 */
[----:B------:R-:W1:Y:S04]  /*ac20*/  LDS R7, [UR4+0x3869c] ;  /* 0x03869c04ff077984 */ /* 0x000e680008000800 */
[----:B---3--:R-:W-:Y:S01]  /*ac30*/  STS.64 [UR4+0x38680], R12 ;  /* 0x0386800cff007988 */ /* 0x008fe20008000a04 */
[----:B--2---:R-:W-:Y:S02]  /*ac40*/  LOP3.LUT R5, R5, 0xf0, RZ, 0xb8, !PT ;  /* 0x000000f005057812 */ /* 0x004fe400078eb8ff */
[----:B-1----:R-:W-:-:S03]  /*ac50*/  LOP3.LUT R7, R7, 0xf0, RZ, 0xb8, !PT ;  /* 0x000000f007077812 */ /* 0x002fc600078eb8ff */
[----:B------:R1:W-:Y:S04]  /*ac60*/  STS [UR4+0x3861c], R5 ;  /* 0x03861c05ff007988 */ /* 0x0003e80008000804 */
[----:B------:R2:W-:Y:S04]  /*ac70*/  STS [UR4+0x3869c], R7 ;  /* 0x03869c07ff007988 */ /* 0x0005e80008000804 */
[----:B------:R-:W3:Y:S01]  /*ac80*/  LDS R21, [UR4+0x3861c] ;  /* 0x03861c04ff157984 */ /* 0x000ee20008000800 */
[----:B-1----:R-:W-:Y:S02]  /*ac90*/  VIADD R5, R2, 0xffffffff ;  /* 0xffffffff02057836 */ /* 0x002fe40000000000 */
[----:B------:R-:W-:Y:S01]  /*aca0*/  IMAD.SHL.U32 R2, R10, 0x2, RZ ;  /* 0x000000020a027824 */ /* 0x000fe200078e00ff */
[----:B------:R-:W1:Y:S01]  /*acb0*/  LDS R23, [UR4+0x3869c] ;  /* 0x03869c04ff177984 */ /* 0x000e620008000800 */
[----:B--2---:R-:W-:-:S03]  /*acc0*/  CS2R R6, SRZ ;  /* 0x0000000000067805 */ /* 0x004fc6000001ff00 */
[----:B------:R-:W-:Y:S02]  /*acd0*/  LOP3.LUT R2, R2, 0xfffffffe, RZ, 0xc0, !PT ;  /* 0xfffffffe02027812 */ /* 0x000fe400078ec0ff */
[----:B------:R2:W-:Y:S02]  /*ace0*/  STS.128 [UR4+0x38620], R4 ;  /* 0x03862004ff007988 */ /* 0x0005e40008000c04 */
[----:B------:R-:W-:-:S05]  /*acf0*/  SHF.R.U64 R11, R2, 0x4, R11 ;  /* 0x00000004020b7819 */ /* 0x000fca000000120b */
[----:B------:R-:W-:Y:S01]  /*ad00*/  STS [UR4+0x3860c], R11 ;  /* 0x03860c0bff007988 */ /* 0x000fe20008000804 */
[----:B--2---:R-:W-:Y:S02]  /*ad10*/  VIADD R5, R0, 0xffffffff ;  /* 0xffffffff00057836 */ /* 0x004fe40000000000 */
[----:B------:R-:W-:-:S03]  /*ad20*/  IMAD.SHL.U32 R0, R8, 0x2, RZ ;  /* 0x0000000208007824 */ /* 0x000fc600078e00ff */
[----:B------:R-:W-:Y:S02]  /*ad30*/  STS.128 [UR4+0x386a0], R4 ;  /* 0x0386a004ff007988 */ /* 0x000fe40008000c04 */
[----:B------:R-:W-:-:S04]  /*ad40*/  LOP3.LUT R0, R0, 0xfffffffe, RZ, 0xc0, !PT ;  /* 0xfffffffe00007812 */ /* 0x000fc800078ec0ff */
[----:B------:R-:W-:Y:S02]  /*ad50*/  SHF.R.U64 R3, R0, 0x4, R3 ;  /* 0x0000000400037819 */ /* 0x000fe40000001203 */
[----:B---3--:R-:W-:-:S03]  /*ad60*/  LOP3.LUT R21, R21, 0xf00, RZ, 0xb8, !PT ;  /* 0x00000f0015157812 */ /* 0x008fc600078eb8ff */
[----:B------:R-:W-:Y:S01]  /*ad70*/  STS [UR4+0x3868c], R3 ;  /* 0x03868c03ff007988 */ /* 0x000fe20008000804 */
[----:B-1----:R-:W-:-:S03]  /*ad80*/  LOP3.LUT R23, R23, 0xf00, RZ, 0xb8, !PT ;  /* 0x00000f0017177812 */ /* 0x002fc600078eb8ff */
[----:B------:R-:W-:Y:S04]  /*ad90*/  STS.64 [UR4+0x38618], R20 ;  /* 0x03861814ff007988 */ /* 0x000fe80008000a04 */
[----:B------:R-:W-:Y:S04]  /*ada0*/  STS.64 [UR4+0x38698], R22 ;  /* 0x03869816ff007988 */ /* 0x000fe80008000a04 */
[----:B------:R-:W1:Y:S04]  /*adb0*/  LDS R24, [UR4+0x3861c] ;  /* 0x03861c04ff187984 */ /* 0x000e680008000800 */
[----:B------:R-:W2:Y:S01]  /*adc0*/  LDS R9, [UR4+0x3869c] ;  /* 0x03869c04ff097984 */ /* 0x000ea20008000800 */
[----:B-1----:R-:W-:-:S02]  /*add0*/  LOP3.LUT R0, R24, 0xf000, RZ, 0xb8, !PT ;  /* 0x0000f00018007812 */ /* 0x002fc400078eb8ff */
[----:B--2---:R-:W-:-:S03]  /*ade0*/  LOP3.LUT R9, R9, 0xf000, RZ, 0xb8, !PT ;  /* 0x0000f00009097812 */ /* 0x004fc600078eb8ff */
[----:B------:R1:W-:Y:S04]  /*adf0*/  STS [UR4+0x3861c], R0 ;  /* 0x03861c00ff007988 */ /* 0x0003e80008000804 */
[----:B------:R1:W-:Y:S02]  /*ae00*/  STS [UR4+0x3869c], R9 ;  /* 0x03869c09ff007988 */ /* 0x0003e40008000804 */
.L_x_195:
[----:B------:R-:W-:Y:S05]  /*ae10*/  BSYNC B0 ;  /* 0x0000000000007941 */ /* 0x000fea0003800000 */
.L_x_194:
[----:B------:R-:W-:Y:S01]  /*ae20*/  ELECT P0, URZ, PT ;  /* 0x00000000003f782f */ /* 0x000fe20003800000 */
[----:B------:R-:W-:Y:S01]  /*ae30*/  NOP ;  /* 0x0000000000007918 */ /* 0x000fe20000000000 */
[----:B------:R-:W-:Y:S11]  /*ae40*/  BSSY B0, `(.L_x_196) ;  /* 0x0000004000007945 */ /* 0x000ff60003800000 */
[----:B------:R-:W-:Y:S05]  /*ae50*/  @!P0 BRA `(.L_x_197) ;  /* 0x0000000000088947 */ /* 0x000fea0003800000 */
[----:B------:R0:W-:Y:S01]  /*ae60*/  UTMACMDFLUSH ;  /* 0x00000000000079b7 */ /* 0x0001e20000000000 */
[----:B------:R-:W-:-:S04]  /*ae70*/  DEPBAR.LE SB0, 0x0 ;  /* 0x000080000000791a */ /* 0x000fc80000000000 */
.L_x_197:
[----:B------:R-:W-:Y:S05]  /*ae80*/  BSYNC B0 ;  /* 0x0000000000007941 */ /* 0x000fea0003800000 */
.L_x_196:
[----:B------:R-:W-:Y:S01]  /*ae90*/  UMOV UR4, 0x400 ;  /* 0x0000040000047882 */ /* 0x000fe20000000000 */
[----:B---3--:R-:W-:Y:S01]  /*aea0*/  IMAD.SHL.U32 R32, R32, 0x4, RZ ;  /* 0x0000000420207824 */ /* 0x008fe200078e00ff */
[----:B------:R-:W-:Y:S01]  /*aeb0*/  ULEA UR16, UR42, UR4, 0x18 ;  /* 0x000000042a107291 */ /* 0x000fe2000f8ec03f */
[----:B------:R-:W-:-:S03]  /*aec0*/  ULDC UR14, c[0x0][0x884] ;  /* 0x00022100000e7ab9 */ /* 0x000fc60000000800 */
[----:B------:R-:W-:Y:S01]  /*aed0*/  UIADD3 UR18, UR16, 0x38600, URZ ;  /* 0x0003860010127890 */ /* 0x000fe2000fffe03f */
[----:B----4-:R-:W-:Y:S01]  /*aee0*/  IADD3 R4, P0, R32, UR12, RZ ;  /* 0x0000000c20047c10 */ /* 0x010fe2000ff1e0ff */
[----:B------:R-:W-:Y:S01]  /*aef0*/  UIMAD.WIDE UR14, UR14, 0x80, UR12 ;  /* 0x000000800e0e78a5 */ /* 0x000fe2000f8e020c */
[----:B------:R-:W-:-:S03]  /*af00*/  IMAD.MOV.U32 R6, RZ, RZ, 0x1 ;  /* 0x00000001ff067424 */ /* 0x000fc600078e00ff */
[----:B------:R-:W-:Y:S02]  /*af10*/  IMAD.X R5, RZ, RZ, UR13, P0 ;  /* 0x0000000dff057e24 */ /* 0x000fe400080e06ff */
[----:B------:R-:W-:Y:S01]  /*af20*/  IADD3 R2, P1, R32, UR14, RZ ;  /* 0x0000000e20027c10 */ /* 0x000fe2000ff3e0ff */
[----:B------:R-:W2:Y:S01]  /*af30*/  LDS R7, [R32+UR18] ;  /* 0x0000001220077984 */ /* 0x000ea20008000800 */
[----:B------:R-:W-:Y:S02]  /*af40*/  IMAD.MOV.U32 R8, RZ, RZ, 0x1 ;  /* 0x00000001ff087424 */ /* 0x000fe400078e00ff */
[----:B------:R-:W-:Y:S01]  /*af50*/  IADD3.X R3, RZ, UR15, RZ, P1, !PT ;  /* 0x0000000fff037c10 */ /* 0x000fe20008ffe4ff */
[----:B-1----:R-:W1:Y:S01]  /*af60*/  LDS R9, [R32+UR18+0x80] ;  /* 0x0000801220097984 */ /* 0x002e620008000800 */
[----:B------:R-:W-:Y:S01]  /*af70*/  LOP3.LUT P1, RZ, R33, 0x7f, RZ, 0xc0, !PT ;  /* 0x0000007f21ff7812 */ /* 0x000fe2000782c0ff */
[----:B------:R-:W-:Y:S01]  /*af80*/  BSSY B0, `(.L_x_198) ;  /* 0x00000eb000007945 */ /* 0x000fe20003800000 */
[----:B------:R-:W-:-:S02]  /*af90*/  IMAD.MOV.U32 R0, RZ, RZ, RZ ;  /* 0x000000ffff007224 */ /* 0x000fc400078e00ff */
[----:B------:R-:W-:Y:S01]  /*afa0*/  ISETP.EQ.OR P2, PT, R34, RZ, P1 ;  /* 0x000000ff2200720c */ /* 0x000fe20000f42670 */
[----:B------:R-:W-:Y:S02]  /*afb0*/  IMAD.MOV.U32 R20, RZ, RZ, 0x1 ;  /* 0x00000001ff147424 */ /* 0x000fe400078e00ff */
[----:B------:R-:W-:Y:S02]  /*afc0*/  IMAD.MOV.U32 R21, RZ, RZ, RZ ;  /* 0x000000ffff157224 */ /* 0x000fe400078e00ff */
[----:B------:R-:W-:Y:S01]  /*afd0*/  IMAD.MOV.U32 R22, RZ, RZ, RZ ;  /* 0x000000ffff167224 */ /* 0x000fe200078e00ff */
[----:B------:R-:W-:Y:S02]  /*afe0*/  ULOP3.LUT UR20, UR54, 0x1, URZ, 0xfc, !UPT ;  /* 0x0000000136147892 */ /* 0x000fe4000f8efc3f */
[----:B------:R-:W-:Y:S02]  /*aff0*/  ULOP3.LUT UR17, UR53, 0x2, URZ, 0xfc, !UPT ;  /* 0x0000000235117892 */ /* 0x000fe4000f8efc3f */
[----:B------:R-:W-:Y:S01]  /*b000*/  UIADD3 UR19, UR16, 0x38680, URZ ;  /* 0x0003868010137890 */ /* 0x000fe2000fffe03f */
[----:B--2---:R-:W5:Y:S04]  /*b010*/  ATOMG.E.EXCH.STRONG.GPU PT, RZ, [R4], R7 ;  /* 0x0000000704ff73a8 */ /* 0x004f6800041ee100 */
[----:B-1----:R1:W5:Y:S02]  /*b020*/  ATOMG.E.EXCH.STRONG.GPU PT, RZ, [R2], R9 ;  /* 0x0000000902ff73a8 */ /* 0x00236400041ee100 */
[----:B-1----:R-:W-:-:S02]  /*b030*/  PRMT R2, R6, 0x7610, R2 ;  /* 0x0000761006027816 */ /* 0x002fc40000000002 */
[----:B------:R-:W-:-:S07]  /*b040*/  PRMT R3, R8, 0x7610, R3 ;  /* 0x0000761008037816 */ /* 0x000fce0000000003 */
.L_x_218:
[----:B------:R-:W-:Y:S01]  /*b050*/  LOP3.LUT P0, RZ, R3, 0xff, RZ, 0xc0, !PT ;  /* 0x000000ff03ff7812 */ /* 0x000fe2000780c0ff */
[----:B-----5:R-:W-:Y:S01]  /*b060*/  VIADD R4, R19, 0x3f ;  /* 0x0000003f13047836 */ /* 0x020fe20000000000 */
[----:B------:R-:W-:Y:S05]  /*b070*/  YIELD ;  /* 0x0000000000007946 */ /* 0x000fea0003800000 */
[----:B------:R-:W-:Y:S01]  /*b080*/  SHF.R.S32.HI R5, RZ, 0x1f, R4 ;  /* 0x0000001fff057819 */ /* 0x000fe20000011404 */
[----:B------:R-:W-:Y:S03]  /*b090*/  BSSY B1, `(.L_x_199) ;  /* 0x0000008000017945 */ /* 0x000fe60003800000 */
[----:B------:R-:W-:-:S02]  /*b0a0*/  LEA.HI R5, R5, R4, RZ, 0x6 ;  /* 0x0000000405057211 */ /* 0x000fc400078f30ff */
[----:B------:R-:W-:Y:S05]  /*b0b0*/  @!P0 BRA `(.L_x_200) ;  /* 0x0000000000148947 */ /* 0x000fea0003800000 */
[----:B------:R-:W-:-:S04]  /*b0c0*/  DEPBAR {5,4,3,2,1,0} ;  /* 0x0000003f0000791a */ /* 0x000fc80000000000 */
[----:B------:R1:W-:Y:S01]  /*b0d0*/  UTMACCTL.IV [UR12] ;  /* 0x000000000c0079b9 */ /* 0x0003e20008000000 */
[----:B------:R-:W-:-:S04]  /*b0e0*/  DEPBAR {5,4,3,2,1,0} ;  /* 0x0000003f0000791a */ /* 0x000fc80000000000 */
[----:B------:R1:W-:Y:S02]  /*b0f0*/  UTMACCTL.IV [UR14] ;  /* 0x000000000e0079b9 */ /* 0x0003e40008000000 */
[----:B-1----:R-:W-:Y:S01]  /*b100*/  NOP ;  /* 0x0000000000007918 */ /* 0x002fe20000000000 */
.L_x_200:
[----:B------:R-:W-:Y:S05]  /*b110*/  BSYNC B1 ;  /* 0x0000000000017941 */ /* 0x000fea0003800000 */
.L_x_199:
[----:B------:R-:W-:Y:S01]  /*b120*/  UMOV UR4, 0xffffffff ;  /* 0xffffffff00047882 */ /* 0x000fe20000000000 */
[----:B------:R-:W-:Y:S02]  /*b130*/  SHF.R.S32.HI R7, RZ, 0x6, R5 ;  /* 0x00000006ff077819 */ /* 0x000fe40000011405 */
[----:B------:R-:W-:Y:S05]  /*b140*/  BRA.DIV UR4, `(.L_x_201) ;  /* 0x0000003e041c7947 */ /* 0x000fea000b800000 */
[----:B-----5:R-:W-:-:S13]  /*b150*/  ELECT P6, URZ, PT ;  /* 0x00000000003f782f */ /* 0x020fda00038c0000 */
.L_x_290:
[----:B------:R-:W-:Y:S01]  /*b160*/  ISETP.LT.OR P6, PT, R19, 0x1, !P6 ;  /* 0x000000011300780c */ /* 0x000fe200077c1670 */
[----:B------:R-:W-:-:S12]  /*b170*/  BSSY B1, `(.L_x_202) ;  /* 0x000002e000017945 */ /* 0x000fd80003800000 */
[----:B------:R-:W-:Y:S05]  /*b180*/  @P6 BRA `(.L_x_203) ;  /* 0x0000000000b06947 */ /* 0x000fea0003800000 */
[----:B------:R-:W-:Y:S01]  /*b190*/  IMAD.SHL.U32 R17, R17, 0x80, RZ ;  /* 0x0000008011117824 */ /* 0x000fe200078e00ff */
[----:B------:R-:W-:Y:S01]  /*b1a0*/  MOV R10, RZ ;  /* 0x000000ff000a7202 */ /* 0x000fe20000000f00 */
[----:B------:R-:W-:Y:S02]  /*b1b0*/  IMAD.SHL.U32 R16, R16, 0x100, RZ ;  /* 0x0000010010107824 */ /* 0x000fe400078e00ff */
[----:B------:R-:W-:Y:S02]  /*b1c0*/  VIADD R9, R7, 0x1 ;  /* 0x0000000107097836 */ /* 0x000fe40000000000 */
[----:B------:R-:W-:Y:S02]  /*b1d0*/  IMAD.MOV.U32 R3, RZ, RZ, R20 ;  /* 0x000000ffff037224 */ /* 0x000fe400078e0014 */
[----:B------:R-:W-:-:S07]  /*b1e0*/  IMAD.MOV.U32 R4, RZ, RZ, R0 ;  /* 0x000000ffff047224 */ /* 0x000fce00078e0000 */
.L_x_207:
[----:B--2---:R-:W-:Y:S01]  /*b1f0*/  LEA R8, R4, UR16, 0x3 ;  /* 0x0000001004087c11 */ /* 0x004fe2000f8e18ff */
[----:B------:R-:W-:Y:S05]  /*b200*/  YIELD ;  /* 0x0000000000007946 */ /* 0x000fea0003800000 */
[----:B------:R-:W-:Y:S01]  /*b210*/  SHF.L.U32 R5, R3, 0x1f, RZ ;  /* 0x0000001f03057819 */ /* 0x000fe200000006ff */
[----:B------:R-:W1:Y:S03]  /*b220*/  @!P1 LDC R6, c[0x0][0x500] ;  /* 0x00014000ff069b82 */ /* 0x000e660000000800 */
[----:B------:R-:W2:Y:S02]  /*b230*/  SYNCS.PHASECHK.TRANS64.TRYWAIT P0, [R8+URZ+0x384a0], R5 ;  /* 0x0384a005080075a7 */ /* 0x000ea4000800017f */
[----:B--2---:R-:W-:Y:S05]  /*b240*/  @!P0 BRA `(.L_x_204) ;  /* 0x0000003800fc8947 */ /* 0x004fea0003800000 */
.L_x_291:
[----:B------:R-:W-:Y:S01]  /*b250*/  UPRMT UR4, UR17, 0x9910, URZ ;  /* 0x0000991011047896 */ /* 0x000fe2000800003f */
[----:B-1----:R1:W-:Y:S03]  /*b260*/  @!P1 SYNCS.ARRIVE.TRANS64 RZ, [R8+URZ+0x38480], R6 ;  /* 0x0384800608ff99a7 */ /* 0x0023e6000800003f */
[----:B------:R-:W-:-:S06]  /*b270*/  UISETP.NE.AND UP0, UPT, UR4, 0x2, UPT ;  /* 0x000000020400788c */ /* 0x000fcc000bf05270 */
[----:B------:R-:W-:-:S13]  /*b280*/  PLOP3.LUT P0, PT, PT, PT, UP0, 0x80, 0x0 ;  /* 0x000000000000781c */ /* 0x000fda0003f0f008 */
[----:B-1----:R-:W-:Y:S05]  /*b290*/  @P0 BRA `(.L_x_205) ;  /* 0x0000000000040947 */ /* 0x002fea0003800000 */
[----:B------:R-:W-:Y:S01]  /*b2a0*/  BPT.TRAP 0x1 ;  /* 0x000000040000795c */ /* 0x000fe20000300000 */
.L_x_205:
[----:B------:R-:W-:Y:S05]  /*b2b0*/  @P2 BRA `(.L_x_206) ;  /* 0x0000000000042947 */ /* 0x000fea0003800000 */
[----:B------:R-:W-:Y:S01]  /*b2c0*/  BPT.TRAP 0x1 ;  /* 0x000000040000795c */ /* 0x000fe20000300000 */
.L_x_206:
[----:B------:R-:W-:Y:S01]  /*b2d0*/  R2UR UR8, R4 ;  /* 0x00000000040872ca */ /* 0x000fe200000e0000 */
[----:B------:R-:W-:Y:S01]  /*b2e0*/  VIADD R9, R9, 0xffffffff ;  /* 0xffffffff09097836 */ /* 0x000fe20000000000 */
[----:B------:R-:W-:Y:S01]  /*b2f0*/  R2UR UR9, R8 ;  /* 0x00000000080972ca */ /* 0x000fe200000e0000 */
[----:B------:R-:W-:Y:S01]  /*b300*/  VIADD R4, R4, 0x1 ;  /* 0x0000000104047836 */ /* 0x000fe20000000000 */
[----:B------:R-:W-:Y:S01]  /*b310*/  R2UR UR10, R10 ;  /* 0x000000000a0a72ca */ /* 0x000fe200000e0000 */
[----:B------:R-:W-:Y:S01]  /*b320*/  UMOV UR22, 0x0 ;  /* 0x0000000000167882 */ /* 0x000fe20000000000 */
[----:B------:R-:W-:Y:S01]  /*b330*/  R2UR UR11, R16 ;  /* 0x00000000100b72ca */ /* 0x000fe200000e0000 */
[----:B------:R-:W-:Y:S01]  /*b340*/  UMOV UR23, 0x10000000 ;  /* 0x1000000000177882 */ /* 0x000fe20000000000 */
[----:B------:R-:W-:Y:S01]  /*b350*/  R2UR UR7, R17 ;  /* 0x00000000110772ca */ /* 0x000fe200000e0000 */
[----:B------:R-:W-:Y:S01]  /*b360*/  VIADD R10, R10, 0x40 ;  /* 0x000000400a0a7836 */ /* 0x000fe20000000000 */
[----:B------:R-:W-:-:S02]  /*b370*/  ISETP.GT.AND P3, PT, R9, 0x1, PT ;  /* 0x000000010900780c */ /* 0x000fc40003f64270 */
[C---:B------:R-:W-:Y:S01]  /*b380*/  ISETP.NE.AND P0, PT, R4.reuse, 0x4, PT ;  /* 0x000000040400780c */ /* 0x040fe20003f05270 */
[----:B------:R-:W-:Y:S02]  /*b390*/  ULEA UR4, UR8, UR16, 0xe ;  /* 0x0000001008047291 */ /* 0x000fe4000f8e703f */
[----:B------:R-:W-:Y:S01]  /*b3a0*/  ULEA UR8, UR8, UR16, 0xf ;  /* 0x0000001008087291 */ /* 0x000fe2000f8e783f */
[----:B------:R-:W-:Y:S01]  /*b3b0*/  SEL R6, RZ, 0x1, P0 ;  /* 0x00000001ff067807 */ /* 0x000fe20000000000 */
[----:B------:R-:W-:Y:S01]  /*b3c0*/  UIADD3 UR9, UR9, 0x38480, URZ ;  /* 0x0003848009097890 */ /* 0x000fe2000fffe03f */
[----:B------:R-:W-:Y:S01]  /*b3d0*/  SEL R4, R4, RZ, P0 ;  /* 0x000000ff04047207 */ /* 0x000fe20000000000 */
[----:B------:R-:W-:Y:S01]  /*b3e0*/  UIADD3 UR4, UR4, 0x20000, URZ ;  /* 0x0002000004047890 */ /* 0x000fe2000fffe03f */
[----:B------:R-:W-:Y:S01]  /*b3f0*/  LOP3.LUT R3, R3, R6, RZ, 0x3c, !PT ;  /* 0x0000000603037212 */ /* 0x000fe200078e3cff */
[----:B------:R-:W-:-:S03]  /*b400*/  UMOV UR6, UR10 ;  /* 0x0000000a00067c82 */ /* 0x000fc60008000000 */
[----:B------:R-:W-:Y:S02]  /*b410*/  UMOV UR5, UR9 ;  /* 0x0000000900057c82 */ /* 0x000fe40008000000 */
[----:B------:R1:W-:Y:S02]  /*b420*/  UTMALDG.2D [UR8], [UR12], desc[UR22] ;  /* 0x000016080c0075b4 */ /* 0x0003e40008009000 */
[----:B------:R1:W-:Y:S02]  /*b430*/  UTMALDG.2D [UR4], [UR14], desc[UR22] ;  /* 0x000016040e0075b4 */ /* 0x0003e40008009000 */
[----:B-1----:R-:W-:Y:S05]  /*b440*/  @P3 BRA `(.L_x_207) ;  /* 0xfffffffc00683947 */ /* 0x002fea000383ffff */
.L_x_203:
[----:B------:R-:W-:Y:S05]  /*b450*/  BSYNC B1 ;  /* 0x0000000000017941 */ /* 0x000fea0003800000 */
.L_x_202:
[----:B------:R-:W-:Y:S01]  /*b460*/  IMAD.IADD R0, R7, 0x1, R0 ;  /* 0x0000000107007824 */ /* 0x000fe200078e0200 */
[----:B------:R-:W-:-:S04]  /*b470*/  LOP3.LUT P0, RZ, R2, 0xff, RZ, 0xc0, !PT ;  /* 0x000000ff02ff7812 */ /* 0x000fc8000780c0ff */
[----:B------:R-:W-:-:S04]  /*b480*/  SHF.R.U32.HI R2, RZ, 0x2, R0 ;  /* 0x00000002ff027819 */ /* 0x000fc80000011600 */
[----:B------:R-:W-:-:S04]  /*b490*/  LOP3.LUT R2, R2, 0x1, RZ, 0xc0, !PT ;  /* 0x0000000102027812 */ /* 0x000fc800078ec0ff */
[----:B------:R-:W-:Y:S01]  /*b4a0*/  ISETP.NE.U32.AND P3, PT, R2, 0x1, PT ;  /* 0x000000010200780c */ /* 0x000fe20003f65070 */
[----:B------:R-:W-:Y:S01]  /*b4b0*/  IMAD.U32 R2, RZ, RZ, UR20 ;  /* 0x00000014ff027e24 */ /* 0x000fe2000f8e00ff */
[----:B------:R-:W-:Y:S01]  /*b4c0*/  @P0 SYNCS.ARRIVE.TRANS64.A1T0 RZ, [UR16+0x38508], RZ ;  /* 0x038508ffffff09a7 */ /* 0x000fe20008100010 */
[----:B------:R-:W-:Y:S02]  /*b4d0*/  ISETP.GT.U32.AND P0, PT, R0, 0x3, PT ;  /* 0x000000030000780c */ /* 0x000fe40003f04070 */
[C---:B------:R-:W-:Y:S02]  /*b4e0*/  ISETP.GT.U32.AND P3, PT, R7.reuse, 0x3, !P3 ;  /* 0x000000030700780c */ /* 0x040fe40005f64070 */
[----:B------:R-:W-:Y:S02]  /*b4f0*/  ISETP.NE.AND P4, PT, R2, 0x3, PT ;  /* 0x000000030200780c */ /* 0x000fe40003f85270 */
[----:B------:R-:W-:Y:S02]  /*b500*/  ISETP.LT.U32.AND P0, PT, R7, 0x4, P0 ;  /* 0x000000040700780c */ /* 0x000fe40000701070 */
[----:B------:R-:W-:-:S02]  /*b510*/  SEL R2, RZ, 0x1, !P3 ;  /* 0x00000001ff027807 */ /* 0x000fc40005800000 */
[----:B------:R-:W-:Y:S02]  /*b520*/  SEL R3, RZ, 0x1, !P0 ;  /* 0x00000001ff037807 */ /* 0x000fe40004000000 */
[----:B------:R-:W-:Y:S02]  /*b530*/  LOP3.LUT R0, R0, 0x3, RZ, 0xc0, !PT ;  /* 0x0000000300007812 */ /* 0x000fe400078ec0ff */
[----:B------:R-:W-:-:S03]  /*b540*/  LOP3.LUT R20, R2, R20, R3, 0x96, !PT ;  /* 0x0000001402147212 */ /* 0x000fc600078e9603 */
[----:B------:R-:W-:Y:S05]  /*b550*/  @!P4 BRA `(.L_x_208) ;  /* 0x000000000004c947 */ /* 0x000fea0003800000 */
[----:B------:R-:W-:Y:S01]  /*b560*/  BPT.TRAP 0x1 ;  /* 0x000000040000795c */ /* 0x000fe20000300000 */
.L_x_208:
[C---:B------:R-:W-:Y:S01]  /*b570*/  LEA R3, R21.reuse, UR16, 0x3 ;  /* 0x0000001015037c11 */ /* 0x040fe2000f8e18ff */
[----:B------:R-:W-:Y:S01]  /*b580*/  BSSY B1, `(.L_x_209) ;  /* 0x0000005000017945 */ /* 0x000fe20003800000 */
[----:B------:R-:W-:Y:S02]  /*b590*/  SHF.L.U32 R2, R22, 0x1f, RZ ;  /* 0x0000001f16027819 */ /* 0x000fe400000006ff */
[----:B--2---:R-:W-:Y:S02]  /*b5a0*/  LEA R8, R21, UR16, 0x4 ;  /* 0x0000001015087c11 */ /* 0x004fe4000f8e20ff */
[----:B------:R-:W1:Y:S02]  /*b5b0*/  SYNCS.PHASECHK.TRANS64.TRYWAIT P0, [R3+URZ+0x38400], R2 ;  /* 0x03840002030075a7 */ /* 0x000e64000800017f */
[----:B-1----:R-:W-:Y:S05]  /*b5c0*/  @!P0 BRA `(.L_x_210) ;  /* 0x0000003800308947 */ /* 0x002fea0003800000 */
.L_x_292:
[----:B------:R-:W-:Y:S05]  /*b5d0*/  BSYNC B1 ;  /* 0x0000000000017941 */ /* 0x000fea0003800000 */
.L_x_209:
[----:B------:R-:W2:Y:S01]  /*b5e0*/  LDS.128 R8, [R8+0x38510] ;  /* 0x0385100008087984 */ /* 0x000ea20000000c00 */
[----:B------:R-:W-:Y:S01]  /*b5f0*/  @!PT LDS RZ, [RZ] ;  /* 0x00000000fffff984 */ /* 0x000fe20000000800 */
[----:B------:R-:W-:Y:S01]  /*b600*/  @!PT LDS RZ, [RZ] ;  /* 0x00000000fffff984 */ /* 0x000fe20000000800 */
[----:B------:R-:W-:Y:S01]  /*b610*/  @!PT LDS RZ, [RZ] ;  /* 0x00000000fffff984 */ /* 0x000fe20000000800 */
[----:B------:R-:W-:Y:S01]  /*b620*/  @!PT LDS RZ, [RZ] ;  /* 0x00000000fffff984 */ /* 0x000fe20000000800 */
[----:B------:R3:W-:Y:S06]  /*b630*/  MEMBAR.ALL.CTA ;  /* 0x0000000000007992 */ /* 0x0007ec0000008000 */
[----:B---3--:R-:W3:Y:S01]  /*b640*/  FENCE.VIEW.ASYNC.S ;  /* 0x00000000000073c6 */ /* 0x008ee20000000000 */
[----:B--2---:R-:W-:Y:S02]  /*b650*/  IMAD.MOV.U32 R17, RZ, RZ, R9 ;  /* 0x000000ffff117224 */ /* 0x004fe400078e0009 */
[----:B------:R-:W-:Y:S01]  /*b660*/  IMAD.MOV.U32 R16, RZ, RZ, R8 ;  /* 0x000000ffff107224 */ /* 0x000fe200078e0008 */
[----:B---3--:R-:W-:Y:S06]  /*b670*/  @!P4 BRA `(.L_x_211) ;  /* 0x000000000004c947 */ /* 0x008fec0003800000 */
[----:B------:R-:W-:Y:S01]  /*b680*/  BPT.TRAP 0x1 ;  /* 0x000000040000795c */ /* 0x000fe20000300000 */
.L_x_211:
[----:B------:R-:W2:Y:S01]  /*b690*/  S2R R5, SR_CgaCtaId ;  /* 0x0000000000057919 */ /* 0x000ea20000008800 */
[----:B------:R-:W-:Y:S01]  /*b6a0*/  ISETP.NE.AND P0, PT, R11, RZ, PT ;  /* 0x000000ff0b00720c */ /* 0x000fe20003f05270 */
[----:B-1----:R-:W-:Y:S01]  /*b6b0*/  VIADD R2, R3, 0x38440 ;  /* 0x0003844003027836 */ /* 0x002fe20000000000 */
[CC--:B------:R-:W-:Y:S02]  /*b6c0*/  ISETP.NE.AND P3, PT, R10.reuse, R18.reuse, PT ;  /* 0x000000120a00720c */ /* 0x0c0fe40003f65270 */
[----:B------:R-:W-:Y:S02]  /*b6d0*/  ISETP.EQ.OR P0, PT, R10, R18, !P0 ;  /* 0x000000120a00720c */ /* 0x000fe40004702670 */
[----:B--2---:R-:W-:-:S04]  /*b6e0*/  PRMT R2, R5, 0x654, R2 ;  /* 0x0000065405027816 */ /* 0x004fc80000000002 */
[----:B------:R1:W-:Y:S07]  /*b6f0*/  SYNCS.ARRIVE.TRANS64.RED.A1T0 RZ, [R2+URZ], RZ ;  /* 0x000000ff02ff79a7 */ /* 0x0003ee000810043f */
[----:B------:R-:W-:Y:S05]  /*b700*/  @P0 BRA `(.L_x_212) ;  /* 0x0000000400a40947 */ /* 0x000fea0003800000 */
[----:B-1----:R-:W1:Y:S02]  /*b710*/  LDC.64 R2, c[0x0][0x290] ;  /* 0x0000a400ff027b82 */ /* 0x002e640000000a00 */
[----:B-1----:R-:W-:-:S05]  /*b720*/  IMAD.WIDE R2, R10, 0xc, R2 ;  /* 0x0000000c0a027825 */ /* 0x002fca00078e0202 */
[----:B------:R1:W5:Y:S01]  /*b730*/  LDG.E R19, desc[UR58][R2.64+0x8] ;  /* 0x0000083a02137981 */ /* 0x000362000c1e1900 */
[----:B------:R-:W-:-:S03]  /*b740*/  UMOV UR4, 0xffffffff ;  /* 0xffffffff00047882 */ /* 0x000fc60000000000 */
[----:B------:R-:W-:Y:S05]  /*b750*/  BRA.DIV UR4, `(.L_x_213) ;  /* 0x0000003604e07947 */ /* 0x000fea000b800000 */
[----:B------:R-:W-:-:S13]  /*b760*/  ELECT P6, URZ, PT ;  /* 0x00000000003f782f */ /* 0x000fda00038c0000 */
.L_x_295:
[----:B------:R-:W-:Y:S04]  /*b770*/  BSSY B1, `(.L_x_214) ;  /* 0x000004f000017945 */ /* 0x000fe80003800000 */
[----:B------:R-:W-:Y:S05]  /*b780*/  @!P6 BRA `(.L_x_215) ;  /* 0x000000040034e947 */ /* 0x000fea0003800000 */
[----:B------:R-:W-:Y:S01]  /*b790*/  SHF.R.S32.HI R5, RZ, 0x1f, R10 ;  /* 0x0000001fff057819 */ /* 0x000fe2000001140a */
[----:B------:R-:W-:Y:S01]  /*b7a0*/  ULDC.64 UR4, c[0x0][0x510] ;  /* 0x0001440000047ab9 */ /* 0x000fe20000000a00 */
[C---:B------:R-:W-:Y:S01]  /*b7b0*/  SHF.L.U32 R4, R10.reuse, 0x3, RZ ;  /* 0x000000030a047819 */ /* 0x040fe200000006ff */
[----:B------:R-:W-:Y:S01]  /*b7c0*/  ULDC.64 UR6, c[0x0][0x520] ;  /* 0x0001480000067ab9 */ /* 0x000fe20000000a00 */
[----:B------:R-:W-:Y:S01]  /*b7d0*/  SHF.L.U64.HI R5, R10, 0x3, R5 ;  /* 0x000000030a057819 */ /* 0x000fe20000010205 */
[----:B------:R-:W2:Y:S01]  /*b7e0*/  LDG.E R18, desc[UR58][R2.64] ;  /* 0x0000003a02127981 */ /* 0x000ea2000c1e1900 */
[C---:B------:R-:W-:Y:S02]  /*b7f0*/  IADD3 R12, P0, R4.reuse, UR4, RZ ;  /* 0x00000004040c7c10 */ /* 0x040fe4000ff1e0ff */
[C---:B------:R-:W-:Y:S02]  /*b800*/  IADD3 R8, P4, R4.reuse, UR6, RZ ;  /* 0x0000000604087c10 */ /* 0x040fe4000ff9e0ff */
[C---:B------:R-:W-:Y:S01]  /*b810*/  IADD3.X R13, R5.reuse, UR5, RZ, P0, !PT ;  /* 0x00000005050d7c10 */ /* 0x040fe200087fe4ff */
[----:B------:R-:W-:Y:S01]  /*b820*/  ULDC.64 UR4, c[0x0][0x518] ;  /* 0x0001460000047ab9 */ /* 0x000fe20000000a00 */
[----:B------:R-:W-:Y:S01]  /*b830*/  IADD3.X R9, R5, UR7, RZ, P4, !PT ;  /* 0x0000000705097c10 */ /* 0x000fe2000a7fe4ff */
[----:B-1----:R1:W3:Y:S04]  /*b840*/  LDG.E R2, desc[UR58][R2.64+0x4] ;  /* 0x0000043a02027981 */ /* 0x0022e8000c1e1900 */
[----:B------:R-:W4:Y:S04]  /*b850*/  LDG.E.64 R12, desc[UR58][R12.64] ;  /* 0x0000003a0c0c7981 */ /* 0x000f28000c1e1b00 */
[----:B------:R-:W2:Y:S01]  /*b860*/  LDG.E.64 R8, desc[UR58][R8.64] ;  /* 0x0000003a08087981 */ /* 0x000ea2000c1e1b00 */
[----:B------:R-:W-:-:S04]  /*b870*/  IADD3 R6, P0, R4, UR4, RZ ;  /* 0x0000000404067c10 */ /* 0x000fc8000ff1e0ff */
[----:B------:R-:W-:Y:S01]  /*b880*/  IADD3.X R7, R5, UR5, RZ, P0, !PT ;  /* 0x0000000505077c10 */ /* 0x000fe200087fe4ff */
[----:B------:R-:W-:-:S05]  /*b890*/  ULDC.64 UR4, c[0x0][0x528] ;  /* 0x00014a0000047ab9 */ /* 0x000fca0000000a00 */
[----:B------:R-:W3:Y:S01]  /*b8a0*/  LDG.E.64 R6, desc[UR58][R6.64] ;  /* 0x0000003a06067981 */ /* 0x000ee2000c1e1b00 */
[----:B------:R-:W-:-:S04]  /*b8b0*/  IADD3 R4, P0, R4, UR4, RZ ;  /* 0x0000000404047c10 */ /* 0x000fc8000ff1e0ff */
[----:B------:R-:W-:-:S06]  /*b8c0*/  IADD3.X R5, R5, UR5, RZ, P0, !PT ;  /* 0x0000000505057c10 */ /* 0x000fcc00087fe4ff */
[----:B------:R-:W3:Y:S04]  /*b8d0*/  LDG.E.64 R4, desc[UR58][R4.64] ;  /* 0x0000003a04047981 */ /* 0x000ee8000c1e1b00 */
[----:B----4-:R-:W-:Y:S04]  /*b8e0*/  STS.64 [UR18], R12 ;  /* 0x0000000cff007988 */ /* 0x010fe80008000a12 */
[----:B--2---:R-:W-:Y:S04]  /*b8f0*/  STS.64 [UR19], R8 ;  /* 0x00000008ff007988 */ /* 0x004fe80008000a13 */
[----:B------:R-:W2:Y:S01]  /*b900*/  LDS R14, [UR18+0x1c] ;  /* 0x00001c12ff0e7984 */ /* 0x000ea20008000800 */
[----:B---3--:R-:W-:-:S04]  /*b910*/  SHF.L.U64.HI R24, R6, 0x1, R7 ;  /* 0x0000000106187819 */ /* 0x008fc80000010207 */
[----:B------:R-:W-:-:S04]  /*b920*/  LOP3.LUT R24, R24, 0x1fffffff, RZ, 0xc0, !PT ;  /* 0x1fffffff18187812 */ /* 0x000fc800078ec0ff */
[----:B------:R-:W-:-:S04]  /*b930*/  SHF.R.U32.HI R7, RZ, 0x4, R24 ;  /* 0x00000004ff077819 */ /* 0x000fc80000011618 */
[----:B--2---:R-:W-:-:S05]  /*b940*/  LOP3.LUT R14, R14, 0xf, R7, 0xb8, !PT ;  /* 0x0000000f0e0e7812 */ /* 0x004fca00078eb807 */
[----:B------:R-:W-:Y:S04]  /*b950*/  STS [UR18+0x1c], R14 ;  /* 0x00001c0eff007988 */ /* 0x000fe80008000812 */
[----:B------:R-:W2:Y:S02]  /*b960*/  LDS R7, [UR18+0x1c] ;  /* 0x00001c12ff077984 */ /* 0x000ea40008000800 */
[----:B--2---:R-:W-:-:S05]  /*b970*/  LOP3.LUT R7, R7, 0xf0, RZ, 0xb8, !PT ;  /* 0x000000f007077812 */ /* 0x004fca00078eb8ff */
[----:B------:R-:W-:Y:S04]  /*b980*/  STS [UR18+0x1c], R7 ;  /* 0x00001c07ff007988 */ /* 0x000fe80008000812 */
[----:B------:R-:W2:Y:S01]  /*b990*/  LDS R9, [UR18+0x1c] ;  /* 0x00001c12ff097984 */ /* 0x000ea20008000800 */
[----:B------:R-:W-:-:S05]  /*b9a0*/  IMAD.U32 R8, RZ, RZ, UR18 ;  /* 0x00000012ff087e24 */ /* 0x000fca000f8e00ff */
[----:B------:R-:W-:Y:S02]  /*b9b0*/  SHF.R.U64 R8, R8, 0x4, RZ ;  /* 0x0000000408087819 */ /* 0x000fe400000012ff */
[----:B--2---:R-:W-:-:S05]  /*b9c0*/  LOP3.LUT R9, R9, 0xf00, RZ, 0xb8, !PT ;  /* 0x00000f0009097812 */ /* 0x004fca00078eb8ff */
[----:B------:R-:W-:Y:S04]  /*b9d0*/  STS.64 [UR18+0x18], R8 ;  /* 0x00001808ff007988 */ /* 0x000fe80008000a12 */
[----:B------:R-:W1:Y:S01]  /*b9e0*/  LDS R25, [UR18+0x1c] ;  /* 0x00001c12ff197984 */ /* 0x000e620008000800 */
[----:B------:R-:W-:Y:S01]  /*b9f0*/  IMAD.SHL.U32 R23, R6, 0x2, RZ ;  /* 0x0000000206177824 */ /* 0x000fe200078e00ff */
[----:B------:R-:W-:-:S04]  /*ba00*/  CS2R R14, SRZ ;  /* 0x00000000000e7805 */ /* 0x000fc8000001ff00 */
[----:B------:R-:W-:Y:S01]  /*ba10*/  LOP3.LUT R23, R23, 0xfffffffe, RZ, 0xc0, !PT ;  /* 0xfffffffe17177812 */ /* 0x000fe200078ec0ff */
[----:B-----5:R-:W-:Y:S02]  /*ba20*/  VIADD R12, R19, 0xffffffff ;  /* 0xffffffff130c7836 */ /* 0x020fe40000000000 */
[----:B------:R-:W-:Y:S01]  /*ba30*/  VIADD R13, R18, 0xffffffff ;  /* 0xffffffff120d7836 */ /* 0x000fe20000000000 */
[----:B------:R-:W-:Y:S01]  /*ba40*/  SHF.R.U64 R23, R23, 0x4, R24 ;  /* 0x0000000417177819 */ /* 0x000fe20000001218 */
[----:B------:R-:W-:Y:S04]  /*ba50*/  STS [UR18+0x10], R8 ;  /* 0x00001008ff007988 */ /* 0x000fe80008000812 */
[----:B------:R-:W-:Y:S04]  /*ba60*/  STS [UR18+0x14], R8 ;  /* 0x00001408ff007988 */ /* 0x000fe80008000812 */
[----:B------:R-:W-:Y:S04]  /*ba70*/  STS.128 [UR18+0x20], R12 ;  /* 0x0000200cff007988 */ /* 0x000fe80008000c12 */
[----:B------:R-:W-:Y:S04]  /*ba80*/  STS [UR18+0xc], R23 ;  /* 0x00000c17ff007988 */ /* 0x000fe80008000812 */
[----:B------:R-:W-:Y:S01]  /*ba90*/  STS [UR18+0x30], RZ ;  /* 0x000030ffff007988 */ /* 0x000fe20008000812 */
[----:B-1----:R-:W-:-:S05]  /*baa0*/  LOP3.LUT R3, R25, 0xf000, RZ, 0xb8, !PT ;  /* 0x0000f00019037812 */ /* 0x002fca00078eb8ff */
[----:B------:R-:W-:Y:S04]  /*bab0*/  STS [UR18+0x1c], R3 ;  /* 0x00001c03ff007988 */ /* 0x000fe80008000812 */
[----:B------:R-:W1:Y:S01]  /*bac0*/  LDS R6, [UR19+0x1c] ;  /* 0x00001c13ff067984 */ /* 0x000e620008000800 */
[----:B------:R-:W-:-:S04]  /*bad0*/  SHF.L.U64.HI R18, R4, 0x1, R5 ;  /* 0x0000000104127819 */ /* 0x000fc80000010205 */
[----:B------:R-:W-:-:S04]  /*bae0*/  LOP3.LUT R18, R18, 0x1fffffff, RZ, 0xc0, !PT ;  /* 0x1fffffff12127812 */ /* 0x000fc800078ec0ff */
[----:B------:R-:W-:-:S04]  /*baf0*/  SHF.R.U32.HI R5, RZ, 0x4, R18 ;  /* 0x00000004ff057819 */ /* 0x000fc80000011612 */
[----:B-1----:R-:W-:-:S05]  /*bb00*/  LOP3.LUT R5, R6, 0xf, R5, 0xb8, !PT ;  /* 0x0000000f06057812 */ /* 0x002fca00078eb805 */
[----:B------:R-:W-:Y:S04]  /*bb10*/  STS [UR19+0x1c], R5 ;  /* 0x00001c05ff007988 */ /* 0x000fe80008000813 */
[----:B------:R-:W1:Y:S02]  /*bb20*/  LDS R8, [UR19+0x1c] ;  /* 0x00001c13ff087984 */ /* 0x000e640008000800 */
[----:B-1----:R-:W-:-:S05]  /*bb30*/  LOP3.LUT R8, R8, 0xf0, RZ, 0xb8, !PT ;  /* 0x000000f008087812 */ /* 0x002fca00078eb8ff */
[----:B------:R-:W-:Y:S04]  /*bb40*/  STS [UR19+0x1c], R8 ;  /* 0x00001c08ff007988 */ /* 0x000fe80008000813 */
[----:B------:R-:W1:Y:S01]  /*bb50*/  LDS R7, [UR19+0x1c] ;  /* 0x00001c13ff077984 */ /* 0x000e620008000800 */
[----:B------:R-:W-:-:S05]  /*bb60*/  IMAD.U32 R6, RZ, RZ, UR19 ;  /* 0x00000013ff067e24 */ /* 0x000fca000f8e00ff */
[----:B------:R-:W-:Y:S02]  /*bb70*/  SHF.R.U64 R6, R6, 0x4, RZ ;  /* 0x0000000406067819 */ /* 0x000fe400000012ff */
[----:B-1----:R-:W-:-:S05]  /*bb80*/  LOP3.LUT R7, R7, 0xf00, RZ, 0xb8, !PT ;  /* 0x00000f0007077812 */ /* 0x002fca00078eb8ff */
[----:B------:R-:W-:Y:S04]  /*bb90*/  STS.64 [UR19+0x18], R6 ;  /* 0x00001806ff007988 */ /* 0x000fe80008000a13 */
[----:B------:R-:W1:Y:S01]  /*bba0*/  LDS R9, [UR19+0x1c] ;  /* 0x00001c13ff097984 */ /* 0x000e620008000800 */
[----:B------:R-:W-:Y:S02]  /*bbb0*/  IMAD.SHL.U32 R3, R4, 0x2, RZ ;  /* 0x0000000204037824 */ /* 0x000fe400078e00ff */
[----:B------:R-:W-:-:S03]  /*bbc0*/  VIADD R13, R2, 0xffffffff ;  /* 0xffffffff020d7836 */ /* 0x000fc60000000000 */
[----:B------:R-:W-:-:S04]  /*bbd0*/  LOP3.LUT R3, R3, 0xfffffffe, RZ, 0xc0, !PT ;  /* 0xfffffffe03037812 */ /* 0x000fc800078ec0ff */
[----:B------:R-:W-:Y:S01]  /*bbe0*/  SHF.R.U64 R3, R3, 0x4, R18 ;  /* 0x0000000403037819 */ /* 0x000fe20000001212 */
[----:B------:R2:W-:Y:S04]  /*bbf0*/  STS.128 [UR19+0x20], R12 ;  /* 0x0000200cff007988 */ /* 0x0005e80008000c13 */
[----:B------:R2:W-:Y:S04]  /*bc00*/  STS [UR19+0xc], R3 ;  /* 0x00000c03ff007988 */ /* 0x0005e80008000813 */
[----:B------:R2:W-:Y:S04]  /*bc10*/  STS [UR19+0x10], R6 ;  /* 0x00001006ff007988 */ /* 0x0005e80008000813 */
[----:B------:R2:W-:Y:S04]  /*bc20*/  STS [UR19+0x14], R6 ;  /* 0x00001406ff007988 */ /* 0x0005e80008000813 */
[----:B------:R-:W-:Y:S01]  /*bc30*/  STS [UR19+0x30], RZ ;  /* 0x000030ffff007988 */ /* 0x000fe20008000813 */
[----:B-1----:R-:W-:-:S05]  /*bc40*/  LOP3.LUT R2, R9, 0xf000, RZ, 0xb8, !PT ;  /* 0x0000f00009027812 */ /* 0x002fca00078eb8ff */
[----:B------:R2:W-:Y:S02]  /*bc50*/  STS [UR19+0x1c], R2 ;  /* 0x00001c02ff007988 */ /* 0x0005e40008000813 */
.L_x_215:
[----:B------:R-:W-:Y:S05]  /*bc60*/  BSYNC B1 ;  /* 0x0000000000017941 */ /* 0x000fea0003800000 */
.L_x_214:
[----:B------:R-:W-:-:S03]  /*bc70*/  UMOV UR4, 0xffffffff ;  /* 0xffffffff00047882 */ /* 0x000fc60000000000 */
[----:B------:R-:W-:Y:S05]  /*bc80*/  BRA.DIV UR4, `(.L_x_216) ;  /* 0x0000003204b47947 */ /* 0x000fea000b800000 */
[----:B------:R-:W-:Y:S01]  /*bc90*/  ELECT P6, URZ, PT ;  /* 0x00000000003f782f */ /* 0x000fe200038c0000 */
[----:B------:R-:W-:-:S12]  /*bca0*/  NOP ;  /* 0x0000000000007918 */ /* 0x000fd80000000000 */
.L_x_299:
[----:B-12---:R-:W1:Y:S02]  /*bcb0*/  S2R R2, SR_LANEID ;  /* 0x0000000000027919 */ /* 0x006e640000000000 */
[----:B-1----:R-:W-:-:S05]  /*bcc0*/  IMAD.SHL.U32 R6, R2, 0x4, RZ ;  /* 0x0000000402067824 */ /* 0x002fca00078e00ff */
[----:B------:R1:W2:Y:S01]  /*bcd0*/  LDS R7, [R6+UR18] ;  /* 0x0000001206077984 */ /* 0x0002a20008000800 */
[C---:B------:R-:W-:Y:S02]  /*bce0*/  IADD3 R4, P0, R6.reuse, UR12, RZ ;  /* 0x0000000c06047c10 */ /* 0x040fe4000ff1e0ff */
[----:B------:R-:W-:Y:S01]  /*bcf0*/  IADD3 R2, P4, R6, UR14, RZ ;  /* 0x0000000e06027c10 */ /* 0x000fe2000ff9e0ff */
[----:B------:R1:W3:Y:S01]  /*bd00*/  LDS R9, [R6+UR18+0x80] ;  /* 0x0000801206097984 */ /* 0x0002e20008000800 */
[----:B------:R-:W-:Y:S11]  /*bd10*/  @!P6 BRA `(.L_x_217) ;  /* 0x000000000008e947 */ /* 0x000ff60003800000 */
[----:B------:R0:W-:Y:S01]  /*bd20*/  UTMACMDFLUSH ;  /* 0x00000000000079b7 */ /* 0x0001e20000000000 */
[----:B------:R-:W-:-:S04]  /*bd30*/  DEPBAR.LE SB0, 0x0 ;  /* 0x000080000000791a */ /* 0x000fc80000000000 */
.L_x_217:
[----:B------:R-:W-:Y:S01]  /*bd40*/  IMAD.X R5, RZ, RZ, UR13, P0 ;  /* 0x0000000dff057e24 */ /* 0x000fe200080e06ff */
[----:B------:R-:W-:Y:S05]  /*bd50*/  WARPSYNC.ALL ;  /* 0x0000000000007948 */ /* 0x000fea0003800000 */
[----:B------:R-:W-:Y:S01]  /*bd60*/  IMAD.X R3, RZ, RZ, UR15, P4 ;  /* 0x0000000fff037e24 */ /* 0x000fe2000a0e06ff */
[----:B--2---:R2:W5:Y:S04]  /*bd70*/  ATOMG.E.EXCH.STRONG.GPU PT, RZ, [R4], R7 ;  /* 0x0000000704ff73a8 */ /* 0x00456800041ee100 */
[----:B---3--:R2:W5:Y:S01]  /*bd80*/  ATOMG.E.EXCH.STRONG.GPU PT, RZ, [R2], R9 ;  /* 0x0000000902ff73a8 */ /* 0x00856200041ee100 */
[----:B------:R-:W-:-:S07]  /*bd90*/  MOV R18, R10 ;  /* 0x0000000a00127202 */ /* 0x000fce0000000f00 */
.L_x_212:
[----:B------:R-:W-:Y:S01]  /*bda0*/  ISETP.NE.AND P4, PT, R11, RZ, PT ;  /* 0x000000ff0b00720c */ /* 0x000fe20003f85270 */
[----:B------:R-:W-:Y:S01]  /*bdb0*/  VIADD R21, R21, 0x1 ;  /* 0x0000000115157836 */ /* 0x000fe20000000000 */
[----:B--2---:R-:W-:Y:S02]  /*bdc0*/  SEL R3, RZ, 0x1, !P3 ;  /* 0x00000001ff037807 */ /* 0x004fe40005800000 */
[----:B-1----:R-:W-:Y:S02]  /*bdd0*/  PRMT R2, RZ, 0x7610, R2 ;  /* 0x00007610ff027816 */ /* 0x002fe40000000002 */
[----:B------:R-:W-:-:S04]  /*bde0*/  ISETP.NE.AND P0, PT, R21, 0x8, PT ;  /* 0x000000081500780c */ /* 0x000fc80003f05270 */
[----:B------:R-:W-:Y:S02]  /*bdf0*/  SEL R5, RZ, 0x1, P0 ;  /* 0x00000001ff057807 */ /* 0x000fe40000000000 */
[----:B------:R-:W-:Y:S02]  /*be00*/  SEL R21, R21, RZ, P0 ;  /* 0x000000ff15157207 */ /* 0x000fe40000000000 */
[----:B------:R-:W-:Y:S01]  /*be10*/  LOP3.LUT R22, R22, R5, RZ, 0x3c, !PT ;  /* 0x0000000516167212 */ /* 0x000fe200078e3cff */
[----:B------:R-:W-:Y:S06]  /*be20*/  @P4 BRA `(.L_x_218) ;  /* 0xfffffff000884947 */ /* 0x000fec000383ffff */
[----:B------:R-:W-:Y:S05]  /*be30*/  BSYNC B0 ;  /* 0x0000000000007941 */ /* 0x000fea0003800000 */
.L_x_198:
[----:B------:R-:W-:-:S03]  /*be40*/  UMOV UR4, 0xffffffff ;  /* 0xffffffff00047882 */ /* 0x000fc60000000000 */
[----:B------:R-:W-:Y:S05]  /*be50*/  BRA.DIV UR4, `(.L_x_219) ;  /* 0x0000003204707947 */ /* 0x000fea000b800000 */
[----:B-----5:R-:W-:-:S13]  /*be60*/  ELECT P6, URZ, PT ;  /* 0x00000000003f782f */ /* 0x020fda00038c0000 */
.L_x_302:
[----:B------:R-:W-:Y:S04]  /*be70*/  BSSY B0, `(.L_x_220) ;  /* 0x000002a000007945 */ /* 0x000fe80003800000 */
[----:B------:R-:W-:Y:S05]  /*be80*/  @!P6 BRA `(.L_x_221) ;  /* 0x0000000000a0e947 */ /* 0x000fea0003800000 */
[----:B------:R-:W-:-:S04]  /*be90*/  ULOP3.LUT UR4, UR53, 0x2, URZ, 0xfc, !UPT ;  /* 0x0000000235047892 */ /* 0x000fc8000f8efc3f */
[----:B------:R-:W-:-:S06]  /*bea0*/  UISETP.NE.AND UP0, UPT, UR4, 0x3, UPT ;  /* 0x000000030400788c */ /* 0x000fcc000bf05270 */
[----:B------:R-:W-:-:S13]  /*beb0*/  PLOP3.LUT P0, PT, PT, PT, UP0, 0x80, 0x0 ;  /* 0x000000000000781c */ /* 0x000fda0003f0f008 */
[----:B------:R-:W-:Y:S05]  /*bec0*/  @!P0 BRA `(.L_x_222) ;  /* 0x0000000000048947 */ /* 0x000fea0003800000 */
[----:B------:R-:W-:Y:S01]  /*bed0*/  BPT.TRAP 0x1 ;  /* 0x000000040000795c */ /* 0x000fe20000300000 */
.L_x_222:
[----:B------:R-:W-:Y:S01]  /*bee0*/  IMAD.U32 R3, RZ, RZ, UR16 ;  /* 0x00000010ff037e24 */ /* 0x000fe2000f8e00ff */
[----:B------:R-:W-:-:S03]  /*bef0*/  SHF.L.U32 R2, R20, 0x1f, RZ ;  /* 0x0000001f14027819 */ /* 0x000fc600000006ff */
[----:B------:R-:W-:-:S04]  /*bf00*/  VIADD R3, R3, 0x384a0 ;  /* 0x000384a003037836 */ /* 0x000fc80000000000 */
[C---:B------:R-:W-:Y:S02]  /*bf10*/  IMAD R7, R0.reuse, 0x8, R3 ;  /* 0x0000000800077824 */ /* 0x040fe400078e0203 */
[----:B------:R-:W-:Y:S02]  /*bf20*/  VIADD R0, R0, 0x1 ;  /* 0x0000000100007836 */ /* 0x000fe40000000000 */
[----:B------:R-:W1:Y:S03]  /*bf30*/  SYNCS.PHASECHK.TRANS64.TRYWAIT P0, [R7+URZ], R2 ;  /* 0x00000002070075a7 */ /* 0x000e66000800017f */
[----:B------:R-:W-:-:S04]  /*bf40*/  ISETP.NE.AND P1, PT, R0, 0x4, PT ;  /* 0x000000040000780c */ /* 0x000fc80003f25270 */
[----:B------:R-:W-:Y:S02]  /*bf50*/  SEL R5, RZ, 0x1, P1 ;  /* 0x00000001ff057807 */ /* 0x000fe40000800000 */
[----:B------:R-:W-:Y:S02]  /*bf60*/  SEL R0, R0, RZ, P1 ;  /* 0x000000ff00007207 */ /* 0x000fe40000800000 */
[----:B------:R-:W-:-:S03]  /*bf70*/  LOP3.LUT R5, R20, R5, RZ, 0x3c, !PT ;  /* 0x0000000514057212 */ /* 0x000fc600078e3cff */
[----:B------:R-:W-:Y:S01]  /*bf80*/  IMAD R9, R0, 0x8, R3 ;  /* 0x0000000800097824 */ /* 0x000fe200078e0203 */
[----:B------:R-:W-:Y:S01]  /*bf90*/  SHF.L.U32 R4, R5, 0x1f, RZ ;  /* 0x0000001f05047819 */ /* 0x000fe200000006ff */
[----:B-1----:R-:W-:Y:S06]  /*bfa0*/  @!P0 BRA `(.L_x_223) ;  /* 0x00000030003c8947 */ /* 0x002fec0003800000 */
.L_x_303:
[----:B------:R-:W2:Y:S01]  /*bfb0*/  SYNCS.PHASECHK.TRANS64.TRYWAIT P0, [R9+URZ], R4 ;  /* 0x00000004090075a7 */ /* 0x000ea2000800017f */
[----:B------:R-:W-:-:S05]  /*bfc0*/  VIADD R0, R0, 0x1 ;  /* 0x0000000100007836 */ /* 0x000fca0000000000 */
[----:B------:R-:W-:-:S04]  /*bfd0*/  ISETP.NE.AND P1, PT, R0, 0x4, PT ;  /* 0x000000040000780c */ /* 0x000fc80003f25270 */
[----:B-1----:R-:W-:Y:S02]  /*bfe0*/  SEL R2, RZ, 0x1, P1 ;  /* 0x00000001ff027807 */ /* 0x002fe40000800000 */
[----:B------:R-:W-:Y:S02]  /*bff0*/  SEL R0, R0, RZ, P1 ;  /* 0x000000ff00007207 */ /* 0x000fe40000800000 */
[----:B------:R-:W-:-:S03]  /*c000*/  LOP3.LUT R7, R5, R2, RZ, 0x3c, !PT ;  /* 0x0000000205077212 */ /* 0x000fc600078e3cff */
[----:B------:R-:W-:Y:S01]  /*c010*/  IMAD R6, R0, 0x8, R3 ;  /* 0x0000000800067824 */ /* 0x000fe200078e0203 */
[----:B------:R-:W-:Y:S01]  /*c020*/  SHF.L.U32 R5, R7, 0x1f, RZ ;  /* 0x0000001f07057819 */ /* 0x000fe200000006ff */
[----:B--2---:R-:W-:Y:S06]  /*c030*/  @!P0 BRA `(.L_x_224) ;  /* 0x00000030002c8947 */ /* 0x004fec0003800000 */
.L_x_304:
[----:B------:R-:W2:Y:S01]  /*c040*/  SYNCS.PHASECHK.TRANS64.TRYWAIT P0, [R6+URZ], R5 ;  /* 0x00000005060075a7 */ /* 0x000ea2000800017f */
[----:B------:R-:W-:-:S05]  /*c050*/  VIADD R0, R0, 0x1 ;  /* 0x0000000100007836 */ /* 0x000fca0000000000 */
[----:B------:R-:W-:-:S04]  /*c060*/  ISETP.NE.AND P1, PT, R0, 0x4, PT ;  /* 0x000000040000780c */ /* 0x000fc80003f25270 */
[----:B------:R-:W-:Y:S02]  /*c070*/  SEL R2, RZ, 0x1, P1 ;  /* 0x00000001ff027807 */ /* 0x000fe40000800000 */
[----:B------:R-:W-:Y:S02]  /*c080*/  SEL R0, R0, RZ, P1 ;  /* 0x000000ff00007207 */ /* 0x000fe40000800000 */
[----:B------:R-:W-:Y:S01]  /*c090*/  LOP3.LUT R2, R7, R2, RZ, 0x3c, !PT ;  /* 0x0000000207027212 */ /* 0x000fe200078e3cff */
[----:B--2---:R-:W-:Y:S06]  /*c0a0*/  @!P0 BRA `(.L_x_225) ;  /* 0x0000003000248947 */ /* 0x004fec0003800000 */
.L_x_305:
[----:B------:R-:W-:Y:S01]  /*c0b0*/  IMAD R3, R0, 0x8, R3 ;  /* 0x0000000800037824 */ /* 0x000fe200078e0203 */
[----:B------:R-:W-:-:S07]  /*c0c0*/  SHF.L.U32 R0, R2, 0x1f, RZ ;  /* 0x0000001f02007819 */ /* 0x000fce00000006ff */
.L_x_226:
[----:B---3--:R3:W4:Y:S02]  /*c0d0*/  SYNCS.PHASECHK.TRANS64.TRYWAIT P0, [R3+URZ], R0 ;  /* 0x00000000030075a7 */ /* 0x008724000800017f */
[----:B----4-:R-:W-:Y:S05]  /*c0e0*/  @!P0 NANOSLEEP.SYNCS 0x989680 ;  /* 0x009896800000895d */ /* 0x010fea0003900000 */
[----:B------:R-:W4:Y:S02]  /*c0f0*/  @!P0 SYNCS.PHASECHK.TRANS64 P0, [R3+URZ], R0 ;  /* 0x00000000030085a7 */ /* 0x000f24000800007f */
[----:B----4-:R-:W-:Y:S05]  /*c100*/  @!P0 BRA `(.L_x_226) ;  /* 0xfffffffc00f08947 */ /* 0x010fea000383ffff */
.L_x_221:
[----:B------:R-:W-:Y:S05]  /*c110*/  BSYNC B0 ;  /* 0x0000000000007941 */ /* 0x000fea0003800000 */
.L_x_220:
[----:B------:R-:W-:Y:S05]  /*c120*/  EXIT ;  /* 0x000000000000794d */ /* 0x000fea0003800000 */
.L_x_111:
[----:B------:R-:W-:Y:S01]  /*c130*/  PLOP3.LUT P1, PT, PT, PT, UP3, 0x80, 0x0 ;  /* 0x000000000000781c */ /* 0x000fe20003f2f038 */
[----:B------:R-:W-:Y:S01]  /*c140*/  ULDC UR20, c[0x0][0x10] ;  /* 0x0000040000147ab9 */ /* 0x000fe20000000800 */
[----:B------:R-:W-:Y:S01]  /*c150*/  ULDC UR24, c[0x0][0x904] ;  /* 0x0002410000187ab9 */ /* 0x000fe20000000800 */
[----:B------:R-:W-:Y:S01]  /*c160*/  UMOV UR19, 0xffffffff ;  /* 0xffffffff00137882 */ /* 0x000fe20000000000 */
[----:B------:R-:W-:Y:S01]  /*c170*/  P2R R0, PR, RZ, 0x2 ;  /* 0x00000002ff007803 */ /* 0x000fe20000000000 */
[----:B------:R-:W-:Y:S01]  /*c180*/  ULDC.64 UR12, c[0x0][0x8c8] ;  /* 0x00023200000c7ab9 */ /* 0x000fe20000000a00 */
[----:B------:R-:W-:Y:S01]  /*c190*/  UIMAD.WIDE.U32 UR20, UR41, UR20, URZ ;  /* 0x00000014291472a5 */ /* 0x000fe2000f8e003f */
[----:B------:R-:W-:Y:S01]  /*c1a0*/  IMAD.MOV.U32 R16, RZ, RZ, RZ ;  /* 0x000000ffff107224 */ /* 0x000fe200078e00ff */
[----:B------:R-:W-:Y:S01]  /*c1b0*/  ULDC.64 UR14, c[0x0][0x8e0] ;  /* 0x00023800000e7ab9 */ /* 0x000fe20000000a00 */
[----:B------:R-:W-:Y:S02]  /*c1c0*/  USHF.L.U32 UR25, UR19, UR24, URZ ;  /* 0x0000001813197299 */ /* 0x000fe4000800063f */
[----:B------:R-:W-:-:S02]  /*c1d0*/  UIADD3 UR11, UP1, UR12, -0x1, URZ ;  /* 0xffffffff0c0b7890 */ /* 0x000fc4000ff3e03f */
[----:B------:R-:W1:Y:S01]  /*c1e0*/  @P1 S2R R0, SR_CTAID.Y ;  /* 0x0000000000001919 */ /* 0x000e620000002600 */
[----:B------:R-:W-:Y:S01]  /*c1f0*/  ULDC UR19, c[0x0][0x14] ;  /* 0x0000050000137ab9 */ /* 0x000fe20000000800 */
[----:B------:R-:W-:Y:S02]  /*c200*/  UIADD3 UR12, UP2, UR14, -0x1, URZ ;  /* 0xffffffff0e0c7890 */ /* 0x000fe4000ff5e03f */
[----:B------:R-:W-:Y:S02]  /*c210*/  UIMAD.WIDE.U32 UR22, UR20, UR19, URZ ;  /* 0x00000013141672a5 */ /* 0x000fe4000f8e003f */
[----:B------:R-:W-:Y:S01]  /*c220*/  UIMAD UR21, UR21, UR19, URZ ;  /* 0x00000013151572a4 */ /* 0x000fe2000f8e023f */
[----:B------:R-:W-:Y:S01]  /*c230*/  ULDC UR18, c[0x0][0x8a8] ;  /* 0x00022a0000127ab9 */ /* 0x000fe20000000800 */
[----:B------:R-:W-:Y:S01]  /*c240*/  UMOV UR26, 0x1 ;  /* 0x00000001001a7882 */ /* 0x000fe20000000000 */
[----:B------:R-:W-:Y:S02]  /*c250*/  UIADD3.X UR14, UR15, -0x1, URZ, UP2, !UPT ;  /* 0xffffffff0f0e7890 */ /* 0x000fe400097fe43f */
[----:B------:R-:W-:-:S02]  /*c260*/  UIADD3.X UR13, UR13, -0x1, URZ, UP1, !UPT ;  /* 0xffffffff0d0d7890 */ /* 0x000fc40008ffe43f */
[----:B------:R-:W-:Y:S02]  /*c270*/  ULOP3.LUT UR15, UR54, 0x2, URZ, 0xfc, !UPT ;  /* 0x00000002360f7892 */ /* 0x000fe4000f8efc3f */
[----:B------:R-:W-:Y:S02]  /*c280*/  UIADD3 UR16, UR8, -0x1, URZ ;  /* 0xffffffff08107890 */ /* 0x000fe4000fffe03f */
[----:B------:R-:W-:Y:S02]  /*c290*/  UIADD3 UR17, UR7, -0x1, URZ ;  /* 0xffffffff07117890 */ /* 0x000fe4000fffe03f */
[----:B------:R-:W-:Y:S02]  /*c2a0*/  UIADD3 UR18, UR18, -0x1, URZ ;  /* 0xffffffff12127890 */ /* 0x000fe4000fffe03f */
[----:B------:R-:W-:Y:S02]  /*c2b0*/  USHF.L.U32 UR19, UR26, UR24, URZ ;  /* 0x000000181a137299 */ /* 0x000fe4000800063f */
[----:B------:R-:W-:-:S02]  /*c2c0*/  ULOP3.LUT UR20, URZ, UR25, URZ, 0x33, !UPT ;  /* 0x000000193f147292 */ /* 0x000fc4000f8e333f */
[----:B------:R-:W-:Y:S01]  /*c2d0*/  UIADD3 UR21, UR23, UR21, URZ ;  /* 0x0000001517157290 */ /* 0x000fe2000fffe03f */
[----:B-1----:R-:W-:Y:S02]  /*c2e0*/  @P1 R2UR UR40, R0 ;  /* 0x00000000002812ca */ /* 0x002fe400000e0000 */
[----:B------:R-:W-:-:S13]  /*c2f0*/  MOV R0, 0x1 ;  /* 0x0000000100007802 */ /* 0x000fda0000000f00 */
.L_x_247:
[----:B------:R-:W1:Y:S01]  /*c300*/  LDC.64 R2, c[0x0][0x8f8] ;  /* 0x00023e00ff027b82 */ /* 0x000e620000000a00 */
[----:B------:R-:W-:Y:S01]  /*c310*/  UIADD3 UR10, UP1, UR10, UR22, URZ ;  /* 0x000000160a0a7290 */ /* 0x000fe2000ff3e03f */
[----:B------:R-:W-:Y:S01]  /*c320*/  ISETP.NE.AND P2, PT, R20, RZ, PT ;  /* 0x000000ff1400720c */ /* 0x000fe20003f45270 */
[----:B------:R-:W-:Y:S01]  /*c330*/  UMOV UR24, 0xffffffff ;  /* 0xffffffff00187882 */ /* 0x000fe20000000000 */
[----:B------:R-:W-:Y:S01]  /*c340*/  UMOV UR25, 0xffffffff ;  /* 0xffffffff00197882 */ /* 0x000fe20000000000 */
[----:B------:R-:W-:Y:S01]  /*c350*/  UIADD3.X UR9, UR9, UR21, URZ, UP1, !UPT ;  /* 0x0000001509097290 */ /* 0x000fe20008ffe43f */
[----:B------:R-:W-:Y:S01]  /*c360*/  IMAD.MOV.U32 R15, RZ, RZ, RZ ;  /* 0x000000ffff0f7224 */ /* 0x000fe200078e00ff */
[----:B------:R-:W-:Y:S01]  /*c370*/  UMOV UR26, 0xffffffff ;  /* 0xffffffff001a7882 */ /* 0x000fe20000000000 */
[----:B-1----:R-:W-:-:S03]  /*c380*/  ISETP.LE.U32.AND P1, PT, R2, UR10, PT ;  /* 0x0000000a02007c0c */ /* 0x002fc6000bf23070 */
[----:B------:R-:W-:-:S05]  /*c390*/  IMAD.U32 R2, RZ, RZ, UR9 ;  /* 0x00000009ff027e24 */ /* 0x000fca000f8e00ff */
[----:B------:R-:W-:-:S13]  /*c3a0*/  ISETP.GE.U32.AND.EX P1, PT, R2, R3, PT, P1 ;  /* 0x000000030200720c */ /* 0x000fda0003f26110 */
[----:B---345:R-:W-:Y:S05]  /*c3b0*/  @P2 BRA P1, `(.L_x_227) ;  /* 0x0000001800402947 */ /* 0x038fea0000800000 */
[----:B------:R-:W-:-:S04]  /*c3c0*/  IADD3 R2, P2, R6, UR5, RZ ;  /* 0x0000000506027c10 */ /* 0x000fc8000ff5e0ff */
[----:B------:R-:W-:Y:S02]  /*c3d0*/  ISETP.GT.U32.AND P1, PT, R2, UR10, PT ;  /* 0x0000000a02007c0c */ /* 0x000fe4000bf24070 */
[----:B------:R-:W-:-:S04]  /*c3e0*/  IADD3.X R2, R7, UR4, RZ, P2, !PT ;  /* 0x0000000407027c10 */ /* 0x000fc800097fe4ff */
[----:B------:R-:W-:-:S13]  /*c3f0*/  ISETP.GT.U32.AND.EX P1, PT, R2, UR9, PT, P1 ;  /* 0x0000000902007c0c */ /* 0x000fda000bf24110 */
[----:B------:R-:W-:Y:S05]  /*c400*/  @P1 BRA `(.L_x_228) ;  /* 0x0000001400201947 */ /* 0x000fea0003800000 */
[----:B------:R-:W-:Y:S01]  /*c410*/  VIADD R12, R34, UR6 ;  /* 0x00000006220c7c36 */ /* 0x000fe20008000000 */
[----:B------:R-:W-:Y:S01]  /*c420*/  ULDC UR24, c[0x0][0x910] ;  /* 0x0002440000187ab9 */ /* 0x000fe20000000800 */
[----:B------:R-:W-:Y:S02]  /*c430*/  IMAD.MOV.U32 R22, RZ, RZ, R8 ;  /* 0x000000ffff167224 */ /* 0x000fe400078e0008 */
[----:B------:R-:W-:Y:S02]  /*c440*/  VIADD R13, R12, 0x20 ;  /* 0x000000200c0d7836 */ /* 0x000fe40000000000 */
[----:B------:R-:W-:-:S03]  /*c450*/  IMAD.MOV.U32 R14, RZ, RZ, R9 ;  /* 0x000000ffff0e7224 */ /* 0x000fc600078e0009 */
[----:B------:R-:W-:-:S13]  /*c460*/  ISETP.GE.AND P1, PT, R13, UR24, PT ;  /* 0x000000180d007c0c */ /* 0x000fda000bf26270 */
[----:B------:R-:W1:Y:S01]  /*c470*/  @!P1 LDC.64 R2, c[0x0][0x918] ;  /* 0x00024600ff029b82 */ /* 0x000e620000000a00 */
[----:B------:R-:W-:Y:S01]  /*c480*/  @!P1 VIADD R7, R12, 0x20 ;  /* 0x000000200c079836 */ /* 0x000fe20000000000 */
[----:B------:R-:W-:Y:S01]  /*c490*/  BSSY B0, `(.L_x_229) ;  /* 0x0000064000007945 */ /* 0x000fe20003800000 */
[----:B------:R-:W-:Y:S02]  /*c4a0*/  IMAD.MOV.U32 R6, RZ, RZ, 0x7fffffff ;  /* 0x7fffffffff067424 */ /* 0x000fe400078e00ff */
[----:B-1----:R-:W-:-:S05]  /*c4b0*/  @!P1 IMAD.WIDE R2, R7, 0xc, R2 ;  /* 0x0000000c07029825 */ /* 0x002fca00078e0202 */
[----:B------:R1:W5:Y:S04]  /*c4c0*/  @!P1 LDG.E R8, desc[UR58][R2.64] ;  /* 0x0000003a02089981 */ /* 0x000368000c1e1900 */
[----:B------:R1:W5:Y:S01]  /*c4d0*/  @!P1 LDG.E R9, desc[UR58][R2.64+0x4] ;  /* 0x0000043a02099981 */ /* 0x000362000c1e1900 */
[----:B------:R-:W-:Y:S01]  /*c4e0*/  ISETP.GE.AND P1, PT, R12, UR24, PT ;  /* 0x000000180c007c0c */ /* 0x000fe2000bf26270 */
[----:B------:R-:W-:-:S12]  /*c4f0*/  IMAD.MOV.U32 R7, RZ, RZ, RZ ;  /* 0x000000ffff077224 */ /* 0x000fd800078e00ff */
[----:B-1----:R-:W-:Y:S05]  /*c500*/  @P1 BRA `(.L_x_230) ;  /* 0x0000000400701947 */ /* 0x002fea0003800000 */
[----:B------:R-:W-:Y:S01]  /*c510*/  IABS R7, R11 ;  /* 0x0000000b00077213 */ /* 0x000fe20000000000 */
[----:B------:R-:W-:Y:S01]  /*c520*/  ULDC UR25, c[0x0][0x8f0] ;  /* 0x00023c0000197ab9 */ /* 0x000fe20000000800 */
[----:B------:R-:W-:Y:S02]  /*c530*/  IABS R6, R10 ;  /* 0x0000000a00067213 */ /* 0x000fe40000000000 */
[----:B------:R-:W1:Y:S01]  /*c540*/  I2F.RP R3, R7 ;  /* 0x0000000700037306 */ /* 0x000e620000209400 */
[----:B------:R-:W-:Y:S02]  /*c550*/  PLOP3.LUT P3, PT, PT, PT, UP0, 0x80, 0x0 ;  /* 0x000000000000781c */ /* 0x000fe40003f6f008 */
[----:B------:R-:W-:Y:S02]  /*c560*/  IADD3 R21, P2, R14, UR12, RZ ;  /* 0x0000000c0e157c10 */ /* 0x000fe4000ff5e0ff */
[----:B------:R-:W-:Y:S02]  /*c570*/  IADD3 R19, P1, R22, UR11, RZ ;  /* 0x0000000b16137c10 */ /* 0x000fe4000ff3e0ff */
[----:B------:R-:W-:Y:S01]  /*c580*/  LEA.HI.X.SX32 R24, R14, UR14, 0x1, P2 ;  /* 0x0000000e0e187c11 */ /* 0x000fe200090f0eff */
[----:B------:R-:W3:Y:S01]  /*c590*/  I2F.RP R2, R6 ;  /* 0x0000000600027306 */ /* 0x000ee20000209400 */
[----:B------:R-:W-:-:S07]  /*c5a0*/  LEA.HI.X.SX32 R22, R22, UR13, 0x1, P1 ;  /* 0x0000000d16167c11 */ /* 0x000fce00088f0eff */
[----:B-1----:R-:W1:Y:S08]  /*c5b0*/  MUFU.RCP R3, R3 ;  /* 0x0000000300037308 */ /* 0x002e700000001000 */
[----:B---3--:R-:W3:Y:S01]  /*c5c0*/  MUFU.RCP R2, R2 ;  /* 0x0000000200027308 */ /* 0x008ee20000001000 */
[----:B-1----:R-:W-:-:S07]  /*c5d0*/  IADD3 R17, R3, 0xffffffe, RZ ;  /* 0x0ffffffe03117810 */ /* 0x002fce0007ffe0ff */
[----:B------:R-:W1:Y:S01]  /*c5e0*/  F2I.FTZ.U32.TRUNC.NTZ R17, R17 ;  /* 0x0000001100117305 */ /* 0x000e62000021f000 */
[----:B---3--:R-:W-:-:S07]  /*c5f0*/  VIADD R15, R2, 0xffffffe ;  /* 0x0ffffffe020f7836 */ /* 0x008fce0000000000 */
[----:B------:R-:W3:Y:S01]  /*c600*/  F2I.FTZ.U32.TRUNC.NTZ R15, R15 ;  /* 0x0000000f000f7305 */ /* 0x000ee2000021f000 */
[----:B-1----:R-:W-:Y:S02]  /*c610*/  IMAD.MOV R18, RZ, RZ, -R17 ;  /* 0x000000ffff127224 */ /* 0x002fe400078e0a11 */
[----:B---3--:R-:W-:Y:S01]  /*c620*/  IMAD.MOV R14, RZ, RZ, -R15 ;  /* 0x000000ffff0e7224 */ /* 0x008fe200078e0a0f */
[----:B------:R-:W-:Y:S06]  /*c630*/  @!P3 BRA `(.L_x_231) ;  /* 0x000000000034b947 */ /* 0x000fec0003800000 */
[----:B------:R-:W-:Y:S01]  /*c640*/  ULDC UR6, c[0x0][0x8dc] ;  /* 0x0002370000067ab9 */ /* 0x000fe20000000800 */
[----:B------:R-:W-:Y:S01]  /*c650*/  ULDC.64 UR26, c[0x0][0x8d0] ;  /* 0x00023400001a7ab9 */ /* 0x000fe20000000a00 */
[----:B------:R-:W-:-:S05]  /*c660*/  IADD3 R3, P1, R19, UR6, RZ ;  /* 0x0000000613037c10 */ /* 0x000fca000ff3e0ff */
[----:B------:R-:W-:-:S04]  /*c670*/  IMAD.X R19, RZ, RZ, R22, P1 ;  /* 0x000000ffff137224 */ /* 0x000fc800008e0616 */
[----:B------:R-:W-:-:S04]  /*c680*/  IMAD.WIDE.U32 R4, R19, UR26, RZ ;  /* 0x0000001a13047c25 */ /* 0x000fc8000f8e00ff */
[----:B------:R-:W-:-:S04]  /*c690*/  IMAD.WIDE.U32 R4, P1, R3, UR27, R4 ;  /* 0x0000001b03047c25 */ /* 0x000fc8000f820004 */
[----:B------:R-:W-:-:S04]  /*c6a0*/  IMAD.WIDE.U32 R2, R3, UR26, RZ ;  /* 0x0000001a03027c25 */ /* 0x000fc8000f8e00ff */
[----:B------:R-:W-:Y:S01]  /*c6b0*/  IMAD.MOV.U32 R2, RZ, RZ, R5 ;  /* 0x000000ffff027224 */ /* 0x000fe200078e0005 */
[----:B------:R-:W-:Y:S01]  /*c6c0*/  IADD3 RZ, P2, R3, R4, RZ ;  /* 0x0000000403ff7210 */ /* 0x000fe20007f5e0ff */
[----:B------:R-:W-:-:S04]  /*c6d0*/  IMAD.X R3, RZ, RZ, RZ, P1 ;  /* 0x000000ffff037224 */ /* 0x000fc800008e06ff */
[----:B------:R-:W-:-:S04]  /*c6e0*/  IMAD.WIDE.U32.X R2, R19, UR27, R2, P2 ;  /* 0x0000001b13027c25 */ /* 0x000fc800090e0402 */
[----:B------:R-:W-:Y:S02]  /*c6f0*/  IMAD.MOV.U32 R19, RZ, RZ, R2 ;  /* 0x000000ffff137224 */ /* 0x000fe400078e0002 */
[----:B------:R-:W-:-:S07]  /*c700*/  IMAD.MOV.U32 R22, RZ, RZ, R3 ;  /* 0x000000ffff167224 */ /* 0x000fce00078e0003 */
.L_x_231:
[----:B------:R-:W-:Y:S05]  /*c710*/  @!P0 BRA `(.L_x_232) ;  /* 0x0000000000348947 */ /* 0x000fea0003800000 */
[----:B------:R-:W-:Y:S01]  /*c720*/  ULDC UR6, c[0x0][0x8f4] ;  /* 0x00023d0000067ab9 */ /* 0x000fe20000000800 */
[----:B------:R-:W-:Y:S01]  /*c730*/  ULDC.64 UR26, c[0x0][0x8e8] ;  /* 0x00023a00001a7ab9 */ /* 0x000fe20000000a00 */
[----:B------:R-:W-:-:S05]  /*c740*/  IADD3 R3, P1, R21, UR6, RZ ;  /* 0x0000000615037c10 */ /* 0x000fca000ff3e0ff */
[----:B------:R-:W-:-:S04]  /*c750*/  IMAD.X R21, RZ, RZ, R24, P1 ;  /* 0x000000ffff157224 */ /* 0x000fc800008e0618 */
[----:B------:R-:W-:-:S04]  /*c760*/  IMAD.WIDE.U32 R4, R21, UR26, RZ ;  /* 0x0000001a15047c25 */ /* 0x000fc8000f8e00ff */
[----:B------:R-:W-:-:S04]  /*c770*/  IMAD.WIDE.U32 R4, P1, R3, UR27, R4 ;  /* 0x0000001b03047c25 */ /* 0x000fc8000f820004 */
[----:B------:R-:W-:Y:S01]  /*c780*/  IMAD.WIDE.U32 R2, R3, UR26, RZ ;  /* 0x0000001a03027c25 */ /* 0x000fe2000f8e00ff */
[----:B------:R-:W-:-:S04]  /*c790*/  MOV R2, R5 ;  /* 0x0000000500027202 */ /* 0x000fc80000000f00 */
[----:B------:R-:W-:Y:S01]  /*c7a0*/  IADD3 RZ, P2, R3, R4, RZ ;  /* 0x0000000403ff7210 */ /* 0x000fe20007f5e0ff */
[----:B------:R-:W-:-:S04]  /*c7b0*/  IMAD.X R3, RZ, RZ, RZ, P1 ;  /* 0x000000ffff037224 */ /* 0x000fc800008e06ff */
[----:B------:R-:W-:-:S04]  /*c7c0*/  IMAD.WIDE.U32.X R2, R21, UR27, R2, P2 ;  /* 0x0000001b15027c25 */ /* 0x000fc800090e0402 */
[----:B------:R-:W-:Y:S02]  /*c7d0*/  IMAD.MOV.U32 R21, RZ, RZ, R2 ;  /* 0x000000ffff157224 */ /* 0x000fe400078e0002 */
[----:B------:R-:W-:-:S07]  /*c7e0*/  IMAD.MOV.U32 R24, RZ, RZ, R3 ;  /* 0x000000ffff187224 */ /* 0x000fce00078e0003 */
.L_x_232:
[----:B------:R-:W-:Y:S01]  /*c7f0*/  IMAD R18, R18, R7, RZ ;  /* 0x0000000712127224 */ /* 0x000fe200078e02ff */
[----:B------:R-:W-:Y:S01]  /*c800*/  ULDC UR6, c[0x0][0x8d8] ;  /* 0x0002360000067ab9 */ /* 0x000fe20000000800 */
[----:B------:R-:W-:Y:S01]  /*c810*/  IMAD.MOV.U32 R2, RZ, RZ, RZ ;  /* 0x000000ffff027224 */ /* 0x000fe200078e00ff */
[----:B------:R-:W-:Y:S01]  /*c820*/  SHF.R.U64 R21, R21, UR25, R24 ;  /* 0x0000001915157c19 */ /* 0x000fe20008001218 */
[----:B------:R-:W-:Y:S01]  /*c830*/  IMAD.MOV.U32 R3, RZ, RZ, R17 ;  /* 0x000000ffff037224 */ /* 0x000fe200078e0011 */
[----:B------:R-:W-:Y:S01]  /*c840*/  SHF.R.U64 R19, R19, UR6, R22 ;  /* 0x0000000613137c19 */ /* 0x000fe20008001216 */
[----:B------:R-:W-:Y:S01]  /*c850*/  IMAD R4, R14, R6, RZ ;  /* 0x000000060e047224 */ /* 0x000fe200078e02ff */
[----:B------:R-:W-:Y:S01]  /*c860*/  PLOP3.LUT P5, PT, PT, PT, UP3, 0x80, 0x0 ;  /* 0x000000000000781c */ /* 0x000fe20003faf038 */
[----:B------:R-:W-:-:S04]  /*c870*/  IMAD.HI.U32 R17, R17, R18, R2 ;  /* 0x0000001211117227 */ /* 0x000fc800078e0002 */
[----:B------:R-:W-:Y:S02]  /*c880*/  IMAD.MOV.U32 R3, RZ, RZ, R15 ;  /* 0x000000ffff037224 */ /* 0x000fe400078e000f */
[----:B------:R-:W-:Y:S02]  /*c890*/  VIADD R21, R21, UR17 ;  /* 0x0000001115157c36 */ /* 0x000fe40008000000 */
[----:B------:R-:W-:Y:S02]  /*c8a0*/  VIADD R14, R19, UR16 ;  /* 0x00000010130e7c36 */ /* 0x000fe40008000000 */
[----:B------:R-:W-:Y:S01]  /*c8b0*/  IMAD.HI.U32 R2, R15, R4, R2 ;  /* 0x000000040f027227 */ /* 0x000fe200078e0002 */
[----:B------:R-:W-:Y:S02]  /*c8c0*/  IABS R15, R11 ;  /* 0x0000000b000f7213 */ /* 0x000fe40000000000 */
[----:B------:R-:W-:Y:S02]  /*c8d0*/  IABS R3, R10 ;  /* 0x0000000a00037213 */ /* 0x000fe40000000000 */
[----:B------:R-:W-:Y:S01]  /*c8e0*/  IABS R4, R21 ;  /* 0x0000001500047213 */ /* 0x000fe20000000000 */
[----:B------:R-:W-:Y:S01]  /*c8f0*/  IMAD.MOV R18, RZ, RZ, -R15 ;  /* 0x000000ffff127224 */ /* 0x000fe200078e0a0f */
[----:B------:R-:W-:Y:S01]  /*c900*/  IABS R5, R14 ;  /* 0x0000000e00057213 */ /* 0x000fe20000000000 */
[----:B------:R-:W-:-:S02]  /*c910*/  IMAD.MOV R15, RZ, RZ, -R3 ;  /* 0x000000ffff0f7224 */ /* 0x000fc400078e0a03 */
[----:B------:R-:W-:-:S04]  /*c920*/  IMAD.HI.U32 R3, R17, R4, RZ ;  /* 0x0000000411037227 */ /* 0x000fc800078e00ff */
[----:B------:R-:W-:-:S04]  /*c930*/  IMAD.HI.U32 R2, R2, R5, RZ ;  /* 0x0000000502027227 */ /* 0x000fc800078e00ff */
[----:B------:R-:W-:Y:S02]  /*c940*/  IMAD R4, R3, R18, R4 ;  /* 0x0000001203047224 */ /* 0x000fe400078e0204 */
[----:B------:R-:W-:-:S03]  /*c950*/  IMAD R3, R2, R15, R5 ;  /* 0x0000000f02037224 */ /* 0x000fc600078e0205 */
[----:B------:R-:W-:Y:S02]  /*c960*/  ISETP.GT.U32.AND P2, PT, R7, R4, PT ;  /* 0x000000040700720c */ /* 0x000fe40003f44070 */
[----:B------:R-:W-:-:S11]  /*c970*/  ISETP.GT.U32.AND P1, PT, R6, R3, PT ;  /* 0x000000030600720c */ /* 0x000fd60003f24070 */
[----:B------:R-:W-:Y:S01]  /*c980*/  @!P2 IMAD.IADD R4, R4, 0x1, -R7 ;  /* 0x000000010404a824 */ /* 0x000fe200078e0a07 */
[----:B------:R-:W-:Y:S02]  /*c990*/  ISETP.GE.AND P2, PT, R21, RZ, PT ;  /* 0x000000ff1500720c */ /* 0x000fe40003f46270 */
[----:B------:R-:W-:Y:S02]  /*c9a0*/  @!P1 IADD3 R3, R3, -R6, RZ ;  /* 0x8000000603039210 */ /* 0x000fe40007ffe0ff */
[----:B------:R-:W-:Y:S02]  /*c9b0*/  ISETP.GT.U32.AND P4, PT, R7, R4, PT ;  /* 0x000000040700720c */ /* 0x000fe40003f84070 */
[----:B------:R-:W-:Y:S02]  /*c9c0*/  ISETP.GT.U32.AND P3, PT, R6, R3, PT ;  /* 0x000000030600720c */ /* 0x000fe40003f64070 */
[----:B------:R-:W-:-:S09]  /*c9d0*/  ISETP.GE.AND P1, PT, R14, RZ, PT ;  /* 0x000000ff0e00720c */ /* 0x000fd20003f26270 */
[----:B------:R-:W-:Y:S01]  /*c9e0*/  @!P4 IMAD.IADD R4, R4, 0x1, -R7 ;  /* 0x000000010404c824 */ /* 0x000fe200078e0a07 */
[----:B------:R-:W-:Y:S01]  /*c9f0*/  ISETP.NE.AND P4, PT, RZ, UR7, PT ;  /* 0x00000007ff007c0c */ /* 0x000fe2000bf85270 */
[----:B------:R-:W-:Y:S01]  /*ca00*/  @!P3 IMAD.IADD R3, R3, 0x1, -R6 ;  /* 0x000000010303b824 */ /* 0x000fe200078e0a06 */
[----:B------:R-:W-:Y:S01]  /*ca10*/  ISETP.NE.AND P3, PT, RZ, UR8, PT ;  /* 0x00000008ff007c0c */ /* 0x000fe2000bf65270 */
[----:B------:R-:W-:Y:S02]  /*ca20*/  @!P2 IMAD.MOV R4, RZ, RZ, -R4 ;  /* 0x000000ffff04a224 */ /* 0x000fe400078e0a04 */
[----:B------:R-:W-:-:S08]  /*ca30*/  @!P1 IMAD.MOV R3, RZ, RZ, -R3 ;  /* 0x000000ffff039224 */ /* 0x000fd000078e0a03 */
[----:B------:R-:W-:Y:S02]  /*ca40*/  @!P4 LOP3.LUT R4, RZ, UR7, RZ, 0x33, !PT ;  /* 0x00000007ff04cc12 */ /* 0x000fe4000f8e33ff */
[----:B------:R-:W-:-:S03]  /*ca50*/  @!P3 LOP3.LUT R3, RZ, UR8, RZ, 0x33, !PT ;  /* 0x00000008ff03bc12 */ /* 0x000fc6000f8e33ff */
[----:B------:R-:W-:Y:S02]  /*ca60*/  IMAD.IADD R4, R21, 0x1, -R4 ;  /* 0x0000000115047824 */ /* 0x000fe400078e0a04 */
[----:B------:R-:W-:-:S04]  /*ca70*/  IMAD.IADD R3, R14, 0x1, -R3 ;  /* 0x000000010e037824 */ /* 0x000fc800078e0a03 */
[----:B------:R-:W-:Y:S01]  /*ca80*/  IMAD R6, R3, R4, RZ ;  /* 0x0000000403067224 */ /* 0x000fe200078e02ff */
[----:B------:R-:W-:-:S04]  /*ca90*/  SEL R2, R4, R3, !P5 ;  /* 0x0000000304027207 */ /* 0x000fc80006800000 */
[--C-:B------:R-:W-:Y:S01]  /*caa0*/  SHF.R.S32.HI R5, RZ, 0x1f, R2.reuse ;  /* 0x0000001fff057819 */ /* 0x100fe20000011402 */
[----:B------:R-:W-:Y:S01]  /*cab0*/  IMAD.MOV.U32 R4, RZ, RZ, R2 ;  /* 0x000000ffff047224 */ /* 0x000fe200078e0002 */
[----:B------:R-:W-:-:S07]  /*cac0*/  SHF.R.S32.HI R7, RZ, 0x1f, R6 ;  /* 0x0000001fff077819 */ /* 0x000fce0000011406 */
.L_x_230:
[----:B--2---:R-:W-:Y:S05]  /*cad0*/  BSYNC B0 ;  /* 0x0000000000007941 */ /* 0x004fea0003800000 */
.L_x_229:
[----:B------:R-:W1:Y:S01]  /*cae0*/  SHFL.UP PT, R3, R6, 0x1, RZ ;  /* 0x0420000006037989 */ /* 0x000e6200000e00ff */
[----:B------:R-:W-:-:S03]  /*caf0*/  ISETP.NE.AND P1, PT, R34, RZ, PT ;  /* 0x000000ff2200720c */ /* 0x000fc60003f25270 */
[----:B------:R-:W2:Y:S01]  /*cb00*/  SHFL.UP PT, R2, R7, 0x1, RZ ;  /* 0x0420000007027989 */ /* 0x000ea200000e00ff */
[----:B-1----:R-:W-:Y:S02]  /*cb10*/  SEL R3, R3, RZ, P1 ;  /* 0x000000ff03037207 */ /* 0x002fe40000800000 */
[----:B--2---:R-:W-:Y:S02]  /*cb20*/  SEL R2, R2, RZ, P1 ;  /* 0x000000ff02027207 */ /* 0x004fe40000800000 */
[----:B------:R-:W-:-:S05]  /*cb30*/  IADD3 R18, P2, R3, R6, RZ ;  /* 0x0000000603127210 */ /* 0x000fca0007f5e0ff */
[----:B------:R-:W-:Y:S01]  /*cb40*/  IMAD.X R15, R2, 0x1, R7, P2 ;  /* 0x00000001020f7824 */ /* 0x000fe200010e0607 */
[----:B------:R-:W1:Y:S01]  /*cb50*/  SHFL.UP PT, R3, R18, 0x2, RZ ;  /* 0x0440000012037989 */ /* 0x000e6200000e00ff */
[----:B------:R-:W-:-:S03]  /*cb60*/  ISETP.GE.U32.AND P2, PT, R34, 0x2, PT ;  /* 0x000000022200780c */ /* 0x000fc60003f46070 */
[----:B------:R-:W2:Y:S01]  /*cb70*/  SHFL.UP PT, R2, R15, 0x2, RZ ;  /* 0x044000000f027989 */ /* 0x000ea200000e00ff */
[----:B-1----:R-:W-:-:S04]  /*cb80*/  SEL R3, R3, RZ, P2 ;  /* 0x000000ff03037207 */ /* 0x002fc80001000000 */
[----:B------:R-:W-:Y:S02]  /*cb90*/  IADD3 R14, P3, R3, R18, RZ ;  /* 0x00000012030e7210 */ /* 0x000fe40007f7e0ff */
[----:B--2---:R-:W-:-:S03]  /*cba0*/  SEL R2, R2, RZ, P2 ;  /* 0x000000ff02027207 */ /* 0x004fc60001000000 */
[----:B------:R-:W1:Y:S02]  /*cbb0*/  SHFL.UP PT, R3, R14, 0x4, RZ ;  /* 0x048000000e037989 */ /* 0x000e6400000e00ff */
[----:B------:R-:W-:Y:S01]  /*cbc0*/  IMAD.X R17, R2, 0x1, R15, P3 ;  /* 0x0000000102117824 */ /* 0x000fe200018e060f */
[----:B------:R-:W-:-:S04]  /*cbd0*/  ISETP.GE.U32.AND P3, PT, R34, 0x4, PT ;  /* 0x000000042200780c */ /* 0x000fc80003f66070 */
        /* <DEDUP_REMOVED lines=11> */
[----:B------:R-:W1:Y:S01]  /*cc90*/  SHFL.UP PT, R3, R14, 0x10, RZ ;  /* 0x060000000e037989 */ /* 0x000e6200000e00ff */
[----:B------:R-:W-:Y:S02]  /*cca0*/  IADD3.X R17, R2, R15, RZ, P5, !PT ;  /* 0x0000000f02117210 */ /* 0x000fe40002ffe4ff */
[----:B------:R-:W-:-:S03]  /*ccb0*/  ISETP.GE.U32.AND P5, PT, R34, 0x10, PT ;  /* 0x000000102200780c */ /* 0x000fc60003fa6070 */
[----:B------:R-:W2:Y:S01]  /*ccc0*/  SHFL.UP PT, R2, R17, 0x10, RZ ;  /* 0x0600000011027989 */ /* 0x000ea200000e00ff */
[----:B-1----:R-:W-:-:S04]  /*ccd0*/  SEL R3, R3, RZ, P5 ;  /* 0x000000ff03037207 */ /* 0x002fc80002800000 */
[----:B------:R-:W-:Y:S02]  /*cce0*/  IADD3 R15, P6, R3, R14, RZ ;  /* 0x0000000e030f7210 */ /* 0x000fe40007fde0ff */
[----:B--2---:R-:W-:-:S05]  /*ccf0*/  SEL R2, R2, RZ, P5 ;  /* 0x000000ff02027207 */ /* 0x004fca0002800000 */
[----:B------:R-:W-:Y:S01]  /*cd00*/  IMAD.X R22, R2, 0x1, R17, P6 ;  /* 0x0000000102167824 */ /* 0x000fe200030e0611 */
[----:B------:R-:W-:-:S04]  /*cd10*/  IADD3 R2, P6, R15, UR5, RZ ;  /* 0x000000050f027c10 */ /* 0x000fc8000ffde0ff */
[----:B------:R-:W-:Y:S02]  /*cd20*/  IADD3.X R3, R22, UR4, RZ, P6, !PT ;  /* 0x0000000416037c10 */ /* 0x000fe4000b7fe4ff */
[----:B------:R-:W-:-:S04]  /*cd30*/  ISETP.GT.U32.AND P6, PT, R2, UR10, PT ;  /* 0x0000000a02007c0c */ /* 0x000fc8000bfc4070 */
[----:B------:R-:W-:-:S13]  /*cd40*/  ISETP.GT.U32.AND.EX P6, PT, R3, UR9, PT, P6 ;  /* 0x0000000903007c0c */ /* 0x000fda000bfc4160 */
[----:B------:R-:W-:-:S04]  /*cd50*/  VOTE.ANY R14, PT, P6 ;  /* 0x00000000000e7806 */ /* 0x000fc800030e0100 */
[----:B------:R-:W-:-:S13]  /*cd60*/  ISETP.NE.AND P6, PT, R14, RZ, PT ;  /* 0x000000ff0e00720c */ /* 0x000fda0003fc5270 */
[----:B------:R-:W-:Y:S05]  /*cd70*/  @P6 BRA `(.L_x_233) ;  /* 0x0000000800746947 */ /* 0x000fea0003800000 */
[----:B------:R-:W-:Y:S01]  /*cd80*/  IMAD.MOV.U32 R17, RZ, RZ, R2 ;  /* 0x000000ffff117224 */ /* 0x000fe200078e0002 */
[----:B------:R-:W-:Y:S01]  /*cd90*/  ULDC UR24, c[0x0][0x910] ;  /* 0x0002440000187ab9 */ /* 0x000fe20000000800 */
[----:B------:R-:W-:Y:S01]  /*cda0*/  IMAD.MOV.U32 R19, RZ, RZ, R3 ;  /* 0x000000ffff137224 */ /* 0x000fe200078e0003 */
[----:B------:R-:W-:Y:S01]  /*cdb0*/  ULDC UR25, c[0x0][0x8f4] ;  /* 0x00023d0000197ab9 */ /* 0x000fe20000000800 */
[----:B------:R-:W-:Y:S01]  /*cdc0*/  ULDC UR6, c[0x0][0x8dc] ;  /* 0x0002370000067ab9 */ /* 0x000fe20000000800 */
[----:B------:R-:W-:Y:S01]  /*cdd0*/  ULDC UR30, c[0x0][0x8d8] ;  /* 0x00023600001e7ab9 */ /* 0x000fe20000000800 */
[----:B------:R-:W-:Y:S01]  /*cde0*/  ULDC UR31, c[0x0][0x8f0] ;  /* 0x00023c00001f7ab9 */ /* 0x000fe20000000800 */
[----:B------:R-:W-:Y:S01]  /*cdf0*/  ULDC.64 UR26, c[0x0][0x8d0] ;  /* 0x00023400001a7ab9 */ /* 0x000fe20000000a00 */
[----:B------:R-:W-:-:S05]  /*ce00*/  ULDC.64 UR28, c[0x0][0x8e8] ;  /* 0x00023a00001c7ab9 */ /* 0x000fca0000000a00 */
.L_x_238:
[----:B------:R-:W-:Y:S02]  /*ce10*/  IMAD.MOV.U32 R12, RZ, RZ, R13 ;  /* 0x000000ffff0c7224 */ /* 0x000fe400078e000d */
[----:B------:R-:W-:Y:S02]  /*ce20*/  VIADD R13, R13, 0x20 ;  /* 0x000000200d0d7836 */ /* 0x000fe40000000000 */
[----:B-----5:R-:W-:Y:S02]  /*ce30*/  IMAD.MOV.U32 R14, RZ, RZ, R8 ;  /* 0x000000ffff0e7224 */ /* 0x020fe400078e0008 */
[----:B------:R-:W-:Y:S01]  /*ce40*/  IMAD.MOV.U32 R15, RZ, RZ, R9 ;  /* 0x000000ffff0f7224 */ /* 0x000fe200078e0009 */
[----:B------:R-:W-:-:S13]  /*ce50*/  ISETP.GE.AND P6, PT, R13, UR24, PT ;  /* 0x000000180d007c0c */ /* 0x000fda000bfc6270 */
[----:B------:R-:W1:Y:S01]  /*ce60*/  @!P6 LDC.64 R2, c[0x0][0x918] ;  /* 0x00024600ff02eb82 */ /* 0x000e620000000a00 */
[----:B------:R-:W2:Y:S01]  /*ce70*/  SHFL.IDX PT, R19, R19, 0x1f, 0x1f ;  /* 0x03e01f0013137f89 */ /* 0x000ea200000e0000 */
[----:B------:R-:W-:-:S03]  /*ce80*/  @!P6 VIADD R7, R12, 0x20 ;  /* 0x000000200c07e836 */ /* 0x000fc60000000000 */
[----:B------:R-:W3:Y:S01]  /*ce90*/  SHFL.IDX PT, R17, R17, 0x1f, 0x1f ;  /* 0x03e01f0011117f89 */ /* 0x000ee200000e0000 */
[----:B------:R-:W-:Y:S01]  /*cea0*/  BSSY B0, `(.L_x_234) ;  /* 0x0000063000007945 */ /* 0x000fe20003800000 */
[----:B-1----:R-:W-:-:S05]  /*ceb0*/  @!P6 IMAD.WIDE R2, R7, 0xc, R2 ;  /* 0x0000000c0702e825 */ /* 0x002fca00078e0202 */
[----:B------:R1:W5:Y:S04]  /*cec0*/  @!P6 LDG.E R8, desc[UR58][R2.64] ;  /* 0x0000003a0208e981 */ /* 0x000368000c1e1900 */
[----:B------:R1:W5:Y:S01]  /*ced0*/  @!P6 LDG.E R9, desc[UR58][R2.64+0x4] ;  /* 0x0000043a0209e981 */ /* 0x000362000c1e1900 */
[----:B------:R-:W-:Y:S01]  /*cee0*/  ISETP.GE.AND P6, PT, R12, UR24, PT ;  /* 0x000000180c007c0c */ /* 0x000fe2000bfc6270 */
[----:B------:R-:W-:Y:S01]  /*cef0*/  IMAD.MOV.U32 R6, RZ, RZ, 0x7fffffff ;  /* 0x7fffffffff067424 */ /* 0x000fe200078e00ff */
[----:B--2---:R-:W-:Y:S01]  /*cf00*/  R2UR UR4, R19 ;  /* 0x00000000130472ca */ /* 0x004fe200000e0000 */
[----:B------:R-:W-:Y:S01]  /*cf10*/  IMAD.MOV.U32 R7, RZ, RZ, RZ ;  /* 0x000000ffff077224 */ /* 0x000fe200078e00ff */
[----:B---3--:R-:W-:-:S09]  /*cf20*/  R2UR UR5, R17 ;  /* 0x00000000110572ca */ /* 0x008fd200000e0000 */
[----:B-1----:R-:W-:Y:S06]  /*cf30*/  @P6 BRA `(.L_x_235) ;  /* 0x0000000400646947 */ /* 0x002fec0003800000 */
[----:B------:R-:W-:-:S04]  /*cf40*/  IADD3 R17, P6, R14, UR11, RZ ;  /* 0x0000000b0e117c10 */ /* 0x000fc8000ffde0ff */
[----:B------:R-:W-:Y:S02]  /*cf50*/  LEA.HI.X.SX32 R22, R14, UR13, 0x1, P6 ;  /* 0x0000000d0e167c11 */ /* 0x000fe4000b0f0eff */
[----:B------:R-:W-:Y:S02]  /*cf60*/  IABS R14, R11 ;  /* 0x0000000b000e7213 */ /* 0x000fe40000000000 */
[C---:B------:R-:W-:Y:S02]  /*cf70*/  IADD3 R19, P6, R15.reuse, UR12, RZ ;  /* 0x0000000c0f137c10 */ /* 0x040fe4000ffde0ff */
[----:B------:R-:W1:Y:S02]  /*cf80*/  I2F.RP R2, R14 ;  /* 0x0000000e00027306 */ /* 0x000e640000209400 */
[----:B------:R-:W-:Y:S02]  /*cf90*/  LEA.HI.X.SX32 R24, R15, UR14, 0x1, P6 ;  /* 0x0000000e0f187c11 */ /* 0x000fe4000b0f0eff */
[----:B------:R-:W-:-:S04]  /*cfa0*/  PLOP3.LUT P6, PT, PT, PT, UP0, 0x80, 0x0 ;  /* 0x000000000000781c */ /* 0x000fc80003fcf008 */
[----:B-1----:R-:W1:Y:S02]  /*cfb0*/  MUFU.RCP R2, R2 ;  /* 0x0000000200027308 */ /* 0x002e640000001000 */
[----:B-1----:R-:W-:-:S06]  /*cfc0*/  IADD3 R15, R2, 0xffffffe, RZ ;  /* 0x0ffffffe020f7810 */ /* 0x002fcc0007ffe0ff */
[----:B------:R-:W1:Y:S02]  /*cfd0*/  F2I.FTZ.U32.TRUNC.NTZ R15, R15 ;  /* 0x0000000f000f7305 */ /* 0x000e64000021f000 */
[----:B-1----:R-:W-:Y:S01]  /*cfe0*/  IMAD.MOV R18, RZ, RZ, -R15 ;  /* 0x000000ffff127224 */ /* 0x002fe200078e0a0f */
[----:B------:R-:W-:Y:S06]  /*cff0*/  @!P6 BRA `(.L_x_236) ;  /* 0x00000000002ce947 */ /* 0x000fec0003800000 */
        /* <DEDUP_REMOVED lines=11> */
.L_x_236:
[----:B------:R-:W-:Y:S05]  /*d0b0*/  @!P0 BRA `(.L_x_237) ;  /* 0x00000000002c8947 */ /* 0x000fea0003800000 */
        /* <DEDUP_REMOVED lines=11> */
.L_x_237:
[----:B------:R-:W-:Y:S01]  /*d170*/  SHF.R.U64 R4, R19, UR31, R24 ;  /* 0x0000001f13047c19 */ /* 0x000fe20008001218 */
[----:B------:R-:W-:Y:S01]  /*d180*/  IMAD R5, R18, R14, RZ ;  /* 0x0000000e12057224 */ /* 0x000fe200078e02ff */
[----:B------:R-:W-:Y:S01]  /*d190*/  IABS R2, R11 ;  /* 0x0000000b00027213 */ /* 0x000fe20000000000 */
[----:B------:R-:W-:Y:S01]  /*d1a0*/  IMAD.MOV.U32 R3, RZ, RZ, R15 ;  /* 0x000000ffff037224 */ /* 0x000fe200078e000f */
[----:B------:R-:W-:Y:S01]  /*d1b0*/  SHF.R.U64 R17, R17, UR30, R22 ;  /* 0x0000001e11117c19 */ /* 0x000fe20008001216 */
[----:B------:R-:W-:Y:S01]  /*d1c0*/  VIADD R4, R4, UR17 ;  /* 0x0000001104047c36 */ /* 0x000fe20008000000 */
[----:B------:R-:W-:Y:S01]  /*d1d0*/  IABS R19, R10 ;  /* 0x0000000a00137213 */ /* 0x000fe20000000000 */
[----:B------:R-:W-:Y:S02]  /*d1e0*/  IMAD.MOV R7, RZ, RZ, -R2 ;  /* 0x000000ffff077224 */ /* 0x000fe400078e0a02 */
[----:B------:R-:W-:Y:S01]  /*d1f0*/  IMAD.MOV.U32 R2, RZ, RZ, RZ ;  /* 0x000000ffff027224 */ /* 0x000fe200078e00ff */
[----:B------:R-:W-:Y:S01]  /*d200*/  IABS R6, R4 ;  /* 0x0000000400067213 */ /* 0x000fe20000000000 */
[----:B------:R-:W-:-:S02]  /*d210*/  VIADD R17, R17, UR16 ;  /* 0x0000001011117c36 */ /* 0x000fc40008000000 */
[----:B------:R-:W-:-:S04]  /*d220*/  IMAD.HI.U32 R2, R15, R5, R2 ;  /* 0x000000050f027227 */ /* 0x000fc800078e0002 */
[----:B------:R-:W-:Y:S01]  /*d230*/  IMAD.MOV.U32 R3, RZ, RZ, R7 ;  /* 0x000000ffff037224 */ /* 0x000fe200078e0007 */
[----:B------:R-:W-:Y:S01]  /*d240*/  IABS R7, R10 ;  /* 0x0000000a00077213 */ /* 0x000fe20000000000 */
[----:B------:R-:W-:-:S03]  /*d250*/  IMAD.MOV.U32 R5, RZ, RZ, R6 ;  /* 0x000000ffff057224 */ /* 0x000fc600078e0006 */
[----:B------:R-:W1:Y:S01]  /*d260*/  I2F.RP R6, R7 ;  /* 0x0000000700067306 */ /* 0x000e620000209400 */
[----:B------:R-:W-:-:S04]  /*d270*/  IMAD.HI.U32 R2, R2, R5, RZ ;  /* 0x0000000502027227 */ /* 0x000fc800078e00ff */
[----:B------:R-:W-:-:S05]  /*d280*/  IMAD R5, R2, R3, R5 ;  /* 0x0000000302057224 */ /* 0x000fca00078e0205 */
[----:B------:R-:W-:Y:S01]  /*d290*/  ISETP.GT.U32.AND P6, PT, R14, R5, PT ;  /* 0x000000050e00720c */ /* 0x000fe20003fc4070 */
[----:B-1----:R-:W1:-:S12]  /*d2a0*/  MUFU.RCP R6, R6 ;  /* 0x0000000600067308 */ /* 0x002e580000001000 */
[----:B------:R-:W-:Y:S02]  /*d2b0*/  @!P6 IMAD.IADD R5, R5, 0x1, -R14 ;  /* 0x000000010505e824 */ /* 0x000fe400078e0a0e */
[----:B-1----:R-:W-:-:S04]  /*d2c0*/  VIADD R2, R6, 0xffffffe ;  /* 0x0ffffffe06027836 */ /* 0x002fc80000000000 */
[----:B------:R1:W2:Y:S02]  /*d2d0*/  F2I.FTZ.U32.TRUNC.NTZ R3, R2 ;  /* 0x0000000200037305 */ /* 0x0002a4000021f000 */
[----:B-1----:R-:W-:Y:S01]  /*d2e0*/  MOV R2, RZ ;  /* 0x000000ff00027202 */ /* 0x002fe20000000f00 */
[----:B--2---:R-:W-:-:S04]  /*d2f0*/  IMAD.MOV R18, RZ, RZ, -R3 ;  /* 0x000000ffff127224 */ /* 0x004fc800078e0a03 */
[----:B------:R-:W-:Y:S01]  /*d300*/  IMAD R15, R18, R7, RZ ;  /* 0x00000007120f7224 */ /* 0x000fe200078e02ff */
[----:B------:R-:W-:-:S03]  /*d310*/  IABS R18, R17 ;  /* 0x0000001100127213 */ /* 0x000fc60000000000 */
[----:B------:R-:W-:-:S04]  /*d320*/  IMAD.HI.U32 R6, R3, R15, R2 ;  /* 0x0000000f03067227 */ /* 0x000fc800078e0002 */
[----:B------:R-:W-:Y:S02]  /*d330*/  IMAD.MOV.U32 R3, RZ, RZ, R18 ;  /* 0x000000ffff037224 */ /* 0x000fe400078e0012 */
[----:B------:R-:W-:Y:S02]  /*d340*/  IMAD.MOV R15, RZ, RZ, -R19 ;  /* 0x000000ffff0f7224 */ /* 0x000fe400078e0a13 */
        /* <DEDUP_REMOVED lines=22> */
[----:B------:R-:W-:Y:S02]  /*d4b0*/  SHF.R.S32.HI R5, RZ, 0x1f, R4 ;  /* 0x0000001fff057819 */ /* 0x000fe40000011404 */
[----:B------:R-:W-:-:S07]  /*d4c0*/  SHF.R.S32.HI R7, RZ, 0x1f, R6 ;  /* 0x0000001fff077819 */ /* 0x000fce0000011406 */
.L_x_235:
[----:B------:R-:W-:Y:S05]  /*d4d0*/  BSYNC B0 ;  /* 0x0000000000007941 */ /* 0x000fea0003800000 */
.L_x_234:
[----:B------:R-:W1:Y:S04]  /*d4e0*/  SHFL.UP PT, R3, R6, 0x1, RZ ;  /* 0x0420000006037989 */ /* 0x000e6800000e00ff */
[----:B------:R-:W2:Y:S01]  /*d4f0*/  SHFL.UP PT, R2, R7, 0x1, RZ ;  /* 0x0420000007027989 */ /* 0x000ea200000e00ff */
[----:B-1----:R-:W-:Y:S02]  /*d500*/  SEL R3, R3, RZ, P1 ;  /* 0x000000ff03037207 */ /* 0x002fe40000800000 */
[----:B--2---:R-:W-:Y:S02]  /*d510*/  SEL R2, R2, RZ, P1 ;  /* 0x000000ff02027207 */ /* 0x004fe40000800000 */
[----:B------:R-:W-:-:S04]  /*d520*/  IADD3 R18, P6, R3, R6, RZ ;  /* 0x0000000603127210 */ /* 0x000fc80007fde0ff */
[----:B------:R-:W-:Y:S01]  /*d530*/  IADD3.X R15, R2, R7, RZ, P6, !PT ;  /* 0x00000007020f7210 */ /* 0x000fe200037fe4ff */
[----:B------:R-:W1:Y:S04]  /*d540*/  SHFL.UP PT, R3, R18, 0x2, RZ ;  /* 0x0440000012037989 */ /* 0x000e6800000e00ff */
[----:B------:R-:W2:Y:S01]  /*d550*/  SHFL.UP PT, R2, R15, 0x2, RZ ;  /* 0x044000000f027989 */ /* 0x000ea200000e00ff */
[----:B-1----:R-:W-:Y:S02]  /*d560*/  SEL R3, R3, RZ, P2 ;  /* 0x000000ff03037207 */ /* 0x002fe40001000000 */
[----:B--2---:R-:W-:Y:S02]  /*d570*/  SEL R2, R2, RZ, P2 ;  /* 0x000000ff02027207 */ /* 0x004fe40001000000 */
[----:B------:R-:W-:-:S05]  /*d580*/  IADD3 R14, P6, R3, R18, RZ ;  /* 0x00000012030e7210 */ /* 0x000fca0007fde0ff */
[----:B------:R-:W-:Y:S01]  /*d590*/  IMAD.X R19, R2, 0x1, R15, P6 ;  /* 0x0000000102137824 */ /* 0x000fe200030e060f */
        /* <DEDUP_REMOVED lines=18> */
[----:B------:R-:W-:-:S04]  /*d6c0*/  IADD3 R17, P6, R2, UR5, RZ ;  /* 0x0000000502117c10 */ /* 0x000fc8000ffde0ff */
[----:B------:R-:W-:Y:S02]  /*d6d0*/  IADD3.X R19, R3, UR4, RZ, P6, !PT ;  /* 0x0000000403137c10 */ /* 0x000fe4000b7fe4ff */
[----:B------:R-:W-:-:S04]  /*d6e0*/  ISETP.GT.U32.AND P6, PT, R17, UR10, PT ;  /* 0x0000000a11007c0c */ /* 0x000fc8000bfc4070 */
[----:B------:R-:W-:-:S13]  /*d6f0*/  ISETP.GT.U32.AND.EX P6, PT, R19, UR9, PT, P6 ;  /* 0x0000000913007c0c */ /* 0x000fda000bfc4160 */
[----:B------:R-:W-:-:S04]  /*d700*/  VOTE.ANY R14, PT, P6 ;  /* 0x00000000000e7806 */ /* 0x000fc800030e0100 */
[----:B------:R-:W-:-:S13]  /*d710*/  ISETP.NE.AND P6, PT, R14, RZ, PT ;  /* 0x000000ff0e00720c */ /* 0x000fda0003fc5270 */
[----:B------:R-:W-:Y:S05]  /*d720*/  @!P6 BRA `(.L_x_238) ;  /* 0xfffffff400b8e947 */ /* 0x000fea000383ffff */
[----:B------:R-:W-:Y:S02]  /*d730*/  IMAD.MOV.U32 R15, RZ, RZ, R2 ;  /* 0x000000ffff0f7224 */ /* 0x000fe400078e0002 */
[----:B------:R-:W-:-:S07]  /*d740*/  IMAD.MOV.U32 R22, RZ, RZ, R3 ;  /* 0x000000ffff167224 */ /* 0x000fce00078e0003 */
.L_x_233:
[----:B------:R-:W1:Y:S08]  /*d750*/  BREV R14, R14 ;  /* 0x0000000e000e7301 */ /* 0x000e700000000000 */
[----:B-1----:R-:W1:Y:S02]  /*d760*/  FLO.U32.SH R13, R14 ;  /* 0x0000000e000d7300 */ /* 0x002e6400000e0400 */
[----:B-1----:R-:W1:Y:S02]  /*d770*/  SHFL.IDX PT, R12, R12, R13, 0x1f ;  /* 0x00001f0d0c0c7589 */ /* 0x002e6400000e0000 */
[----:B-1----:R-:W-:-:S13]  /*d780*/  R2UR UR6, R12 ;  /* 0x000000000c0672ca */ /* 0x002fda00000e0000 */
[----:B------:R-:W-:-:S05]  /*d790*/  VIADD R17, R34, UR6 ;  /* 0x0000000622117c36 */ /* 0x000fca0008000000 */
[----:B------:R-:W-:-:S13]  /*d7a0*/  ISETP.GE.AND P1, PT, R17, UR24, PT ;  /* 0x0000001811007c0c */ /* 0x000fda000bf26270 */
[----:B------:R-:W1:Y:S02]  /*d7b0*/  @!P1 LDC.64 R2, c[0x0][0x918] ;  /* 0x00024600ff029b82 */ /* 0x000e640000000a00 */
[----:B-1----:R-:W-:-:S05]  /*d7c0*/  @!P1 IMAD.WIDE R2, R17, 0xc, R2 ;  /* 0x0000000c11029825 */ /* 0x002fca00078e0202 */
[----:B-----5:R1:W5:Y:S04]  /*d7d0*/  @!P1 LDG.E R8, desc[UR58][R2.64] ;  /* 0x0000003a02089981 */ /* 0x020368000c1e1900 */
[----:B------:R1:W5:Y:S01]  /*d7e0*/  @!P1 LDG.E R9, desc[UR58][R2.64+0x4] ;  /* 0x0000043a02099981 */ /* 0x000362000c1e1900 */
[----:B------:R-:W-:-:S03]  /*d7f0*/  IADD3 R18, P1, P2, R15, UR5, -R6 ;  /* 0x000000050f127c10 */ /* 0x000fc6000fa3e806 */
[----:B------:R-:W-:Y:S01]  /*d800*/  SHFL.IDX PT, R6, R6, R13, 0x1f ;  /* 0x00001f0d06067589 */ /* 0x000fe200000e0000 */
[----:B------:R-:W-:-:S03]  /*d810*/  IADD3.X R22, R22, UR4, ~R7, P1, P2 ;  /* 0x0000000416167c10 */ /* 0x000fc60008fe4c07 */
[----:B------:R-:W2:Y:S04]  /*d820*/  SHFL.IDX PT, R18, R18, R13, 0x1f ;  /* 0x00001f0d12127589 */ /* 0x000ea800000e0000 */
[----:B------:R-:W3:Y:S04]  /*d830*/  SHFL.IDX PT, R22, R22, R13, 0x1f ;  /* 0x00001f0d16167589 */ /* 0x000ee800000e0000 */
[----:B------:R1:W4:Y:S04]  /*d840*/  SHFL.IDX PT, R7, R7, R13, 0x1f ;  /* 0x00001f0d07077589 */ /* 0x00032800000e0000 */
[----:B------:R1:W1:Y:S04]  /*d850*/  SHFL.IDX PT, R5, R5, R13, 0x1f ;  /* 0x00001f0d05057589 */ /* 0x00026800000e0000 */
[----:B------:R1:W1:Y:S01]  /*d860*/  SHFL.IDX PT, R4, R4, R13, 0x1f ;  /* 0x00001f0d04047589 */ /* 0x00026200000e0000 */
[----:B--2---:R-:W-:-:S02]  /*d870*/  R2UR UR5, R18 ;  /* 0x00000000120572ca */ /* 0x004fc400000e0000 */
[----:B---3--:R-:W-:-:S15]  /*d880*/  R2UR UR4, R22 ;  /* 0x00000000160472ca */ /* 0x008fde00000e0000 */
.L_x_228:
[----:B-1----:R-:W1:Y:S01]  /*d890*/  LDC R2, c[0x0][0x910] ;  /* 0x00024400ff027b82 */ /* 0x002e620000000800 */
[----:B------:R-:W-:Y:S01]  /*d8a0*/  UMOV UR24, 0xffffffff ;  /* 0xffffffff00187882 */ /* 0x000fe20000000000 */
[----:B------:R-:W-:Y:S01]  /*d8b0*/  UMOV UR25, 0xffffffff ;  /* 0xffffffff00197882 */ /* 0x000fe20000000000 */
[----:B------:R-:W-:Y:S01]  /*d8c0*/  UMOV UR26, 0xffffffff ;  /* 0xffffffff001a7882 */ /* 0x000fe20000000000 */
[----:B------:R-:W-:Y:S01]  /*d8d0*/  IMAD.MOV.U32 R15, RZ, RZ, RZ ;  /* 0x000000ffff0f7224 */ /* 0x000fe200078e00ff */
[----:B-1----:R-:W-:-:S13]  /*d8e0*/  ISETP.LE.AND P1, PT, R2, UR6, PT ;  /* 0x0000000602007c0c */ /* 0x002fda000bf23270 */
[----:B------:R-:W-:Y:S05]  /*d8f0*/  @P1 BRA `(.L_x_227) ;  /* 0x0000000000f01947 */ /* 0x000fea0003800000 */
[C---:B------:R-:W-:Y:S01]  /*d900*/  R2UR UR24, R4.reuse ;  /* 0x00000000041872ca */ /* 0x040fe200000e0000 */
[----:B------:R-:W-:Y:S01]  /*d910*/  UIADD3 UR30, UP1, -UR5, UR10, URZ ;  /* 0x0000000a051e7290 */ /* 0x000fe2000ff3e13f */
[----:B------:R-:W-:Y:S01]  /*d920*/  R2UR UR25, R5 ;  /* 0x00000000051972ca */ /* 0x000fe200000e0000 */
[----:B------:R-:W-:Y:S01]  /*d930*/  ULDC UR26, c[0x0][0x8c0] ;  /* 0x00023000001a7ab9 */ /* 0x000fe20000000800 */
[----:B------:R-:W-:Y:S01]  /*d940*/  ULDC UR27, c[0x0][0x8b0] ;  /* 0x00022c00001b7ab9 */ /* 0x000fe20000000800 */
[----:B------:R-:W-:Y:S01]  /*d950*/  ULDC UR28, c[0x0][0x904] ;  /* 0x00024100001c7ab9 */ /* 0x000fe20000000800 */
[----:B------:R-:W-:-:S03]  /*d960*/  SHF.R.U64 R2, R4, UR27, R5 ;  /* 0x0000001b04027c19 */ /* 0x000fc60008001205 */
[----:B------:R-:W-:Y:S01]  /*d970*/  UIADD3.X UR24, ~UR4, UR9, URZ, UP1, !UPT ;  /* 0x0000000904187290 */ /* 0x000fe20008ffe53f */
[----:B------:R-:W-:-:S03]  /*d980*/  R2UR UR32, R2 ;  /* 0x00000000022072ca */ /* 0x000fc600000e0000 */
[----:B------:R-:W-:Y:S02]  /*d990*/  USHF.R.U32.HI UR31, URZ, UR26, UR24 ;  /* 0x0000001a3f1f7299 */ /* 0x000fe40008011618 */
[----:B------:R-:W-:Y:S02]  /*d9a0*/  USHF.R.U32.HI UR35, URZ, UR27, UR25 ;  /* 0x0000001b3f237299 */ /* 0x000fe40008011619 */
[----:B------:R-:W-:Y:S02]  /*d9b0*/  USHF.R.U32.HI UR33, URZ, UR27, UR31 ;  /* 0x0000001b3f217299 */ /* 0x000fe4000801161f */
[----:B------:R-:W-:Y:S02]  /*d9c0*/  USHF.R.U64 UR30, UR30, UR26, UR24 ;  /* 0x0000001a1e1e7299 */ /* 0x000fe40008001218 */
[----:B------:R-:W-:Y:S02]  /*d9d0*/  USHF.R.U32.HI UR34, URZ, UR28, UR33 ;  /* 0x0000001c3f227299 */ /* 0x000fe40008011621 */
[----:B------:R-:W-:-:S02]  /*d9e0*/  USHF.R.U64 UR31, UR30, UR27, UR31 ;  /* 0x0000001b1e1f7299 */ /* 0x000fc4000800121f */
[----:B------:R-:W-:Y:S02]  /*d9f0*/  ULOP3.LUT UR24, UR34, UR35, URZ, 0xfc, !UPT ;  /* 0x0000002322187292 */ /* 0x000fe4000f8efc3f */
[----:B------:R-:W-:-:S04]  /*da00*/  USHF.R.U64 UR33, UR31, UR28, UR33 ;  /* 0x0000001c1f217299 */ /* 0x000fc80008001221 */
[----:B------:R-:W-:-:S13]  /*da10*/  ISETP.NE.U32.AND P1, PT, RZ, UR24, PT ;  /* 0x00000018ff007c0c */ /* 0x000fda000bf25070 */
[----:B------:R-:W-:Y:S05]  /*da20*/  @!P1 BRA `(.L_x_239) ;  /* 0x0000000000189947 */ /* 0x000fea0003800000 */
[----:B------:R-:W-:-:S07]  /*da30*/  MOV R12, 0xda50 ;  /* 0x0000da50000c7802 */ /* 0x000fce0000000f00 */
[----:B--2-45:R-:W-:Y:S05]  /*da40*/  CALL.REL.NOINC `(.L_x_240) ;  /* 0x0000001c00707944 */ /* 0x034fea0003c00000 */
[----:B------:R-:W-:-:S04]  /*da50*/  UIADD3 UR24, -UR25, URZ, URZ ;  /* 0x0000003f19187290 */ /* 0x000fc8000fffe13f */
[----:B------:R-:W-:-:S03]  /*da60*/  UIMAD UR32, UR32, UR24, UR33 ;  /* 0x00000018202072a4 */ /* 0x000fc6000f8e0221 */
[----:B------:R-:W-:Y:S01]  /*da70*/  UMOV UR24, UR25 ;  /* 0x0000001900187c82 */ /* 0x000fe20008000000 */
[----:B------:R-:W-:Y:S08]  /*da80*/  BRA `(.L_x_241) ;  /* 0x0000000000587947 */ /* 0x000ff00003800000 */
.L_x_239:
[----:B------:R-:W1:Y:S01]  /*da90*/  I2F.U32.RP R2, UR32 ;  /* 0x0000002000027d06 */ /* 0x000e620008209000 */
[----:B------:R-:W-:Y:S01]  /*daa0*/  UMOV UR24, URZ ;  /* 0x0000003f00187c82 */ /* 0x000fe20008000000 */
[----:B------:R-:W-:-:S06]  /*dab0*/  UISETP.NE.U32.AND UP4, UPT, UR32, URZ, UPT ;  /* 0x0000003f2000728c */ /* 0x000fcc000bf85070 */
[----:B-1----:R-:W1:Y:S02]  /*dac0*/  MUFU.RCP R2, R2 ;  /* 0x0000000200027308 */ /* 0x002e640000001000 */
[----:B-1----:R-:W-:-:S06]  /*dad0*/  VIADD R3, R2, 0xffffffe ;  /* 0x0ffffffe02037836 */ /* 0x002fcc0000000000 */
[----:B------:R-:W1:Y:S02]  /*dae0*/  F2I.FTZ.U32.TRUNC.NTZ R3, R3 ;  /* 0x0000000300037305 */ /* 0x000e64000021f000 */
[----:B-1----:R-:W-:-:S13]  /*daf0*/  R2UR UR25, R3 ;  /* 0x00000000031972ca */ /* 0x002fda00000e0000 */
[----:B------:R-:W-:-:S04]  /*db00*/  UIADD3 UR26, URZ, -UR25, URZ ;  /* 0x800000193f1a7290 */ /* 0x000fc8000fffe03f */
[----:B------:R-:W-:-:S04]  /*db10*/  UIMAD UR26, UR26, UR32, URZ ;  /* 0x000000201a1a72a4 */ /* 0x000fc8000f8e023f */
[----:B------:R-:W-:-:S04]  /*db20*/  UIMAD.WIDE.U32 UR24, UR25, UR26, UR24 ;  /* 0x0000001a191872a5 */ /* 0x000fc8000f8e0018 */
[----:B------:R-:W-:-:S04]  /*db30*/  UIMAD.WIDE.U32 UR24, UR25, UR33, URZ ;  /* 0x00000021191872a5 */ /* 0x000fc8000f8e003f */
[----:B------:R-:W-:-:S04]  /*db40*/  UIADD3 UR24, -UR25, URZ, URZ ;  /* 0x0000003f19187290 */ /* 0x000fc8000fffe13f */
[----:B------:R-:W-:-:S04]  /*db50*/  UIMAD UR24, UR32, UR24, UR33 ;  /* 0x00000018201872a4 */ /* 0x000fc8000f8e0221 */
[----:B------:R-:W-:-:S11]  /*db60*/  UISETP.GE.U32.AND UP1, UPT, UR24, UR32, UPT ;  /* 0x000000201800728c */ /* 0x000fd6000bf26070 */
[----:B------:R-:W-:Y:S02]  /*db70*/  @UP1 UIADD3 UR24, UR24, -UR32, URZ ;  /* 0x8000002018181290 */ /* 0x000fe4000fffe03f */
[----:B------:R-:W-:Y:S02]  /*db80*/  @UP1 UIADD3 UR25, UR25, 0x1, URZ ;  /* 0x0000000119191890 */ /* 0x000fe4000fffe03f */
[----:B------:R-:W-:-:S11]  /*db90*/  UISETP.GE.U32.AND UP2, UPT, UR24, UR32, UPT ;  /* 0x000000201800728c */ /* 0x000fd6000bf46070 */
[----:B------:R-:W-:Y:S02]  /*dba0*/  @UP2 UIADD3 UR25, UR25, 0x1, URZ ;  /* 0x0000000119192890 */ /* 0x000fe4000fffe03f */
[----:B------:R-:W-:-:S04]  /*dbb0*/  @!UP4 ULOP3.LUT UR25, URZ, UR32, URZ, 0x33, !UPT ;  /* 0x000000203f19c292 */ /* 0x000fc8000f8e333f */
[----:B------:R-:W-:-:S04]  /*dbc0*/  UIADD3 UR24, -UR25, URZ, URZ ;  /* 0x0000003f19187290 */ /* 0x000fc8000fffe13f */
[----:B------:R-:W-:-:S03]  /*dbd0*/  UIMAD UR32, UR32, UR24, UR33 ;  /* 0x00000018202072a4 */ /* 0x000fc6000f8e0221 */
[----:B------:R-:W-:-:S09]  /*dbe0*/  UMOV UR24, UR25 ;  /* 0x0000001900187c82 */ /* 0x000fd20008000000 */
.L_x_241:
[----:B------:R-:W-:Y:S01]  /*dbf0*/  ULOP3.LUT UR31, UR31, UR20, URZ, 0xc0, !UPT ;  /* 0x000000141f1f7292 */ /* 0x000fe2000f8ec03f */
[----:B------:R-:W-:Y:S01]  /*dc00*/  IMAD.MOV.U32 R15, RZ, RZ, 0x1 ;  /* 0x00000001ff0f7424 */ /* 0x000fe200078e00ff */
[----:B------:R-:W-:Y:S02]  /*dc10*/  ULOP3.LUT UR30, UR30, UR18, URZ, 0xc0, !UPT ;  /* 0x000000121e1e7292 */ /* 0x000fe4000f8ec03f */
[----:B------:R-:W-:Y:S01]  /*dc20*/  UIMAD UR24, UR19, UR24, UR31 ;  /* 0x00000018131872a4 */ /* 0x000fe2000f8e021f */
[----:B------:R-:W-:Y:S01]  /*dc30*/  ULDC UR26, c[0x0][0x8a8] ;  /* 0x00022a00001a7ab9 */ /* 0x000fe20000000800 */
[----:B------:R-:W-:Y:S01]  /*dc40*/  ULDC UR25, c[0x0][0x8b8] ;  /* 0x00022e0000197ab9 */ /* 0x000fe20000000800 */
[----:B------:R-:W-:Y:S02]  /*dc50*/  UIMAD UR30, UR32, UR26, UR30 ;  /* 0x0000001a201e72a4 */ /* 0x000fe4000f8e021e */
[----:B------:R-:W-:Y:S01]  /*dc60*/  UIMAD UR25, UR24, UR25, UR40 ;  /* 0x00000019181972a4 */ /* 0x000fe2000f8e0228 */
[----:B------:R-:W-:Y:S01]  /*dc70*/  @UP3 UMOV UR26, UR6 ;  /* 0x00000006001a3c82 */ /* 0x000fe20008000000 */
[----:B------:R-:W-:-:S03]  /*dc80*/  @!UP3 UMOV UR26, UR6 ;  /* 0x00000006001abc82 */ /* 0x000fc60008000000 */
[----:B------:R-:W-:Y:S02]  /*dc90*/  @UP3 UMOV UR24, UR30 ;  /* 0x0000001e00183c82 */ /* 0x000fe40008000000 */
[----:B------:R-:W-:Y:S01]  /*dca0*/  @!UP3 UMOV UR24, UR25 ;  /* 0x000000190018bc82 */ /* 0x000fe20008000000 */
[----:B------:R-:W-:-:S05]  /*dcb0*/  @!UP3 UMOV UR25, UR30 ;  /* 0x0000001e0019bc82 */ /* 0x000fca0008000000 */
.L_x_227:
[----:B------:R-:W-:-:S06]  /*dcc0*/  UISETP.NE.AND UP1, UPT, UR15, 0x3, UPT ;  /* 0x000000030f00788c */ /* 0x000fcc000bf25270 */
[----:B------:R-:W-:-:S13]  /*dcd0*/  PLOP3.LUT P1, PT, PT, PT, UP1, 0x80, 0x0 ;  /* 0x000000000000781c */ /* 0x000fda0003f2f018 */
[----:B------:R-:W-:Y:S05]  /*dce0*/  @!P1 BRA `(.L_x_242) ;  /* 0x0000000000049947 */ /* 0x000fea0003800000 */
[----:B--2---:R-:W-:Y:S01]  /*dcf0*/  BPT.TRAP 0x1 ;  /* 0x000000040000795c */ /* 0x004fe20000300000 */
.L_x_242:
[----:B------:R-:W1:Y:S01]  /*dd00*/  S2R R2, SR_CgaCtaId ;  /* 0x0000000000027919 */ /* 0x000e620000008800 */
[----:B------:R-:W-:-:S04]  /*dd10*/  MOV R3, 0x400 ;  /* 0x0000040000037802 */ /* 0x000fc80000000f00 */
[----:B-1----:R-:W-:Y:S02]  /*dd20*/  LEA R3, R2, R3, 0x18 ;  /* 0x0000000302037211 */ /* 0x002fe400078ec0ff */
[----:B------:R-:W-:Y:S02]  /*dd30*/  SHF.L.U32 R2, R0, 0x1f, RZ ;  /* 0x0000001f00027819 */ /* 0x000fe400000006ff */
[----:B------:R-:W-:-:S04]  /*dd40*/  LEA R17, R16, R3, 0x3 ;  /* 0x0000000310117211 */ /* 0x000fc800078e18ff */
[----:B------:R-:W1:Y:S02]  /*dd50*/  SYNCS.PHASECHK.TRANS64.TRYWAIT P2, [R17+URZ+0x38440], R2 ;  /* 0x03844002110075a7 */ /* 0x000e64000804017f */
[----:B-1----:R-:W-:Y:S05]  /*dd60*/  @!P2 BRA `(.L_x_243) ;  /* 0x000000140008a947 */ /* 0x002fea0003800000 */
.L_x_306:
[----:B------:R-:W-:Y:S01]  /*dd70*/  ELECT P2, URZ, PT ;  /* 0x00000000003f782f */ /* 0x000fe20003840000 */
[----:B------:R-:W-:-:S12]  /*dd80*/  BSSY B0, `(.L_x_244) ;  /* 0x0000010000007945 */ /* 0x000fd80003800000 */
[----:B------:R-:W-:Y:S05]  /*dd90*/  @!P2 BRA `(.L_x_245) ;  /* 0x000000000038a947 */ /* 0x000fea0003800000 */
[----:B-1----:R-:W-:Y:S02]  /*dda0*/  IMAD R2, R16, 0x10, R3 ;  /* 0x0000001010027824 */ /* 0x002fe400078e0203 */
[----:B------:R-:W-:Y:S02]  /*ddb0*/  IMAD.U32 R14, RZ, RZ, UR26 ;  /* 0x0000001aff0e7e24 */ /* 0x000fe4000f8e00ff */
[----:B------:R-:W-:Y:S02]  /*ddc0*/  IMAD.U32 R13, RZ, RZ, UR25 ;  /* 0x00000019ff0d7e24 */ /* 0x000fe4000f8e00ff */
[----:B------:R-:W-:-:S05]  /*ddd0*/  IMAD.U32 R12, RZ, RZ, UR24 ;  /* 0x00000018ff0c7e24 */ /* 0x000fca000f8e00ff */
[----:B------:R1:W-:Y:S01]  /*dde0*/  STS.128 [R2+0x38510], R12 ;  /* 0x0385100c02007388 */ /* 0x0003e20000000c00 */
[----:B------:R-:W-:Y:S01]  /*ddf0*/  @!PT LDS RZ, [RZ] ;  /* 0x00000000fffff984 */ /* 0x000fe20000000800 */
[----:B------:R-:W-:Y:S01]  /*de00*/  @!PT LDS RZ, [RZ] ;  /* 0x00000000fffff984 */ /* 0x000fe20000000800 */
[----:B------:R-:W-:Y:S01]  /*de10*/  @!PT LDS RZ, [RZ] ;  /* 0x00000000fffff984 */ /* 0x000fe20000000800 */
[----:B------:R-:W-:Y:S01]  /*de20*/  @!PT LDS RZ, [RZ] ;  /* 0x00000000fffff984 */ /* 0x000fe20000000800 */
[----:B------:R3:W-:Y:S06]  /*de30*/  MEMBAR.ALL.CTA ;  /* 0x0000000000007992 */ /* 0x0007ec0000008000 */
[----:B---3--:R-:W3:Y:S01]  /*de40*/  FENCE.VIEW.ASYNC.S ;  /* 0x00000000000073c6 */ /* 0x008ee20000000000 */
[----:B------:R-:W-:Y:S05]  /*de50*/  @!P1 BRA `(.L_x_246) ;  /* 0x0000000000049947 */ /* 0x000fea0003800000 */
[----:B--2---:R-:W-:Y:S01]  /*de60*/  BPT.TRAP 0x1 ;  /* 0x000000040000795c */ /* 0x004fe20000300000 */
.L_x_246:
[----:B---3--:R3:W-:Y:S02]  /*de70*/  SYNCS.ARRIVE.TRANS64.A1T0 RZ, [R17+URZ+0x38400], RZ ;  /* 0x038400ff11ff79a7 */ /* 0x0087e4000810003f */
.L_x_245:
[----:B--2---:R-:W-:Y:S05]  /*de80*/  BSYNC B0 ;  /* 0x0000000000007941 */ /* 0x004fea0003800000 */
.L_x_244:
[----:B------:R-:W-:Y:S01]  /*de90*/  ISETP.NE.AND P3, PT, R15, RZ, PT ;  /* 0x000000ff0f00720c */ /* 0x000fe20003f65270 */
[----:B------:R-:W-:-:S05]  /*dea0*/  VIADD R16, R16, 0x1 ;  /* 0x0000000110107836 */ /* 0x000fca0000000000 */
[----:B------:R-:W-:-:S04]  /*deb0*/  ISETP.NE.AND P2, PT, R16, 0x8, PT ;  /* 0x000000081000780c */ /* 0x000fc80003f45270 */
[----:B-1----:R-:W-:Y:S02]  /*dec0*/  SEL R13, RZ, 0x1, P2 ;  /* 0x00000001ff0d7807 */ /* 0x002fe40001000000 */
[----:B------:R-:W-:Y:S02]  /*ded0*/  SEL R16, R16, RZ, P2 ;  /* 0x000000ff10107207 */ /* 0x000fe40001000000 */
[----:B------:R-:W-:Y:S01]  /*dee0*/  LOP3.LUT R0, R0, R13, RZ, 0x3c, !PT ;  /* 0x0000000d00007212 */ /* 0x000fe200078e3cff */
[----:B------:R-:W-:Y:S06]  /*def0*/  @P3 BRA `(.L_x_247) ;  /* 0xffffffe400003947 */ /* 0x000fec000383ffff */
[----:B------:R-:W-:Y:S05]  /*df00*/  @!P1 BRA `(.L_x_248) ;  /* 0x0000000000049947 */ /* 0x000fea0003800000 */
[----:B------:R-:W-:Y:S01]  /*df10*/  BPT.TRAP 0x1 ;  /* 0x000000040000795c */ /* 0x000fe20000300000 */
.L_x_248:
[----:B------:R-:W-:Y:S01]  /*df20*/  IMAD R5, R16, 0x8, R3 ;  /* 0x0000000810057824 */ /* 0x000fe200078e0203 */
[----:B------:R-:W-:-:S04]  /*df30*/  SHF.L.U32 R2, R0, 0x1f, RZ ;  /* 0x0000001f00027819 */ /* 0x000fc800000006ff */
[----:B------:R-:W1:Y:S02]  /*df40*/  SYNCS.PHASECHK.TRANS64.TRYWAIT P0, [R5+URZ+0x38440], R2 ;  /* 0x03844002050075a7 */ /* 0x000e64000800017f */
[----:B-1----:R-:W-:Y:S05]  /*df50*/  @!P0 BRA `(.L_x_249) ;  /* 0x0000001000a08947 */ /* 0x002fea0003800000 */
.L_x_307:
[----:B------:R-:W-:Y:S05]  /*df60*/  @!P1 BRA `(.L_x_250) ;  /* 0x0000000000049947 */ /* 0x000fea0003800000 */
[----:B------:R-:W-:Y:S01]  /*df70*/  BPT.TRAP 0x1 ;  /* 0x000000040000795c */ /* 0x000fe20000300000 */
.L_x_250:
[----:B------:R-:W-:-:S05]  /*df80*/  VIADD R16, R16, 0x1 ;  /* 0x0000000110107836 */ /* 0x000fca0000000000 */
[----:B------:R-:W-:-:S04]  /*df90*/  ISETP.NE.AND P0, PT, R16, 0x8, PT ;  /* 0x000000081000780c */ /* 0x000fc80003f05270 */
[----:B-1----:R-:W-:Y:S02]  /*dfa0*/  SEL R5, RZ, 0x1, P0 ;  /* 0x00000001ff057807 */ /* 0x002fe40000000000 */
[----:B------:R-:W-:Y:S02]  /*dfb0*/  SEL R16, R16, RZ, P0 ;  /* 0x000000ff10107207 */ /* 0x000fe40000000000 */
[----:B------:R-:W-:-:S03]  /*dfc0*/  LOP3.LUT R5, R0, R5, RZ, 0x3c, !PT ;  /* 0x0000000500057212 */ /* 0x000fc600078e3cff */
[----:B----4-:R-:W-:Y:S01]  /*dfd0*/  IMAD R7, R16, 0x8, R3 ;  /* 0x0000000810077824 */ /* 0x010fe200078e0203 */
[----:B------:R-:W-:-:S04]  /*dfe0*/  SHF.L.U32 R0, R5, 0x1f, RZ ;  /* 0x0000001f05007819 */ /* 0x000fc800000006ff */
[----:B------:R-:W1:Y:S02]  /*dff0*/  SYNCS.PHASECHK.TRANS64.TRYWAIT P0, [R7+URZ+0x38440], R0 ;  /* 0x03844000070075a7 */ /* 0x000e64000800017f */
[----:B-1----:R-:W-:Y:S05]  /*e000*/  @!P0 BRA `(.L_x_251) ;  /* 0x0000001000888947 */ /* 0x002fea0003800000 */
.L_x_308:
[----:B------:R-:W-:Y:S05]  /*e010*/  @!P1 BRA `(.L_x_252) ;  /* 0x0000000000049947 */ /* 0x000fea0003800000 */
[----:B------:R-:W-:Y:S01]  /*e020*/  BPT.TRAP 0x1 ;  /* 0x000000040000795c */ /* 0x000fe20000300000 */
.L_x_252:
[----:B-1----:R-:W-:-:S05]  /*e030*/  VIADD R0, R16, 0x1 ;  /* 0x0000000110007836 */ /* 0x002fca0000000000 */
[----:B------:R-:W-:-:S04]  /*e040*/  ISETP.NE.AND P0, PT, R0, 0x8, PT ;  /* 0x000000080000780c */ /* 0x000fc80003f05270 */
[----:B------:R-:W-:Y:S02]  /*e050*/  SEL R2, RZ, 0x1, P0 ;  /* 0x00000001ff027807 */ /* 0x000fe40000000000 */
[----:B------:R-:W-:Y:S02]  /*e060*/  SEL R4, R0, RZ, P0 ;  /* 0x000000ff00047207 */ /* 0x000fe40000000000 */
[----:B------:R-:W-:Y:S02]  /*e070*/  LOP3.LUT R5, R5, R2, RZ, 0x3c, !PT ;  /* 0x0000000205057212 */ /* 0x000fe400078e3cff */
[----:B------:R-:W-:Y:S02]  /*e080*/  LEA R7, R4, R3, 0x3 ;  /* 0x0000000304077211 */ /* 0x000fe400078e18ff */
[----:B------:R-:W-:-:S04]  /*e090*/  SHF.L.U32 R0, R5, 0x1f, RZ ;  /* 0x0000001f05007819 */ /* 0x000fc800000006ff */
[----:B------:R-:W1:Y:S02]  /*e0a0*/  SYNCS.PHASECHK.TRANS64.TRYWAIT P0, [R7+URZ+0x38440], R0 ;  /* 0x03844000070075a7 */ /* 0x000e64000800017f */
[----:B-1----:R-:W-:Y:S05]  /*e0b0*/  @!P0 BRA `(.L_x_253) ;  /* 0x0000001000708947 */ /* 0x002fea0003800000 */
.L_x_309:
[----:B------:R-:W-:Y:S05]  /*e0c0*/  @!P1 BRA `(.L_x_254) ;  /* 0x0000000000049947 */ /* 0x000fea0003800000 */
[----:B------:R-:W-:Y:S01]  /*e0d0*/  BPT.TRAP 0x1 ;  /* 0x000000040000795c */ /* 0x000fe20000300000 */
.L_x_254:
[----:B-1----:R-:W-:-:S05]  /*e0e0*/  VIADD R0, R4, 0x1 ;  /* 0x0000000104007836 */ /* 0x002fca0000000000 */
[----:B------:R-:W-:-:S04]  /*e0f0*/  ISETP.NE.AND P0, PT, R0, 0x8, PT ;  /* 0x000000080000780c */ /* 0x000fc80003f05270 */
[----:B------:R-:W-:Y:S02]  /*e100*/  SEL R2, RZ, 0x1, P0 ;  /* 0x00000001ff027807 */ /* 0x000fe40000000000 */
[----:B------:R-:W-:Y:S02]  /*e110*/  SEL R4, R0, RZ, P0 ;  /* 0x000000ff00047207 */ /* 0x000fe40000000000 */
[----:B------:R-:W-:-:S03]  /*e120*/  LOP3.LUT R5, R5, R2, RZ, 0x3c, !PT ;  /* 0x0000000205057212 */ /* 0x000fc600078e3cff */
[----:B------:R-:W-:Y:S01]  /*e130*/  IMAD R7, R4, 0x8, R3 ;  /* 0x0000000804077824 */ /* 0x000fe200078e0203 */
[----:B------:R-:W-:-:S04]  /*e140*/  SHF.L.U32 R0, R5, 0x1f, RZ ;  /* 0x0000001f05007819 */ /* 0x000fc800000006ff */
[----:B------:R-:W1:Y:S02]  /*e150*/  SYNCS.PHASECHK.TRANS64.TRYWAIT P0, [R7+URZ+0x38440], R0 ;  /* 0x03844000070075a7 */ /* 0x000e64000800017f */
[----:B-1----:R-:W-:Y:S05]  /*e160*/  @!P0 BRA `(.L_x_255) ;  /* 0x0000001000588947 */ /* 0x002fea0003800000 */
.L_x_310:
[----:B------:R-:W-:Y:S05]  /*e170*/  @!P1 BRA `(.L_x_256) ;  /* 0x0000000000049947 */ /* 0x000fea0003800000 */
[----:B------:R-:W-:Y:S01]  /*e180*/  BPT.TRAP 0x1 ;  /* 0x000000040000795c */ /* 0x000fe20000300000 */
.L_x_256:
        /* <DEDUP_REMOVED lines=9> */
.L_x_311:
[----:B------:R-:W-:Y:S05]  /*e220*/  @!P1 BRA `(.L_x_258) ;  /* 0x0000000000049947 */ /* 0x000fea0003800000 */
[----:B------:R-:W-:Y:S01]  /*e230*/  BPT.TRAP 0x1 ;  /* 0x000000040000795c */ /* 0x000fe20000300000 */
.L_x_258:
        /* <DEDUP_REMOVED lines=9> */
.L_x_312:
[----:B------:R-:W-:Y:S05]  /*e2d0*/  @!P1 BRA `(.L_x_260) ;  /* 0x0000000000049947 */ /* 0x000fea0003800000 */
[----:B------:R-:W-:Y:S01]  /*e2e0*/  BPT.TRAP 0x1 ;  /* 0x000000040000795c */ /* 0x000fe20000300000 */
.L_x_260:
        /* <DEDUP_REMOVED lines=9> */
.L_x_313:
[----:B------:R-:W-:Y:S05]  /*e380*/  @!P1 BRA `(.L_x_262) ;  /* 0x0000000000049947 */ /* 0x000fea0003800000 */
[----:B------:R-:W-:Y:S01]  /*e390*/  BPT.TRAP 0x1 ;  /* 0x000000040000795c */ /* 0x000fe20000300000 */
.L_x_262:
[----:B-1----:R-:W-:-:S05]  /*e3a0*/  VIADD R0, R4, 0x1 ;  /* 0x0000000104007836 */ /* 0x002fca0000000000 */
[----:B------:R-:W-:-:S04]  /*e3b0*/  ISETP.NE.AND P0, PT, R0, 0x8, PT ;  /* 0x000000080000780c */ /* 0x000fc80003f05270 */
[----:B------:R-:W-:Y:S02]  /*e3c0*/  SEL R2, RZ, 0x1, P0 ;  /* 0x00000001ff027807 */ /* 0x000fe40000000000 */
[----:B------:R-:W-:Y:S02]  /*e3d0*/  SEL R0, R0, RZ, P0 ;  /* 0x000000ff00007207 */ /* 0x000fe40000000000 */
[----:B------:R-:W-:Y:S02]  /*e3e0*/  LOP3.LUT R2, R5, R2, RZ, 0x3c, !PT ;  /* 0x0000000205027212 */ /* 0x000fe400078e3cff */
[----:B------:R-:W-:Y:S02]  /*e3f0*/  LEA R3, R0, R3, 0x3 ;  /* 0x0000000300037211 */ /* 0x000fe400078e18ff */
[----:B------:R-:W-:-:S07]  /*e400*/  SHF.L.U32 R0, R2, 0x1f, RZ ;  /* 0x0000001f02007819 */ /* 0x000fce00000006ff */
.L_x_263:
[----:B-1----:R1:W2:Y:S02]  /*e410*/  SYNCS.PHASECHK.TRANS64.TRYWAIT P0, [R3+URZ+0x38440], R0 ;  /* 0x03844000030075a7 */ /* 0x0022a4000800017f */
[----:B--2---:R-:W-:Y:S05]  /*e420*/  @!P0 NANOSLEEP.SYNCS 0x989680 ;  /* 0x009896800000895d */ /* 0x004fea0003900000 */
[----:B------:R-:W2:Y:S02]  /*e430*/  @!P0 SYNCS.PHASECHK.TRANS64 P0, [R3+URZ+0x38440], R0 ;  /* 0x03844000030085a7 */ /* 0x000ea4000800007f */
[----:B--2---:R-:W-:Y:S05]  /*e440*/  @P0 EXIT ;  /* 0x000000000000094d */ /* 0x004fea0003800000 */
[----:B------:R-:W-:Y:S05]  /*e450*/  BRA `(.L_x_263) ;  /* 0xfffffffc00ec7947 */ /* 0x000fea000383ffff */
.L_x_33:
[----:B--2---:R-:W-:-:S04]  /*e460*/  IMAD.U32 R3, RZ, RZ, UR4 ;  /* 0x00000004ff037e24 */ /* 0x004fc8000f8e00ff */
[----:B------:R2:W3:Y:S03]  /*e470*/  SYNCS.PHASECHK.TRANS64.TRYWAIT P0, [R3+URZ+0x38480], R0 ;  /* 0x03848000030075a7 */ /* 0x0004e6000800017f */
[----:B---3--:R-:W-:Y:S05]  /*e480*/  @!P0 NANOSLEEP.SYNCS 0x989680 ;  /* 0x009896800000895d */ /* 0x008fea0003900000 */
[----:B------:R-:W3:Y:S02]  /*e490*/  @!P0 SYNCS.PHASECHK.TRANS64 P0, [R3+URZ+0x38480], R0 ;  /* 0x03848000030085a7 */ /* 0x000ee4000800007f */
[----:B---3--:R-:W-:Y:S05]  /*e4a0*/  @!P0 BRA `(.L_x_33) ;  /* 0xfffffffc00ec8947 */ /* 0x008fea000383ffff */
[----:B------:R-:W-:Y:S05]  /*e4b0*/  BRA `(.L_x_32) ;  /* 0xffffff5400f07947 */ /* 0x000fea000383ffff */
.L_x_38:
[----:B--2---:R-:W-:-:S04]  /*e4c0*/  IMAD.U32 R6, RZ, RZ, UR4 ;  /* 0x00000004ff067e24 */ /* 0x004fc8000f8e00ff */
[----:B------:R2:W3:Y:S03]  /*e4d0*/  SYNCS.PHASECHK.TRANS64.TRYWAIT P0, [R6+URZ+0x38480], R3 ;  /* 0x03848003060075a7 */ /* 0x0004e6000800017f */
[----:B---3--:R-:W-:Y:S05]  /*e4e0*/  @!P0 NANOSLEEP.SYNCS 0x989680 ;  /* 0x009896800000895d */ /* 0x008fea0003900000 */
[----:B------:R-:W3:Y:S02]  /*e4f0*/  @!P0 SYNCS.PHASECHK.TRANS64 P0, [R6+URZ+0x38480], R3 ;  /* 0x03848003060085a7 */ /* 0x000ee4000800007f */
[----:B---3--:R-:W-:Y:S05]  /*e500*/  @!P0 BRA `(.L_x_38) ;  /* 0xfffffffc00ec8947 */ /* 0x008fea000383ffff */
[----:B------:R-:W-:Y:S05]  /*e510*/  BRA `(.L_x_37) ;  /* 0xffffff5c00207947 */ /* 0x000fea000383ffff */
.L_x_55:
[----:B------:R-:W-:-:S07]  /*e520*/  IMAD.MOV.U32 R15, RZ, RZ, -0x1 ;  /* 0xffffffffff0f7424 */ /* 0x000fce00078e00ff */
[----:B-12--5:R-:W-:Y:S05]  /*e530*/  WARPSYNC.COLLECTIVE R15, `(.L_x_264) ;  /* 0x000000000f0c7348 */ /* 0x026fea0003c00000 */
[----:B------:R-:W-:Y:S02]  /*e540*/  ELECT P6, UR62, PT ;  /* 0x00000000003e782f */ /* 0x000fe400038c0000 */
[----:B------:R-:W-:Y:S01]  /*e550*/  MOV R14, UR62 ;  /* 0x0000003e000e7c02 */ /* 0x000fe20008000f00 */
[----:B-12--5:R-:W-:Y:S10]  /*e560*/  ENDCOLLECTIVE ;  /* 0x000000000000791b */ /* 0x026ff40003800000 */
.L_x_264:
[----:B------:R-:W-:Y:S05]  /*e570*/  BRA `(.L_x_265) ;  /* 0xffffff6400f07947 */ /* 0x000fea000383ffff */
.L_x_57:
[----:B-1----:R-:W-:-:S04]  /*e580*/  IMAD.U32 R6, RZ, RZ, UR47 ;  /* 0x0000002fff067e24 */ /* 0x002fc8000f8e00ff */
[----:B------:R1:W2:Y:S03]  /*e590*/  SYNCS.PHASECHK.TRANS64.TRYWAIT P2, [R6+URZ+0x384c0], R3 ;  /* 0x0384c003060075a7 */ /* 0x0002a6000804017f */
[----:B--2---:R-:W-:Y:S05]  /*e5a0*/  @!P2 NANOSLEEP.SYNCS 0x989680 ;  /* 0x009896800000a95d */ /* 0x004fea0003900000 */
[----:B------:R-:W2:Y:S02]  /*e5b0*/  @!P2 SYNCS.PHASECHK.TRANS64 P2, [R6+URZ+0x384c0], R3 ;  /* 0x0384c0030600a5a7 */ /* 0x000ea4000804007f */
[----:B--2---:R-:W-:Y:S05]  /*e5c0*/  @!P2 BRA `(.L_x_57) ;  /* 0xfffffffc00eca947 */ /* 0x004fea000383ffff */
[----:B------:R-:W-:Y:S05]  /*e5d0*/  BRA `(.L_x_266) ;  /* 0xffffff6800087947 */ /* 0x000fea000383ffff */
.L_x_65:
[----:B--2---:R-:W-:-:S04]  /*e5e0*/  IMAD.U32 R14, RZ, RZ, UR47 ;  /* 0x0000002fff0e7e24 */ /* 0x004fc8000f8e00ff */
[----:B------:R2:W3:Y:S03]  /*e5f0*/  SYNCS.PHASECHK.TRANS64.TRYWAIT P3, [R14+URZ+0x384c8], R3 ;  /* 0x0384c8030e0075a7 */ /* 0x0004e6000806017f */
[----:B---3--:R-:W-:Y:S05]  /*e600*/  @!P3 NANOSLEEP.SYNCS 0x989680 ;  /* 0x009896800000b95d */ /* 0x008fea0003900000 */
[----:B------:R-:W3:Y:S02]  /*e610*/  @!P3 SYNCS.PHASECHK.TRANS64 P3, [R14+URZ+0x384c8], R3 ;  /* 0x0384c8030e00b5a7 */ /* 0x000ee4000806007f */
[----:B---3--:R-:W-:Y:S05]  /*e620*/  @!P3 BRA `(.L_x_65) ;  /* 0xfffffffc00ecb947 */ /* 0x008fea000383ffff */
[----:B------:R-:W-:Y:S05]  /*e630*/  BRA `(.L_x_267) ;  /* 0xffffff6c00987947 */ /* 0x000fea000383ffff */
.L_x_70:
[----:B---3--:R-:W-:-:S04]  /*e640*/  IMAD.U32 R14, RZ, RZ, UR47 ;  /* 0x0000002fff0e7e24 */ /* 0x008fc8000f8e00ff */
[----:B------:R3:W4:Y:S03]  /*e650*/  SYNCS.PHASECHK.TRANS64.TRYWAIT P3, [R14+URZ+0x384d0], R3 ;  /* 0x0384d0030e0075a7 */ /* 0x000726000806017f */
[----:B----4-:R-:W-:Y:S05]  /*e660*/  @!P3 NANOSLEEP.SYNCS 0x989680 ;  /* 0x009896800000b95d */ /* 0x010fea0003900000 */
[----:B------:R-:W4:Y:S02]  /*e670*/  @!P3 SYNCS.PHASECHK.TRANS64 P3, [R14+URZ+0x384d0], R3 ;  /* 0x0384d0030e00b5a7 */ /* 0x000f24000806007f */
[----:B----4-:R-:W-:Y:S05]  /*e680*/  @!P3 BRA `(.L_x_70) ;  /* 0xfffffffc00ecb947 */ /* 0x010fea000383ffff */
[----:B------:R-:W-:Y:S05]  /*e690*/  BRA `(.L_x_268) ;  /* 0xffffff7000f47947 */ /* 0x000fea000383ffff */
.L_x_75:
[----:B---3--:R-:W-:-:S04]  /*e6a0*/  IMAD.U32 R14, RZ, RZ, UR47 ;  /* 0x0000002fff0e7e24 */ /* 0x008fc8000f8e00ff */
[----:B------:R3:W4:Y:S03]  /*e6b0*/  SYNCS.PHASECHK.TRANS64.TRYWAIT P3, [R14+URZ+0x384d8], R3 ;  /* 0x0384d8030e0075a7 */ /* 0x000726000806017f */
[----:B----4-:R-:W-:Y:S05]  /*e6c0*/  @!P3 NANOSLEEP.SYNCS 0x989680 ;  /* 0x009896800000b95d */ /* 0x010fea0003900000 */
[----:B------:R-:W4:Y:S02]  /*e6d0*/  @!P3 SYNCS.PHASECHK.TRANS64 P3, [R14+URZ+0x384d8], R3 ;  /* 0x0384d8030e00b5a7 */ /* 0x000f24000806007f */
[----:B----4-:R-:W-:Y:S05]  /*e6e0*/  @!P3 BRA `(.L_x_75) ;  /* 0xfffffffc00ecb947 */ /* 0x010fea000383ffff */
[----:B------:R-:W-:Y:S05]  /*e6f0*/  BRA `(.L_x_269) ;  /* 0xffffff78005c7947 */ /* 0x000fea000383ffff */
.L_x_80:
[----:B---3--:R-:W-:-:S04]  /*e700*/  IMAD.U32 R14, RZ, RZ, UR47 ;  /* 0x0000002fff0e7e24 */ /* 0x008fc8000f8e00ff */
[----:B------:R3:W4:Y:S03]  /*e710*/  SYNCS.PHASECHK.TRANS64.TRYWAIT P3, [R14+URZ+0x384c0], R3 ;  /* 0x0384c0030e0075a7 */ /* 0x000726000806017f */
[----:B----4-:R-:W-:Y:S05]  /*e720*/  @!P3 NANOSLEEP.SYNCS 0x989680 ;  /* 0x009896800000b95d */ /* 0x010fea0003900000 */
[----:B------:R-:W4:Y:S02]  /*e730*/  @!P3 SYNCS.PHASECHK.TRANS64 P3, [R14+URZ+0x384c0], R3 ;  /* 0x0384c0030e00b5a7 */ /* 0x000f24000806007f */
[----:B----4-:R-:W-:Y:S05]  /*e740*/  @!P3 BRA `(.L_x_80) ;  /* 0xfffffffc00ecb947 */ /* 0x010fea000383ffff */
[----:B------:R-:W-:Y:S05]  /*e750*/  BRA `(.L_x_270) ;  /* 0xffffff7c00cc7947 */ /* 0x000fea000383ffff */
.L_x_85:
[----:B---3--:R-:W-:-:S04]  /*e760*/  IMAD.U32 R14, RZ, RZ, UR47 ;  /* 0x0000002fff0e7e24 */ /* 0x008fc8000f8e00ff */
[----:B------:R3:W4:Y:S03]  /*e770*/  SYNCS.PHASECHK.TRANS64.TRYWAIT P3, [R14+URZ+0x384c8], R3 ;  /* 0x0384c8030e0075a7 */ /* 0x000726000806017f */
[----:B----4-:R-:W-:Y:S05]  /*e780*/  @!P3 NANOSLEEP.SYNCS 0x989680 ;  /* 0x009896800000b95d */ /* 0x010fea0003900000 */
[----:B------:R-:W4:Y:S02]  /*e790*/  @!P3 SYNCS.PHASECHK.TRANS64 P3, [R14+URZ+0x384c8], R3 ;  /* 0x0384c8030e00b5a7 */ /* 0x000f24000806007f */
[----:B----4-:R-:W-:Y:S05]  /*e7a0*/  @!P3 BRA `(.L_x_85) ;  /* 0xfffffffc00ecb947 */ /* 0x010fea000383ffff */
[----:B------:R-:W-:Y:S05]  /*e7b0*/  BRA `(.L_x_271) ;  /* 0xffffff8400347947 */ /* 0x000fea000383ffff */
.L_x_90:
[----:B---3--:R-:W-:-:S04]  /*e7c0*/  MOV R14, UR47 ;  /* 0x0000002f000e7c02 */ /* 0x008fc80008000f00 */
[----:B------:R3:W4:Y:S03]  /*e7d0*/  SYNCS.PHASECHK.TRANS64.TRYWAIT P3, [R14+URZ+0x384d0], R3 ;  /* 0x0384d0030e0075a7 */ /* 0x000726000806017f */
[----:B----4-:R-:W-:Y:S05]  /*e7e0*/  @!P3 NANOSLEEP.SYNCS 0x989680 ;  /* 0x009896800000b95d */ /* 0x010fea0003900000 */
[----:B------:R-:W4:Y:S02]  /*e7f0*/  @!P3 SYNCS.PHASECHK.TRANS64 P3, [R14+URZ+0x384d0], R3 ;  /* 0x0384d0030e00b5a7 */ /* 0x000f24000806007f */
[----:B----4-:R-:W-:Y:S05]  /*e800*/  @!P3 BRA `(.L_x_90) ;  /* 0xfffffffc00ecb947 */ /* 0x010fea000383ffff */
[----:B------:R-:W-:Y:S05]  /*e810*/  BRA `(.L_x_272) ;  /* 0xffffff88009c7947 */ /* 0x000fea000383ffff */
.L_x_95:
[----:B---3--:R-:W-:-:S04]  /*e820*/  IMAD.U32 R14, RZ, RZ, UR47 ;  /* 0x0000002fff0e7e24 */ /* 0x008fc8000f8e00ff */
[----:B------:R3:W4:Y:S03]  /*e830*/  SYNCS.PHASECHK.TRANS64.TRYWAIT P3, [R14+URZ+0x384d8], R3 ;  /* 0x0384d8030e0075a7 */ /* 0x000726000806017f */
[----:B----4-:R-:W-:Y:S05]  /*e840*/  @!P3 NANOSLEEP.SYNCS 0x989680 ;  /* 0x009896800000b95d */ /* 0x010fea0003900000 */
[----:B------:R-:W4:Y:S02]  /*e850*/  @!P3 SYNCS.PHASECHK.TRANS64 P3, [R14+URZ+0x384d8], R3 ;  /* 0x0384d8030e00b5a7 */ /* 0x000f24000806007f */
[----:B----4-:R-:W-:Y:S05]  /*e860*/  @!P3 BRA `(.L_x_95) ;  /* 0xfffffffc00ecb947 */ /* 0x010fea000383ffff */
[----:B------:R-:W-:Y:S05]  /*e870*/  BRA `(.L_x_273) ;  /* 0xffffff9000047947 */ /* 0x000fea000383ffff */
.L_x_102:
[----:B---3--:R-:W-:-:S04]  /*e880*/  IMAD.U32 R3, RZ, RZ, UR4 ;  /* 0x00000004ff037e24 */ /* 0x008fc8000f8e00ff */
[----:B------:R3:W4:Y:S03]  /*e890*/  SYNCS.PHASECHK.TRANS64.TRYWAIT P0, [R3+URZ+0x38400], R0 ;  /* 0x03840000030075a7 */ /* 0x000726000800017f */
[----:B----4-:R-:W-:Y:S05]  /*e8a0*/  @!P0 NANOSLEEP.SYNCS 0x989680 ;  /* 0x009896800000895d */ /* 0x010fea0003900000 */
[----:B------:R-:W4:Y:S02]  /*e8b0*/  @!P0 SYNCS.PHASECHK.TRANS64 P0, [R3+URZ+0x38400], R0 ;  /* 0x03840000030085a7 */ /* 0x000f24000800007f */
[----:B----4-:R-:W-:Y:S05]  /*e8c0*/  @!P0 BRA `(.L_x_102) ;  /* 0xfffffffc00ec8947 */ /* 0x010fea000383ffff */
[----:B------:R-:W-:Y:S05]  /*e8d0*/  BRA `(.L_x_274) ;  /* 0xffffff9400947947 */ /* 0x000fea000383ffff */
.L_x_120:
[----:B-1----:R-:W-:-:S04]  /*e8e0*/  IMAD.U32 R3, RZ, RZ, UR31 ;  /* 0x0000001fff037e24 */ /* 0x002fc8000f8e00ff */
[----:B------:R1:W2:Y:S03]  /*e8f0*/  SYNCS.PHASECHK.TRANS64.TRYWAIT P0, [R3+URZ+0x38508], R0 ;  /* 0x03850800030075a7 */ /* 0x0002a6000800017f */
[----:B--2---:R-:W-:Y:S05]  /*e900*/  @!P0 NANOSLEEP.SYNCS 0x989680 ;  /* 0x009896800000895d */ /* 0x004fea0003900000 */
[----:B------:R-:W2:Y:S02]  /*e910*/  @!P0 SYNCS.PHASECHK.TRANS64 P0, [R3+URZ+0x38508], R0 ;  /* 0x03850800030085a7 */ /* 0x000ea4000800007f */
[----:B--2---:R-:W-:Y:S05]  /*e920*/  @!P0 BRA `(.L_x_120) ;  /* 0xfffffffc00ec8947 */ /* 0x004fea000383ffff */
[----:B------:R-:W-:Y:S05]  /*e930*/  BRA `(.L_x_275) ;  /* 0xffffffa400287947 */ /* 0x000fea000383ffff */
.L_x_122:
[----:B-1----:R-:W-:-:S04]  /*e940*/  IMAD.U32 R3, RZ, RZ, UR8 ;  /* 0x00000008ff037e24 */ /* 0x002fc8000f8e00ff */
[----:B------:R1:W2:Y:S03]  /*e950*/  SYNCS.PHASECHK.TRANS64.TRYWAIT P0, [R3+URZ+0x38400], R0 ;  /* 0x03840000030075a7 */ /* 0x0002a6000800017f */
[----:B--2---:R-:W-:Y:S05]  /*e960*/  @!P0 NANOSLEEP.SYNCS 0x989680 ;  /* 0x009896800000895d */ /* 0x004fea0003900000 */
[----:B------:R-:W2:Y:S02]  /*e970*/  @!P0 SYNCS.PHASECHK.TRANS64 P0, [R3+URZ+0x38400], R0 ;  /* 0x03840000030085a7 */ /* 0x000ea4000800007f */
[----:B--2---:R-:W-:Y:S05]  /*e980*/  @!P0 BRA `(.L_x_122) ;  /* 0xfffffffc00ec8947 */ /* 0x004fea000383ffff */
[----:B------:R-:W-:Y:S05]  /*e990*/  BRA `(.L_x_276) ;  /* 0xffffffa400487947 */ /* 0x000fea000383ffff */
.L_x_128:
[----:B-1----:R-:W-:-:S04]  /*e9a0*/  IMAD.U32 R3, RZ, RZ, UR31 ;  /* 0x0000001fff037e24 */ /* 0x002fc8000f8e00ff */
[----:B------:R1:W3:Y:S03]  /*e9b0*/  SYNCS.PHASECHK.TRANS64.TRYWAIT P1, [R3+URZ+0x384e0], R0 ;  /* 0x0384e000030075a7 */ /* 0x0002e6000802017f */
[----:B---3--:R-:W-:Y:S05]  /*e9c0*/  @!P1 NANOSLEEP.SYNCS 0x989680 ;  /* 0x009896800000995d */ /* 0x008fea0003900000 */
[----:B------:R-:W3:Y:S02]  /*e9d0*/  @!P1 SYNCS.PHASECHK.TRANS64 P1, [R3+URZ+0x384e0], R0 ;  /* 0x0384e000030095a7 */ /* 0x000ee4000802007f */
[----:B---3--:R-:W-:Y:S05]  /*e9e0*/  @!P1 BRA `(.L_x_128) ;  /* 0xfffffffc00ec9947 */ /* 0x008fea000383ffff */
[----:B------:R-:W-:Y:S05]  /*e9f0*/  BRA `(.L_x_277) ;  /* 0xffffffa400f87947 */ /* 0x000fea000383ffff */
.L_x_134:
[----:B-1----:R-:W-:-:S04]  /*ea00*/  IMAD.U32 R3, RZ, RZ, UR31 ;  /* 0x0000001fff037e24 */ /* 0x002fc8000f8e00ff */
[----:B------:R1:W4:Y:S03]  /*ea10*/  SYNCS.PHASECHK.TRANS64.TRYWAIT P1, [R3+URZ+0x384e8], R0 ;  /* 0x0384e800030075a7 */ /* 0x000326000802017f */
[----:B----4-:R-:W-:Y:S05]  /*ea20*/  @!P1 NANOSLEEP.SYNCS 0x989680 ;  /* 0x009896800000995d */ /* 0x010fea0003900000 */
[----:B------:R-:W4:Y:S02]  /*ea30*/  @!P1 SYNCS.PHASECHK.TRANS64 P1, [R3+URZ+0x384e8], R0 ;  /* 0x0384e800030095a7 */ /* 0x000f24000802007f */
[----:B----4-:R-:W-:Y:S05]  /*ea40*/  @!P1 BRA `(.L_x_134) ;  /* 0xfffffffc00ec9947 */ /* 0x010fea000383ffff */
[----:B------:R-:W-:Y:S05]  /*ea50*/  BRA `(.L_x_278) ;  /* 0xffffffa800487947 */ /* 0x000fea000383ffff */
.L_x_140:
[----:B-1----:R-:W-:-:S04]  /*ea60*/  IMAD.U32 R3, RZ, RZ, UR31 ;  /* 0x0000001fff037e24 */ /* 0x002fc8000f8e00ff */
[----:B------:R1:W1:Y:S03]  /*ea70*/  SYNCS.PHASECHK.TRANS64.TRYWAIT P1, [R3+URZ+0x384f0], R0 ;  /* 0x0384f000030075a7 */ /* 0x000266000802017f */
[----:B-1----:R-:W-:Y:S05]  /*ea80*/  @!P1 NANOSLEEP.SYNCS 0x989680 ;  /* 0x009896800000995d */ /* 0x002fea0003900000 */
[----:B------:R-:W1:Y:S02]  /*ea90*/  @!P1 SYNCS.PHASECHK.TRANS64 P1, [R3+URZ+0x384f0], R0 ;  /* 0x0384f000030095a7 */ /* 0x000e64000802007f */
[----:B-1----:R-:W-:Y:S05]  /*eaa0*/  @!P1 BRA `(.L_x_140) ;  /* 0xfffffffc00ec9947 */ /* 0x002fea000383ffff */
[----:B------:R-:W-:Y:S05]  /*eab0*/  BRA `(.L_x_279) ;  /* 0xffffffa800a47947 */ /* 0x000fea000383ffff */
.L_x_146:
[----:B-1----:R-:W-:-:S04]  /*eac0*/  IMAD.U32 R3, RZ, RZ, UR31 ;  /* 0x0000001fff037e24 */ /* 0x002fc8000f8e00ff */
[----:B------:R1:W1:Y:S03]  /*ead0*/  SYNCS.PHASECHK.TRANS64.TRYWAIT P1, [R3+URZ+0x384f8], R0 ;  /* 0x0384f800030075a7 */ /* 0x000266000802017f */
[----:B-1----:R-:W-:Y:S05]  /*eae0*/  @!P1 NANOSLEEP.SYNCS 0x989680 ;  /* 0x009896800000995d */ /* 0x002fea0003900000 */
[----:B------:R-:W1:Y:S02]  /*eaf0*/  @!P1 SYNCS.PHASECHK.TRANS64 P1, [R3+URZ+0x384f8], R0 ;  /* 0x0384f800030095a7 */ /* 0x000e64000802007f */
[----:B-1----:R-:W-:Y:S05]  /*eb00*/  @!P1 BRA `(.L_x_146) ;  /* 0xfffffffc00ec9947 */ /* 0x002fea000383ffff */
[----:B------:R-:W-:Y:S05]  /*eb10*/  BRA `(.L_x_280) ;  /* 0xffffffa800f87947 */ /* 0x000fea000383ffff */
.L_x_152:
[----:B-1----:R-:W-:-:S04]  /*eb20*/  IMAD.U32 R3, RZ, RZ, UR31 ;  /* 0x0000001fff037e24 */ /* 0x002fc8000f8e00ff */
[----:B------:R1:W3:Y:S03]  /*eb30*/  SYNCS.PHASECHK.TRANS64.TRYWAIT P1, [R3+URZ+0x384e0], R2 ;  /* 0x0384e002030075a7 */ /* 0x0002e6000802017f */
[----:B---3--:R-:W-:Y:S05]  /*eb40*/  @!P1 NANOSLEEP.SYNCS 0x989680 ;  /* 0x009896800000995d */ /* 0x008fea0003900000 */
[----:B------:R-:W3:Y:S02]  /*eb50*/  @!P1 SYNCS.PHASECHK.TRANS64 P1, [R3+URZ+0x384e0], R2 ;  /* 0x0384e002030095a7 */ /* 0x000ee4000802007f */
[----:B---3--:R-:W-:Y:S05]  /*eb60*/  @!P1 BRA `(.L_x_152) ;  /* 0xfffffffc00ec9947 */ /* 0x008fea000383ffff */
[----:B------:R-:W-:Y:S05]  /*eb70*/  BRA `(.L_x_281) ;  /* 0xffffffac00547947 */ /* 0x000fea000383ffff */
.L_x_158:
[----:B-1-3--:R-:W-:-:S04]  /*eb80*/  MOV R3, UR31 ;  /* 0x0000001f00037c02 */ /* 0x00afc80008000f00 */
[----:B------:R1:W3:Y:S03]  /*eb90*/  SYNCS.PHASECHK.TRANS64.TRYWAIT P1, [R3+URZ+0x384e8], R2 ;  /* 0x0384e802030075a7 */ /* 0x0002e6000802017f */
[----:B---3--:R-:W-:Y:S05]  /*eba0*/  @!P1 NANOSLEEP.SYNCS 0x989680 ;  /* 0x009896800000995d */ /* 0x008fea0003900000 */
[----:B------:R-:W3:Y:S02]  /*ebb0*/  @!P1 SYNCS.PHASECHK.TRANS64 P1, [R3+URZ+0x384e8], R2 ;  /* 0x0384e802030095a7 */ /* 0x000ee4000802007f */
[----:B---3--:R-:W-:Y:S05]  /*ebc0*/  @!P1 BRA `(.L_x_158) ;  /* 0xfffffffc00ec9947 */ /* 0x008fea000383ffff */
[----:B------:R-:W-:Y:S05]  /*ebd0*/  BRA `(.L_x_282) ;  /* 0xffffffac009c7947 */ /* 0x000fea000383ffff */
.L_x_164:
[----:B-1-34-:R-:W-:-:S04]  /*ebe0*/  IMAD.U32 R3, RZ, RZ, UR31 ;  /* 0x0000001fff037e24 */ /* 0x01afc8000f8e00ff */
[----:B------:R1:W3:Y:S03]  /*ebf0*/  SYNCS.PHASECHK.TRANS64.TRYWAIT P1, [R3+URZ+0x384f0], R2 ;  /* 0x0384f002030075a7 */ /* 0x0002e6000802017f */
[----:B---3--:R-:W-:Y:S05]  /*ec00*/  @!P1 NANOSLEEP.SYNCS 0x989680 ;  /* 0x009896800000995d */ /* 0x008fea0003900000 */
[----:B------:R-:W3:Y:S02]  /*ec10*/  @!P1 SYNCS.PHASECHK.TRANS64 P1, [R3+URZ+0x384f0], R2 ;  /* 0x0384f002030095a7 */ /* 0x000ee4000802007f */
[----:B---3--:R-:W-:Y:S05]  /*ec20*/  @!P1 BRA `(.L_x_164) ;  /* 0xfffffffc00ec9947 */ /* 0x008fea000383ffff */
[----:B------:R-:W-:Y:S05]  /*ec30*/  BRA `(.L_x_283) ;  /* 0xffffffac00e87947 */ /* 0x000fea000383ffff */
.L_x_170:
[----:B-1-34-:R-:W-:-:S04]  /*ec40*/  IMAD.U32 R3, RZ, RZ, UR31 ;  /* 0x0000001fff037e24 */ /* 0x01afc8000f8e00ff */
[----:B------:R1:W3:Y:S03]  /*ec50*/  SYNCS.PHASECHK.TRANS64.TRYWAIT P1, [R3+URZ+0x384f8], R2 ;  /* 0x0384f802030075a7 */ /* 0x0002e6000802017f */
[----:B---3--:R-:W-:Y:S05]  /*ec60*/  @!P1 NANOSLEEP.SYNCS 0x989680 ;  /* 0x009896800000995d */ /* 0x008fea0003900000 */
[----:B------:R-:W3:Y:S02]  /*ec70*/  @!P1 SYNCS.PHASECHK.TRANS64 P1, [R3+URZ+0x384f8], R2 ;  /* 0x0384f802030095a7 */ /* 0x000ee4000802007f */
[----:B---3--:R-:W-:Y:S05]  /*ec80*/  @!P1 BRA `(.L_x_170) ;  /* 0xfffffffc00ec9947 */ /* 0x008fea000383ffff */
[----:B------:R-:W-:Y:S05]  /*ec90*/  BRA `(.L_x_284) ;  /* 0xffffffb0002c7947 */ /* 0x000fea000383ffff */
.L_x_185:
[----:B-1-34-:R-:W-:-:S04]  /*eca0*/  IMAD.U32 R3, RZ, RZ, UR31 ;  /* 0x0000001fff037e24 */ /* 0x01afc8000f8e00ff */
[----:B------:R1:W2:Y:S03]  /*ecb0*/  SYNCS.PHASECHK.TRANS64.TRYWAIT P0, [R3+URZ+0x384e0], R0 ;  /* 0x0384e000030075a7 */ /* 0x0002a6000800017f */
[----:B--2---:R-:W-:Y:S05]  /*ecc0*/  @!P0 NANOSLEEP.SYNCS 0x989680 ;  /* 0x009896800000895d */ /* 0x004fea0003900000 */
[----:B------:R-:W2:Y:S02]  /*ecd0*/  @!P0 SYNCS.PHASECHK.TRANS64 P0, [R3+URZ+0x384e0], R0 ;  /* 0x0384e000030085a7 */ /* 0x000ea4000800007f */
[----:B--2---:R-:W-:Y:S05]  /*ece0*/  @!P0 BRA `(.L_x_185) ;  /* 0xfffffffc00ec8947 */ /* 0x004fea000383ffff */
[----:B------:R-:W-:Y:S05]  /*ecf0*/  BRA `(.L_x_285) ;  /* 0xffffffb400c47947 */ /* 0x000fea000383ffff */
.L_x_187:
[----:B-1-34-:R-:W-:-:S04]  /*ed00*/  IMAD.U32 R3, RZ, RZ, UR31 ;  /* 0x0000001fff037e24 */ /* 0x01afc8000f8e00ff */
[----:B------:R1:W2:Y:S03]  /*ed10*/  SYNCS.PHASECHK.TRANS64.TRYWAIT P0, [R3+URZ+0x384e8], R0 ;  /* 0x0384e800030075a7 */ /* 0x0002a6000800017f */
[----:B--2---:R-:W-:Y:S05]  /*ed20*/  @!P0 NANOSLEEP.SYNCS 0x989680 ;  /* 0x009896800000895d */ /* 0x004fea0003900000 */
[----:B------:R-:W2:Y:S02]  /*ed30*/  @!P0 SYNCS.PHASECHK.TRANS64 P0, [R3+URZ+0x384e8], R0 ;  /* 0x0384e800030085a7 */ /* 0x000ea4000800007f */
[----:B--2---:R-:W-:Y:S05]  /*ed40*/  @!P0 BRA `(.L_x_187) ;  /* 0xfffffffc00ec8947 */ /* 0x004fea000383ffff */
[----:B------:R-:W-:Y:S05]  /*ed50*/  BRA `(.L_x_286) ;  /* 0xffffffb400bc7947 */ /* 0x000fea000383ffff */
.L_x_189:
[----:B-1-34-:R-:W-:-:S04]  /*ed60*/  IMAD.U32 R3, RZ, RZ, UR31 ;  /* 0x0000001fff037e24 */ /* 0x01afc8000f8e00ff */
[----:B------:R1:W2:Y:S03]  /*ed70*/  SYNCS.PHASECHK.TRANS64.TRYWAIT P0, [R3+URZ+0x384f0], R0 ;  /* 0x0384f000030075a7 */ /* 0x0002a6000800017f */
[----:B--2---:R-:W-:Y:S05]  /*ed80*/  @!P0 NANOSLEEP.SYNCS 0x989680 ;  /* 0x009896800000895d */ /* 0x004fea0003900000 */
[----:B------:R-:W2:Y:S02]  /*ed90*/  @!P0 SYNCS.PHASECHK.TRANS64 P0, [R3+URZ+0x384f0], R0 ;  /* 0x0384f000030085a7 */ /* 0x000ea4000800007f */
[----:B--2---:R-:W-:Y:S05]  /*eda0*/  @!P0 BRA `(.L_x_189) ;  /* 0xfffffffc00ec8947 */ /* 0x004fea000383ffff */
[----:B------:R-:W-:Y:S05]  /*edb0*/  BRA `(.L_x_287) ;  /* 0xffffffb400b47947 */ /* 0x000fea000383ffff */
.L_x_201:
[----:B------:R-:W-:Y:S01]  /*edc0*/  BSSY B1, `(.L_x_288) ;  /* 0x0000006000017945 */ /* 0x000fe20003800000 */
[----:B------:R-:W-:-:S07]  /*edd0*/  IMAD.MOV.U32 R15, RZ, RZ, -0x1 ;  /* 0xffffffffff0f7424 */ /* 0x000fce00078e00ff */
[----:B-----5:R-:W-:Y:S05]  /*ede0*/  WARPSYNC.COLLECTIVE R15, `(.L_x_289) ;  /* 0x000000000f0c7348 */ /* 0x020fea0003c00000 */
[----:B-----5:R-:W-:Y:S02]  /*edf0*/  ELECT P6, UR62, PT ;  /* 0x00000000003e782f */ /* 0x020fe400038c0000 */
[----:B------:R-:W-:Y:S01]  /*ee00*/  MOV R14, UR62 ;  /* 0x0000003e000e7c02 */ /* 0x000fe20008000f00 */
[----:B------:R-:W-:Y:S10]  /*ee10*/  ENDCOLLECTIVE ;  /* 0x000000000000791b */ /* 0x000ff40003800000 */
.L_x_289:
[----:B------:R-:W-:Y:S05]  /*ee20*/  BSYNC B1 ;  /* 0x0000000000017941 */ /* 0x000fea0003800000 */
.L_x_288:
[----:B------:R-:W-:Y:S05]  /*ee30*/  BRA `(.L_x_290) ;  /* 0xffffffc000c87947 */ /* 0x000fea000383ffff */
.L_x_204:
[----:B--2---:R2:W3:Y:S02]  /*ee40*/  SYNCS.PHASECHK.TRANS64.TRYWAIT P0, [R8+URZ+0x384a0], R5 ;  /* 0x0384a005080075a7 */ /* 0x0044e4000800017f */
[----:B---3--:R-:W-:Y:S05]  /*ee50*/  @!P0 NANOSLEEP.SYNCS 0x989680 ;  /* 0x009896800000895d */ /* 0x008fea0003900000 */
[----:B------:R-:W3:Y:S02]  /*ee60*/  @!P0 SYNCS.PHASECHK.TRANS64 P0, [R8+URZ+0x384a0], R5 ;  /* 0x0384a005080085a7 */ /* 0x000ee4000800007f */
[----:B---3--:R-:W-:Y:S05]  /*ee70*/  @!P0 BRA `(.L_x_204) ;  /* 0xfffffffc00f08947 */ /* 0x008fea000383ffff */
[----:B------:R-:W-:Y:S05]  /*ee80*/  BRA `(.L_x_291) ;  /* 0xffffffc000f07947 */ /* 0x000fea000383ffff */
.L_x_210:
[----:B-1----:R1:W2:Y:S02]  /*ee90*/  SYNCS.PHASECHK.TRANS64.TRYWAIT P0, [R3+URZ+0x38400], R2 ;  /* 0x03840002030075a7 */ /* 0x0022a4000800017f */
[----:B--2---:R-:W-:Y:S05]  /*eea0*/  @!P0 NANOSLEEP.SYNCS 0x989680 ;  /* 0x009896800000895d */ /* 0x004fea0003900000 */
[----:B------:R-:W2:Y:S02]  /*eeb0*/  @!P0 SYNCS.PHASECHK.TRANS64 P0, [R3+URZ+0x38400], R2 ;  /* 0x03840002030085a7 */ /* 0x000ea4000800007f */
[----:B--2---:R-:W-:Y:S05]  /*eec0*/  @!P0 BRA `(.L_x_210) ;  /* 0xfffffffc00f08947 */ /* 0x004fea000383ffff */
[----:B------:R-:W-:Y:S05]  /*eed0*/  BRA `(.L_x_292) ;  /* 0xffffffc400bc7947 */ /* 0x000fea000383ffff */
.L_x_213:
[----:B------:R-:W-:Y:S01]  /*eee0*/  BSSY B1, `(.L_x_293) ;  /* 0x0000006000017945 */ /* 0x000fe20003800000 */
[----:B------:R-:W-:-:S07]  /*eef0*/  IMAD.MOV.U32 R15, RZ, RZ, -0x1 ;  /* 0xffffffffff0f7424 */ /* 0x000fce00078e00ff */
[----:B-1---5:R-:W-:Y:S05]  /*ef00*/  WARPSYNC.COLLECTIVE R15, `(.L_x_294) ;  /* 0x000000000f0c7348 */ /* 0x022fea0003c00000 */
[----:B------:R-:W-:Y:S02]  /*ef10*/  ELECT P6, UR62, PT ;  /* 0x00000000003e782f */ /* 0x000fe400038c0000 */
[----:B------:R-:W-:Y:S01]  /*ef20*/  MOV R14, UR62 ;  /* 0x0000003e000e7c02 */ /* 0x000fe20008000f00 */
[----:B-1---5:R-:W-:Y:S10]  /*ef30*/  ENDCOLLECTIVE ;  /* 0x000000000000791b */ /* 0x022ff40003800000 */
.L_x_294:
[----:B------:R-:W-:Y:S05]  /*ef40*/  BSYNC B1 ;  /* 0x0000000000017941 */ /* 0x000fea0003800000 */
.L_x_293:
[----:B------:R-:W-:Y:S05]  /*ef50*/  BRA `(.L_x_295) ;  /* 0xffffffc800047947 */ /* 0x000fea000383ffff */
.L_x_216:
[----:B------:R-:W-:Y:S01]  /*ef60*/  BSSY B1, `(.L_x_296) ;  /* 0x0000005000017945 */ /* 0x000fe20003800000 */
[----:B--2---:R-:W-:-:S07]  /*ef70*/  IMAD.MOV.U32 R15, RZ, RZ, -0x1 ;  /* 0xffffffffff0f7424 */ /* 0x004fce00078e00ff */
[----:B-1---5:R-:W-:Y:S05]  /*ef80*/  WARPSYNC.COLLECTIVE R15, `(.L_x_297) ;  /* 0x000000000f087348 */ /* 0x022fea0003c00000 */
[----:B------:R-:W-:Y:S01]  /*ef90*/  NOP ;  /* 0x0000000000007918 */ /* 0x000fe20000000000 */
[----:B-1---5:R-:W-:Y:S01]  /*efa0*/  ENDCOLLECTIVE ;  /* 0x000000000000791b */ /* 0x022fe20003800000 */
.L_x_297:
[----:B------:R-:W-:Y:S05]  /*efb0*/  BSYNC B1 ;  /* 0x0000000000017941 */ /* 0x000fea0003800000 */
.L_x_296:
[----:B------:R-:W-:-:S07]  /*efc0*/  IMAD.MOV.U32 R15, RZ, RZ, -0x1 ;  /* 0xffffffffff0f7424 */ /* 0x000fce00078e00ff */
[----:B------:R-:W-:Y:S05]  /*efd0*/  WARPSYNC.COLLECTIVE R15, `(.L_x_298) ;  /* 0x000000000f0c7348 */ /* 0x000fea0003c00000 */
[----:B------:R-:W-:Y:S02]  /*efe0*/  ELECT P6, UR62, PT ;  /* 0x00000000003e782f */ /* 0x000fe400038c0000 */
[----:B------:R-:W-:Y:S01]  /*eff0*/  MOV R14, UR62 ;  /* 0x0000003e000e7c02 */ /* 0x000fe20008000f00 */
[----:B------:R-:W-:Y:S10]  /*f000*/  ENDCOLLECTIVE ;  /* 0x000000000000791b */ /* 0x000ff40003800000 */
.L_x_298:
[----:B------:R-:W-:Y:S05]  /*f010*/  BRA `(.L_x_299) ;  /* 0xffffffcc00247947 */ /* 0x000fea000383ffff */
.L_x_219:
[----:B------:R-:W-:Y:S01]  /*f020*/  BSSY B0, `(.L_x_300) ;  /* 0x0000006000007945 */ /* 0x000fe20003800000 */
[----:B------:R-:W-:-:S07]  /*f030*/  MOV R15, 0xffffffff ;  /* 0xffffffff000f7802 */ /* 0x000fce0000000f00 */
[----:B-----5:R-:W-:Y:S05]  /*f040*/  WARPSYNC.COLLECTIVE R15, `(.L_x_301) ;  /* 0x000000000f0c7348 */ /* 0x020fea0003c00000 */
[----:B-----5:R-:W-:Y:S02]  /*f050*/  ELECT P6, UR62, PT ;  /* 0x00000000003e782f */ /* 0x020fe400038c0000 */
[----:B------:R-:W-:Y:S01]  /*f060*/  MOV R14, UR62 ;  /* 0x0000003e000e7c02 */ /* 0x000fe20008000f00 */
[----:B------:R-:W-:Y:S10]  /*f070*/  ENDCOLLECTIVE ;  /* 0x000000000000791b */ /* 0x000ff40003800000 */
.L_x_301:
[----:B------:R-:W-:Y:S05]  /*f080*/  BSYNC B0 ;  /* 0x0000000000007941 */ /* 0x000fea0003800000 */
.L_x_300:
[----:B------:R-:W-:Y:S05]  /*f090*/  BRA `(.L_x_302) ;  /* 0xffffffcc00747947 */ /* 0x000fea000383ffff */
.L_x_223:
[----:B-1----:R1:W2:Y:S02]  /*f0a0*/  SYNCS.PHASECHK.TRANS64.TRYWAIT P0, [R7+URZ], R2 ;  /* 0x00000002070075a7 */ /* 0x0022a4000800017f */
[----:B--2---:R-:W-:Y:S05]  /*f0b0*/  @!P0 NANOSLEEP.SYNCS 0x989680 ;  /* 0x009896800000895d */ /* 0x004fea0003900000 */
[----:B------:R-:W2:Y:S02]  /*f0c0*/  @!P0 SYNCS.PHASECHK.TRANS64 P0, [R7+URZ], R2 ;  /* 0x00000002070085a7 */ /* 0x000ea4000800007f */
[----:B--2---:R-:W-:Y:S05]  /*f0d0*/  @!P0 BRA `(.L_x_223) ;  /* 0xfffffffc00f08947 */ /* 0x004fea000383ffff */
[----:B------:R-:W-:Y:S05]  /*f0e0*/  BRA `(.L_x_303) ;  /* 0xffffffcc00b07947 */ /* 0x000fea000383ffff */
.L_x_224:
[----:B-1----:R1:W2:Y:S02]  /*f0f0*/  SYNCS.PHASECHK.TRANS64.TRYWAIT P0, [R9+URZ], R4 ;  /* 0x00000004090075a7 */ /* 0x0022a4000800017f */
[----:B--2---:R-:W-:Y:S05]  /*f100*/  @!P0 NANOSLEEP.SYNCS 0x989680 ;  /* 0x009896800000895d */ /* 0x004fea0003900000 */
[----:B------:R-:W2:Y:S02]  /*f110*/  @!P0 SYNCS.PHASECHK.TRANS64 P0, [R9+URZ], R4 ;  /* 0x00000004090085a7 */ /* 0x000ea4000800007f */
[----:B--2---:R-:W-:Y:S05]  /*f120*/  @!P0 BRA `(.L_x_224) ;  /* 0xfffffffc00f08947 */ /* 0x004fea000383ffff */
[----:B------:R-:W-:Y:S05]  /*f130*/  BRA `(.L_x_304) ;  /* 0xffffffcc00c07947 */ /* 0x000fea000383ffff */
.L_x_225:
[----:B--2---:R2:W3:Y:S02]  /*f140*/  SYNCS.PHASECHK.TRANS64.TRYWAIT P0, [R6+URZ], R5 ;  /* 0x00000005060075a7 */ /* 0x0044e4000800017f */
[----:B---3--:R-:W-:Y:S05]  /*f150*/  @!P0 NANOSLEEP.SYNCS 0x989680 ;  /* 0x009896800000895d */ /* 0x008fea0003900000 */
[----:B------:R-:W3:Y:S02]  /*f160*/  @!P0 SYNCS.PHASECHK.TRANS64 P0, [R6+URZ], R5 ;  /* 0x00000005060085a7 */ /* 0x000ee4000800007f */
[----:B---3--:R-:W-:Y:S05]  /*f170*/  @!P0 BRA `(.L_x_225) ;  /* 0xfffffffc00f08947 */ /* 0x008fea000383ffff */
[----:B------:R-:W-:Y:S05]  /*f180*/  BRA `(.L_x_305) ;  /* 0xffffffcc00c87947 */ /* 0x000fea000383ffff */
.L_x_243:
[----:B-1----:R1:W3:Y:S02]  /*f190*/  SYNCS.PHASECHK.TRANS64.TRYWAIT P2, [R17+URZ+0x38440], R2 ;  /* 0x03844002110075a7 */ /* 0x0022e4000804017f */
[----:B---3--:R-:W-:Y:S05]  /*f1a0*/  @!P2 NANOSLEEP.SYNCS 0x989680 ;  /* 0x009896800000a95d */ /* 0x008fea0003900000 */
[----:B------:R-:W3:Y:S02]  /*f1b0*/  @!P2 SYNCS.PHASECHK.TRANS64 P2, [R17+URZ+0x38440], R2 ;  /* 0x038440021100a5a7 */ /* 0x000ee4000804007f */
[----:B---3--:R-:W-:Y:S05]  /*f1c0*/  @!P2 BRA `(.L_x_243) ;  /* 0xfffffffc00f0a947 */ /* 0x008fea000383ffff */
[----:B------:R-:W-:Y:S05]  /*f1d0*/  BRA `(.L_x_306) ;  /* 0xffffffe800e47947 */ /* 0x000fea000383ffff */
.L_x_249:
[----:B-1----:R1:W2:Y:S02]  /*f1e0*/  SYNCS.PHASECHK.TRANS64.TRYWAIT P0, [R5+URZ+0x38440], R2 ;  /* 0x03844002050075a7 */ /* 0x0022a4000800017f */
[----:B--2---:R-:W-:Y:S05]  /*f1f0*/  @!P0 NANOSLEEP.SYNCS 0x989680 ;  /* 0x009896800000895d */ /* 0x004fea0003900000 */
[----:B------:R-:W2:Y:S02]  /*f200*/  @!P0 SYNCS.PHASECHK.TRANS64 P0, [R5+URZ+0x38440], R2 ;  /* 0x03844002050085a7 */ /* 0x000ea4000800007f */
[----:B--2---:R-:W-:Y:S05]  /*f210*/  @!P0 BRA `(.L_x_249) ;  /* 0xfffffffc00f08947 */ /* 0x004fea000383ffff */
[----:B------:R-:W-:Y:S05]  /*f220*/  BRA `(.L_x_307) ;  /* 0xffffffec004c7947 */ /* 0x000fea000383ffff */
.L_x_251:
[----:B-1----:R1:W2:Y:S02]  /*f230*/  SYNCS.PHASECHK.TRANS64.TRYWAIT P0, [R7+URZ+0x38440], R0 ;  /* 0x03844000070075a7 */ /* 0x0022a4000800017f */
[----:B--2---:R-:W-:Y:S05]  /*f240*/  @!P0 NANOSLEEP.SYNCS 0x989680 ;  /* 0x009896800000895d */ /* 0x004fea0003900000 */
[----:B------:R-:W2:Y:S02]  /*f250*/  @!P0 SYNCS.PHASECHK.TRANS64 P0, [R7+URZ+0x38440], R0 ;  /* 0x03844000070085a7 */ /* 0x000ea4000800007f */
[----:B--2---:R-:W-:Y:S05]  /*f260*/  @!P0 BRA `(.L_x_251) ;  /* 0xfffffffc00f08947 */ /* 0x004fea000383ffff */
[----:B------:R-:W-:Y:S05]  /*f270*/  BRA `(.L_x_308) ;  /* 0xffffffec00647947 */ /* 0x000fea000383ffff */
.L_x_253:
[----:B-1----:R1:W2:Y:S02]  /*f280*/  SYNCS.PHASECHK.TRANS64.TRYWAIT P0, [R7+URZ+0x38440], R0 ;  /* 0x03844000070075a7 */ /* 0x0022a4000800017f */
[----:B--2---:R-:W-:Y:S05]  /*f290*/  @!P0 NANOSLEEP.SYNCS 0x989680 ;  /* 0x009896800000895d */ /* 0x004fea0003900000 */
[----:B------:R-:W2:Y:S02]  /*f2a0*/  @!P0 SYNCS.PHASECHK.TRANS64 P0, [R7+URZ+0x38440], R0 ;  /* 0x03844000070085a7 */ /* 0x000ea4000800007f */
[----:B--2---:R-:W-:Y:S05]  /*f2b0*/  @!P0 BRA `(.L_x_253) ;  /* 0xfffffffc00f08947 */ /* 0x004fea000383ffff */
[----:B------:R-:W-:Y:S05]  /*f2c0*/  BRA `(.L_x_309) ;  /* 0xffffffec007c7947 */ /* 0x000fea000383ffff */
.L_x_255:
[----:B-1----:R1:W2:Y:S02]  /*f2d0*/  SYNCS.PHASECHK.TRANS64.TRYWAIT P0, [R7+URZ+0x38440], R0 ;  /* 0x03844000070075a7 */ /* 0x0022a4000800017f */
[----:B--2---:R-:W-:Y:S05]  /*f2e0*/  @!P0 NANOSLEEP.SYNCS 0x989680 ;  /* 0x009896800000895d */ /* 0x004fea0003900000 */
[----:B------:R-:W2:Y:S02]  /*f2f0*/  @!P0 SYNCS.PHASECHK.TRANS64 P0, [R7+URZ+0x38440], R0 ;  /* 0x03844000070085a7 */ /* 0x000ea4000800007f */
[----:B--2---:R-:W-:Y:S05]  /*f300*/  @!P0 BRA `(.L_x_255) ;  /* 0xfffffffc00f08947 */ /* 0x004fea000383ffff */
[----:B------:R-:W-:Y:S05]  /*f310*/  BRA `(.L_x_310) ;  /* 0xffffffec00947947 */ /* 0x000fea000383ffff */
.L_x_257:
[----:B-1----:R1:W2:Y:S02]  /*f320*/  SYNCS.PHASECHK.TRANS64.TRYWAIT P0, [R7+URZ+0x38440], R0 ;  /* 0x03844000070075a7 */ /* 0x0022a4000800017f */
[----:B--2---:R-:W-:Y:S05]  /*f330*/  @!P0 NANOSLEEP.SYNCS 0x989680 ;  /* 0x009896800000895d */ /* 0x004fea0003900000 */
[----:B------:R-:W2:Y:S02]  /*f340*/  @!P0 SYNCS.PHASECHK.TRANS64 P0, [R7+URZ+0x38440], R0 ;  /* 0x03844000070085a7 */ /* 0x000ea4000800007f */
[----:B--2---:R-:W-:Y:S05]  /*f350*/  @!P0 BRA `(.L_x_257) ;  /* 0xfffffffc00f08947 */ /* 0x004fea000383ffff */
[----:B------:R-:W-:Y:S05]  /*f360*/  BRA `(.L_x_311) ;  /* 0xffffffec00ac7947 */ /* 0x000fea000383ffff */
.L_x_259:
[----:B-1----:R1:W2:Y:S02]  /*f370*/  SYNCS.PHASECHK.TRANS64.TRYWAIT P0, [R7+URZ+0x38440], R0 ;  /* 0x03844000070075a7 */ /* 0x0022a4000800017f */
[----:B--2---:R-:W-:Y:S05]  /*f380*/  @!P0 NANOSLEEP.SYNCS 0x989680 ;  /* 0x009896800000895d */ /* 0x004fea0003900000 */
[----:B------:R-:W2:Y:S02]  /*f390*/  @!P0 SYNCS.PHASECHK.TRANS64 P0, [R7+URZ+0x38440], R0 ;  /* 0x03844000070085a7 */ /* 0x000ea4000800007f */
[----:B--2---:R-:W-:Y:S05]  /*f3a0*/  @!P0 BRA `(.L_x_259) ;  /* 0xfffffffc00f08947 */ /* 0x004fea000383ffff */
[----:B------:R-:W-:Y:S05]  /*f3b0*/  BRA `(.L_x_312) ;  /* 0xffffffec00c47947 */ /* 0x000fea000383ffff */
.L_x_261:
[----:B-1----:R1:W2:Y:S02]  /*f3c0*/  SYNCS.PHASECHK.TRANS64.TRYWAIT P0, [R7+URZ+0x38440], R0 ;  /* 0x03844000070075a7 */ /* 0x0022a4000800017f */
[----:B--2---:R-:W-:Y:S05]  /*f3d0*/  @!P0 NANOSLEEP.SYNCS 0x989680 ;  /* 0x009896800000895d */ /* 0x004fea0003900000 */
[----:B------:R-:W2:Y:S02]  /*f3e0*/  @!P0 SYNCS.PHASECHK.TRANS64 P0, [R7+URZ+0x38440], R0 ;  /* 0x03844000070085a7 */ /* 0x000ea4000800007f */
[----:B--2---:R-:W-:Y:S05]  /*f3f0*/  @!P0 BRA `(.L_x_261) ;  /* 0xfffffffc00f08947 */ /* 0x004fea000383ffff */
[----:B------:R-:W-:Y:S05]  /*f400*/  BRA `(.L_x_313) ;  /* 0xffffffec00dc7947 */ /* 0x000fea000383ffff */
        .weak           $__internal_0_$__cuda_sm20_div_u64
        .type           $__internal_0_$__cuda_sm20_div_u64,@function
        .size           $__internal_0_$__cuda_sm20_div_u64,(.L_x_240 - $__internal_0_$__cuda_sm20_div_u64)
$__internal_0_$__cuda_sm20_div_u64:
[----:B------:R-:W-:-:S04]  /*f410*/  IMAD.MOV.U32 R17, RZ, RZ, R23 ;  /* 0x000000ffff117224 */ /* 0x000fc800078e0017 */
[----:B------:R-:W1:Y:S08]  /*f420*/  I2F.U64.RP R0, R16 ;  /* 0x0000001000007312 */ /* 0x000e700000309000 */
[----:B-1----:R-:W1:Y:S02]  /*f430*/  MUFU.RCP R0, R0 ;  /* 0x0000000000007308 */ /* 0x002e640000001000 */
[----:B-1----:R-:W-:-:S06]  /*f440*/  VIADD R2, R0, 0x1ffffffe ;  /* 0x1ffffffe00027836 */ /* 0x002fcc0000000000 */
[----:B------:R-:W1:Y:S02]  /*f450*/  F2I.U64.TRUNC R2, R2 ;  /* 0x0000000200027311 */ /* 0x000e64000020d800 */
[----:B-1----:R-:W-:-:S04]  /*f460*/  IMAD.WIDE.U32 R14, R2, R16, RZ ;  /* 0x00000010020e7225 */ /* 0x002fc800078e00ff */
[----:B------:R-:W-:Y:S01]  /*f470*/  IMAD R15, R2, R23, R15 ;  /* 0x00000017020f7224 */ /* 0x000fe200078e020f */
[----:B------:R-:W-:-:S03]  /*f480*/  IADD3 R19, P1, RZ, -R14, RZ ;  /* 0x8000000eff137210 */ /* 0x000fc60007f3e0ff */
[----:B------:R-:W-:Y:S02]  /*f490*/  IMAD R15, R3, R16, R15 ;  /* 0x00000010030f7224 */ /* 0x000fe400078e020f */
[----:B------:R-:W-:-:S04]  /*f4a0*/  IMAD.HI.U32 R14, R2, R19, RZ ;  /* 0x00000013020e7227 */ /* 0x000fc800078e00ff */
[----:B------:R-:W-:Y:S02]  /*f4b0*/  IMAD.X R21, RZ, RZ, ~R15, P1 ;  /* 0x000000ffff157224 */ /* 0x000fe400008e0e0f */
[----:B------:R-:W-:Y:S02]  /*f4c0*/  IMAD.MOV.U32 R15, RZ, RZ, R2 ;  /* 0x000000ffff0f7224 */ /* 0x000fe400078e0002 */
[-C--:B------:R-:W-:Y:S02]  /*f4d0*/  IMAD R17, R3, R21.reuse, RZ ;  /* 0x0000001503117224 */ /* 0x080fe400078e02ff */
[----:B------:R-:W-:-:S04]  /*f4e0*/  IMAD.WIDE.U32 R14, P1, R2, R21, R14 ;  /* 0x00000015020e7225 */ /* 0x000fc8000782000e */
[----:B------:R-:W-:-:S04]  /*f4f0*/  IMAD.HI.U32 R21, R3, R21, RZ ;  /* 0x0000001503157227 */ /* 0x000fc800078e00ff */
[----:B------:R-:W-:-:S04]  /*f500*/  IMAD.HI.U32 R14, P2, R3, R19, R14 ;  /* 0x00000013030e7227 */ /* 0x000fc8000784000e */
[----:B------:R-:W-:Y:S01]  /*f510*/  IMAD.X R0, R21, 0x1, R3, P1 ;  /* 0x0000000115007824 */ /* 0x000fe200008e0603 */
[----:B------:R-:W-:-:S04]  /*f520*/  IADD3 R15, P3, R17, R14, RZ ;  /* 0x0000000e110f7210 */ /* 0x000fc80007f7e0ff */
[----:B------:R-:W-:Y:S01]  /*f530*/  IADD3.X R17, RZ, RZ, R0, P3, P2 ;  /* 0x000000ffff117210 */ /* 0x000fe20001fe4400 */
[----:B------:R-:W-:-:S04]  /*f540*/  IMAD.WIDE.U32 R2, R15, R16, RZ ;  /* 0x000000100f027225 */ /* 0x000fc800078e00ff */
[----:B------:R-:W-:Y:S01]  /*f550*/  IMAD R0, R15, R23, R3 ;  /* 0x000000170f007224 */ /* 0x000fe200078e0203 */
[----:B------:R-:W-:-:S03]  /*f560*/  IADD3 R3, P1, RZ, -R2, RZ ;  /* 0x80000002ff037210 */ /* 0x000fc60007f3e0ff */
[----:B------:R-:W-:Y:S02]  /*f570*/  IMAD R0, R17, R16, R0 ;  /* 0x0000001011007224 */ /* 0x000fe400078e0200 */
[----:B------:R-:W-:-:S04]  /*f580*/  IMAD.HI.U32 R14, R15, R3, RZ ;  /* 0x000000030f0e7227 */ /* 0x000fc800078e00ff */
[----:B------:R-:W-:-:S04]  /*f590*/  IMAD.X R0, RZ, RZ, ~R0, P1 ;  /* 0x000000ffff007224 */ /* 0x000fc800008e0e00 */
[----:B------:R-:W-:-:S04]  /*f5a0*/  IMAD.WIDE.U32 R14, P1, R15, R0, R14 ;  /* 0x000000000f0e7225 */ /* 0x000fc8000782000e */
[C---:B------:R-:W-:Y:S02]  /*f5b0*/  IMAD R2, R17.reuse, R0, RZ ;  /* 0x0000000011027224 */ /* 0x040fe400078e02ff */
[----:B------:R-:W-:-:S04]  /*f5c0*/  IMAD.HI.U32 R15, P2, R17, R3, R14 ;  /* 0x00000003110f7227 */ /* 0x000fc8000784000e */
[----:B------:R-:W-:Y:S01]  /*f5d0*/  IMAD.HI.U32 R0, R17, R0, RZ ;  /* 0x0000000011007227 */ /* 0x000fe200078e00ff */
[----:B------:R-:W-:-:S03]  /*f5e0*/  IADD3 R15, P3, R2, R15, RZ ;  /* 0x0000000f020f7210 */ /* 0x000fc60007f7e0ff */
[----:B------:R-:W-:Y:S02]  /*f5f0*/  IMAD.X R17, R0, 0x1, R17, P1 ;  /* 0x0000000100117824 */ /* 0x000fe400008e0611 */
[----:B------:R-:W-:-:S03]  /*f600*/  IMAD.HI.U32 R2, R15, UR14, RZ ;  /* 0x0000000e0f027c27 */ /* 0x000fc6000f8e00ff */
[----:B------:R-:W-:Y:S01]  /*f610*/  IADD3.X R17, RZ, RZ, R17, P3, P2 ;  /* 0x000000ffff117210 */ /* 0x000fe20001fe4411 */
[----:B------:R-:W-:Y:S02]  /*f620*/  IMAD.MOV.U32 R3, RZ, RZ, RZ ;  /* 0x000000ffff037224 */ /* 0x000fe400078e00ff */
[----:B------:R-:W-:-:S04]  /*f630*/  IMAD.WIDE.U32 R2, R15, UR21, R2 ;  /* 0x000000150f027c25 */ /* 0x000fc8000f8e0002 */
[C---:B------:R-:W-:Y:S02]  /*f640*/  IMAD R15, R17.reuse, UR21, RZ ;  /* 0x00000015110f7c24 */ /* 0x040fe4000f8e02ff */
[----:B------:R-:W-:-:S04]  /*f650*/  IMAD.HI.U32 R2, P1, R17, UR14, R2 ;  /* 0x0000000e11027c27 */ /* 0x000fc8000f820002 */
[----:B------:R-:W-:Y:S01]  /*f660*/  IMAD.HI.U32 R0, R17, UR21, RZ ;  /* 0x0000001511007c27 */ /* 0x000fe2000f8e00ff */
[----:B------:R-:W-:-:S03]  /*f670*/  IADD3 R15, P2, R15, R2, RZ ;  /* 0x000000020f0f7210 */ /* 0x000fc60007f5e0ff */
[----:B------:R-:W-:Y:S02]  /*f680*/  IMAD.X R0, RZ, RZ, R0, P1 ;  /* 0x000000ffff007224 */ /* 0x000fe400008e0600 */
[----:B------:R-:W-:-:S03]  /*f690*/  IMAD.WIDE.U32 R2, R15, R16, RZ ;  /* 0x000000100f027225 */ /* 0x000fc600078e00ff */
[----:B------:R-:W-:Y:S01]  /*f6a0*/  IADD3.X R0, RZ, R0, RZ, P2, !PT ;  /* 0x00000000ff007210 */ /* 0x000fe200017fe4ff */
[----:B------:R-:W-:Y:S01]  /*f6b0*/  IMAD R3, R15, R23, R3 ;  /* 0x000000170f037224 */ /* 0x000fe200078e0203 */
[----:B------:R-:W-:-:S03]  /*f6c0*/  IADD3 R17, P2, -R2, UR14, RZ ;  /* 0x0000000e02117c10 */ /* 0x000fc6000ff5e1ff */
[-C--:B------:R-:W-:Y:S01]  /*f6d0*/  IMAD R0, R0, R16.reuse, R3 ;  /* 0x0000001000007224 */ /* 0x080fe200078e0203 */
[----:B------:R-:W-:-:S04]  /*f6e0*/  ISETP.GE.U32.AND P1, PT, R17, R16, PT ;  /* 0x000000101100720c */ /* 0x000fc80003f26070 */
[----:B------:R-:W-:Y:S01]  /*f6f0*/  IADD3.X R14, ~R0, UR21, RZ, P2, !PT ;  /* 0x00000015000e7c10 */ /* 0x000fe200097fe5ff */
[----:B------:R-:W-:Y:S01]  /*f700*/  VIADD R0, R15, 0x1 ;  /* 0x000000010f007836 */ /* 0x000fe20000000000 */
[----:B------:R-:W-:Y:S02]  /*f710*/  IADD3 R2, P2, -R16, R17, RZ ;  /* 0x0000001110027210 */ /* 0x000fe40007f5e1ff */
[----:B------:R-:W-:-:S03]  /*f720*/  ISETP.GE.U32.AND.EX P1, PT, R14, R23, PT, P1 ;  /* 0x000000170e00720c */ /* 0x000fc60003f26110 */
[----:B------:R-:W-:Y:S01]  /*f730*/  IMAD.X R3, R14, 0x1, ~R23, P2 ;  /* 0x000000010e037824 */ /* 0x000fe200010e0e17 */
[----:B------:R-:W-:Y:S02]  /*f740*/  SEL R2, R2, R17, P1 ;  /* 0x0000001102027207 */ /* 0x000fe40000800000 */
[----:B------:R-:W-:Y:S02]  /*f750*/  SEL R15, R0, R15, P1 ;  /* 0x0000000f000f7207 */ /* 0x000fe40000800000 */
[----:B------:R-:W-:Y:S02]  /*f760*/  SEL R3, R3, R14, P1 ;  /* 0x0000000e03037207 */ /* 0x000fe40000800000 */
[----:B------:R-:W-:Y:S01]  /*f770*/  ISETP.GE.U32.AND P1, PT, R2, R16, PT ;  /* 0x000000100200720c */ /* 0x000fe20003f26070 */
[----:B------:R-:W-:Y:S01]  /*f780*/  VIADD R0, R15, 0x1 ;  /* 0x000000010f007836 */ /* 0x000fe20000000000 */
[----:B------:R-:W-:Y:S01]  /*f790*/  ISETP.NE.U32.AND P2, PT, R16, RZ, PT ;  /* 0x000000ff1000720c */ /* 0x000fe20003f45070 */
[----:B------:R-:W-:Y:S01]  /*f7a0*/  IMAD.MOV.U32 R2, RZ, RZ, R12 ;  /* 0x000000ffff027224 */ /* 0x000fe200078e000c */
[----:B------:R-:W-:Y:S01]  /*f7b0*/  ISETP.GE.U32.AND.EX P1, PT, R3, R23, PT, P1 ;  /* 0x000000170300720c */ /* 0x000fe20003f26110 */
[----:B------:R-:W-:Y:S01]  /*f7c0*/  IMAD.MOV.U32 R3, RZ, RZ, 0x0 ;  /* 0x00000000ff037424 */ /* 0x000fe200078e00ff */
[----:B------:R-:W-:-:S02]  /*f7d0*/  ISETP.NE.AND.EX P2, PT, R23, RZ, PT, P2 ;  /* 0x000000ff1700720c */ /* 0x000fc40003f45320 */
[----:B------:R-:W-:-:S04]  /*f7e0*/  SEL R0, R0, R15, P1 ;  /* 0x0000000f00007207 */ /* 0x000fc80000800000 */
[----:B------:R-:W-:Y:S01]  /*f7f0*/  SEL R0, R0, 0xffffffff, P2 ;  /* 0xffffffff00007807 */ /* 0x000fe20001000000 */
[----:B------:R-:W-:Y:S06]  /*f800*/  RET.REL.NODEC R2 `(_ZN7cutlass13device_kernelINS_4gemm6kernel13GemmUniversalINS1_17GroupProblemShapeIN4cute5tupleIJiiiEEEEENS1_10collective13CollectiveMmaINS1_39MainloopSm90ArrayTmaGmmaWarpSpecializedILi4ENS6_IJNS5_1CILi1EEESD_SD_EEENS1_43KernelPtrArrayTmaWarpSpecializedCooperativeEEENS6_IJNSC_ILi256EEENSC_ILi128EEENSC_ILi64EEEEEENS_6half_tEPNS6_IJlSD_NSC_ILi0EEEEEESL_SO_NS5_8TiledMMAINS5_8MMA_AtomIJNS5_4SM904GMMA26MMA_64x128x16_F32F16F16_SSILNSS_5MajorE0ELSU_0ELNSS_7ScaleInE1ELSV_1EEEEEENS5_6LayoutINS6_IJNSC_ILi2EEESD_SD_EEENS6_IJSD_SM_SM_EEEEENS6_IJNS5_10UnderscoreES13_S13_EEEEENS5_13SM90_TMA_LOADENS5_14ComposedLayoutINS5_7SwizzleILi3ELi4ELi3EEENS5_18smem_ptr_flag_bitsILi16EEENSY_INS6_IJNSC_ILi8EEESJ_EEENS6_IJSJ_SD_EEEEEEEvNS5_8identityES16_S1G_vS1H_EENS_8epilogue10collective18CollectiveEpilogueINS1J_30Sm90PtrArrayTmaWarpSpecializedILi4ELi2ELi16ELb1ELb0ELi2EEEJSK_NS6_IJSI_NSC_ILi32EEEEEESL_PNS6_IJSD_lSM_EEESL_S1R_NS1J_6fusion15FusionCallbacksIS1N_NS1S_17LinearCombinationISL_fSL_fLNS_15FloatRoundStyleE2EEESK_S1P_JEEES16_NS17_IS19_S1B_NSY_INS6_IJSJ_S1C_EEENS6_IJSD_SJ_EEEEEEENS5_17SM75_U16x8_LDSM_TENS5_14SM90_TMA_STOREES21_NS5_17SM90_U16x8_STSM_TENS5_9Copy_AtomIJNS5_17SM90_U32x4_STSM_NESL_EEEvEEEvvEEEEvNT_6ParamsE) ;  /* 0xffffff0402fc7950 */ /* 0x000fec0003c3ffff */
.L_x_240:
[----:B------:R-:W-:Y:S01]  /*f810*/  UMOV UR24, UR32 ;  /* 0x0000002000187c82 */ /* 0x000fe20008000000 */
[----:B------:R-:W-:Y:S02]  /*f820*/  UMOV UR25, UR35 ;  /* 0x0000002300197c82 */ /* 0x000fe40008000000 */
[----:B------:R-:W1:Y:S08]  /*f830*/  I2F.U64.RP R13, UR24 ;  /* 0x00000018000d7d12 */ /* 0x000e700008309000 */
[----:B-1----:R-:W1:Y:S02]  /*f840*/  MUFU.RCP R13, R13 ;  /* 0x0000000d000d7308 */ /* 0x002e640000001000 */
[----:B-1----:R-:W-:-:S06]  /*f850*/  VIADD R2, R13, 0x1ffffffe ;  /* 0x1ffffffe0d027836 */ /* 0x002fcc0000000000 */
[----:B------:R-:W1:Y:S02]  /*f860*/  F2I.U64.TRUNC R2, R2 ;  /* 0x0000000200027311 */ /* 0x000e64000020d800 */
[----:B-1----:R-:W-:Y:S01]  /*f870*/  R2UR UR24, R2 ;  /* 0x00000000021872ca */ /* 0x002fe200000e0000 */
[----:B------:R-:W-:Y:S01]  /*f880*/  IMAD.MOV.U32 R2, RZ, RZ, R12 ;  /* 0x000000ffff027224 */ /* 0x000fe200078e000c */
[----:B------:R-:W-:Y:S01]  /*f890*/  R2UR UR25, R3 ;  /* 0x00000000031972ca */ /* 0x000fe200000e0000 */
[----:B------:R-:W-:-:S10]  /*f8a0*/  IMAD.MOV.U32 R3, RZ, RZ, 0x0 ;  /* 0x00000000ff037424 */ /* 0x000fd400078e00ff */
[----:B------:R-:W-:-:S04]  /*f8b0*/  UIMAD.WIDE.U32 UR26, UR24, UR32, URZ ;  /* 0x00000020181a72a5 */ /* 0x000fc8000f8e003f */
[----:B------:R-:W-:Y:S02]  /*f8c0*/  UIMAD UR27, UR24, UR35, UR27 ;  /* 0x00000023181b72a4 */ /* 0x000fe4000f8e021b */
[----:B------:R-:W-:Y:S02]  /*f8d0*/  UIADD3 UR36, UP1, URZ, -UR26, URZ ;  /* 0x8000001a3f247290 */ /* 0x000fe4000ff3e03f */
[----:B------:R-:W-:Y:S02]  /*f8e0*/  UIMAD UR28, UR25, UR32, UR27 ;  /* 0x00000020191c72a4 */ /* 0x000fe4000f8e021b */
[----:B------:R-:W-:Y:S02]  /*f8f0*/  UIMAD.WIDE.U32 UR26, UR24, UR36, URZ ;  /* 0x00000024181a72a5 */ /* 0x000fe4000f8e003f */
[----:B------:R-:W-:-:S05]  /*f900*/  UIADD3.X UR37, URZ, ~UR28, URZ, UP1, !UPT ;  /* 0x8000001c3f257290 */ /* 0x000fca0008ffe43f */
[----:B------:R-:W-:Y:S01]  /*f910*/  UMOV UR26, UR27 ;  /* 0x0000001b001a7c82 */ /* 0x000fe20008000000 */
[----:B------:R-:W-:Y:S02]  /*f920*/  UMOV UR27, UR24 ;  /* 0x00000018001b7c82 */ /* 0x000fe40008000000 */
[----:B------:R-:W-:Y:S02]  /*f930*/  UIMAD.WIDE.U32 UR28, UP1, UR24, UR37, UR26 ;  /* 0x00000025181c72a5 */ /* 0x000fe4000f82001a */
[----:B------:R-:W-:Y:S02]  /*f940*/  UIMAD.WIDE.U32 UR26, UR25, UR37, URZ ;  /* 0x00000025191a72a5 */ /* 0x000fe4000f8e003f */
[----:B------:R-:W-:Y:S02]  /*f950*/  UIMAD.WIDE.U32 UR28, UP2, UR25, UR36, UR28 ;  /* 0x00000024191c72a5 */ /* 0x000fe4000f84001c */
[----:B------:R-:W-:Y:S02]  /*f960*/  UIMAD UR37, UR25, UR37, URZ ;  /* 0x00000025192572a4 */ /* 0x000fe4000f8e023f */
[----:B------:R-:W-:-:S02]  /*f970*/  UIADD3.X UR26, UR27, UR25, URZ, UP1, !UPT ;  /* 0x000000191b1a7290 */ /* 0x000fc40008ffe43f */
[----:B------:R-:W-:-:S04]  /*f980*/  UIADD3 UR29, UP4, UR37, UR29, URZ ;  /* 0x0000001d251d7290 */ /* 0x000fc8000ff9e03f */
[----:B------:R-:W-:Y:S02]  /*f990*/  UIMAD.WIDE.U32 UR24, UR29, UR32, URZ ;  /* 0x000000201d1872a5 */ /* 0x000fe4000f8e003f */
[----:B------:R-:W-:Y:S02]  /*f9a0*/  UIADD3.X UR36, URZ, URZ, UR26, UP4, UP2 ;  /* 0x0000003f3f247290 */ /* 0x000fe4000a7e441a */
[----:B------:R-:W-:Y:S02]  /*f9b0*/  UIMAD UR25, UR29, UR35, UR25 ;  /* 0x000000231d1972a4 */ /* 0x000fe4000f8e0219 */
[----:B------:R-:W-:Y:S02]  /*f9c0*/  UIADD3 UR37, UP1, URZ, -UR24, URZ ;  /* 0x800000183f257290 */ /* 0x000fe4000ff3e03f */
[----:B------:R-:W-:Y:S02]  /*f9d0*/  UIMAD UR26, UR36, UR32, UR25 ;  /* 0x00000020241a72a4 */ /* 0x000fe4000f8e0219 */
[----:B------:R-:W-:-:S02]  /*f9e0*/  UIMAD.WIDE.U32 UR24, UR29, UR37, URZ ;  /* 0x000000251d1872a5 */ /* 0x000fc4000f8e003f */
[----:B------:R-:W-:-:S05]  /*f9f0*/  UIADD3.X UR38, URZ, ~UR26, URZ, UP1, !UPT ;  /* 0x8000001a3f267290 */ /* 0x000fca0008ffe43f */
[----:B------:R-:W-:Y:S01]  /*fa00*/  UMOV UR28, UR25 ;  /* 0x00000019001c7c82 */ /* 0x000fe20008000000 */
[----:B------:R-:W-:Y:S02]  /*fa10*/  UIMAD.WIDE.U32 UR24, UR36, UR38, URZ ;  /* 0x00000026241872a5 */ /* 0x000fe4000f8e003f */
[----:B------:R-:W-:Y:S02]  /*fa20*/  UIMAD.WIDE.U32 UR26, UP1, UR29, UR38, UR28 ;  /* 0x000000261d1a72a5 */ /* 0x000fe4000f82001c */
[----:B------:R-:W-:Y:S02]  /*fa30*/  UIMAD UR28, UR36, UR38, URZ ;  /* 0x00000026241c72a4 */ /* 0x000fe4000f8e023f */
[----:B------:R-:W-:Y:S02]  /*fa40*/  UIMAD.WIDE.U32 UR26, UP2, UR36, UR37, UR26 ;  /* 0x00000025241a72a5 */ /* 0x000fe4000f84001a */
[----:B------:R-:W-:Y:S02]  /*fa50*/  UIADD3.X UR36, UR25, UR36, URZ, UP1, !UPT ;  /* 0x0000002419247290 */ /* 0x000fe40008ffe43f */
[----:B------:R-:W-:Y:S01]  /*fa60*/  UIADD3 UR28, UP4, UR28, UR27, URZ ;  /* 0x0000001b1c1c7290 */ /* 0x000fe2000ff9e03f */
[----:B------:R-:W-:-:S03]  /*fa70*/  UMOV UR25, URZ ;  /* 0x0000003f00197c82 */ /* 0x000fc60008000000 */
[----:B------:R-:W-:Y:S02]  /*fa80*/  UIMAD.WIDE.U32 UR26, UR28, UR33, URZ ;  /* 0x000000211c1a72a5 */ /* 0x000fe4000f8e003f */
[----:B------:R-:W-:-:S05]  /*fa90*/  UIADD3.X UR36, URZ, URZ, UR36, UP4, UP2 ;  /* 0x0000003f3f247290 */ /* 0x000fca000a7e4424 */
[----:B------:R-:W-:Y:S01]  /*faa0*/  UMOV UR24, UR27 ;  /* 0x0000001b00187c82 */ /* 0x000fe20008000000 */
[----:B------:R-:W-:Y:S02]  /*fab0*/  UIMAD.WIDE.U32 UR26, UR36, UR34, URZ ;  /* 0x00000022241a72a5 */ /* 0x000fe4000f8e003f */
[----:B------:R-:W-:Y:S02]  /*fac0*/  UIMAD.WIDE.U32 UR24, UR28, UR34, UR24 ;  /* 0x000000221c1872a5 */ /* 0x000fe4000f8e0018 */
[----:B------:R-:W-:Y:S02]  /*fad0*/  UIMAD UR28, UR36, UR34, URZ ;  /* 0x00000022241c72a4 */ /* 0x000fe4000f8e023f */
[----:B------:R-:W-:-:S04]  /*fae0*/  UIMAD.WIDE.U32 UR24, UP1, UR36, UR33, UR24 ;  /* 0x00000021241872a5 */ /* 0x000fc8000f820018 */
[----:B------:R-:W-:Y:S02]  /*faf0*/  UIADD3 UR28, UP2, UR28, UR25, URZ ;  /* 0x000000191c1c7290 */ /* 0x000fe4000ff5e03f */
[----:B------:R-:W-:Y:S02]  /*fb00*/  UIADD3.X UR26, UR27, URZ, URZ, UP1, !UPT ;  /* 0x0000003f1b1a7290 */ /* 0x000fe40008ffe43f */
[----:B------:R-:W-:Y:S02]  /*fb10*/  UIMAD.WIDE.U32 UR24, UR28, UR32, URZ ;  /* 0x000000201c1872a5 */ /* 0x000fe4000f8e003f */
[----:B------:R-:W-:Y:S02]  /*fb20*/  UIADD3.X UR26, URZ, UR26, URZ, UP2, !UPT ;  /* 0x0000001a3f1a7290 */ /* 0x000fe400097fe43f */
[----:B------:R-:W-:Y:S02]  /*fb30*/  UIMAD UR25, UR28, UR35, UR25 ;  /* 0x000000231c1972a4 */ /* 0x000fe4000f8e0219 */
[----:B------:R-:W-:-:S02]  /*fb40*/  UIADD3 UR27, UP2, -UR24, UR33, URZ ;  /* 0x00000021181b7290 */ /* 0x000fc4000ff5e13f */
[----:B------:R-:W-:Y:S02]  /*fb50*/  UIMAD UR25, UR26, UR32, UR25 ;  /* 0x000000201a1972a4 */ /* 0x000fe4000f8e0219 */
[----:B------:R-:W-:Y:S02]  /*fb60*/  UISETP.GE.U32.AND UP1, UPT, UR27, UR32, UPT ;  /* 0x000000201b00728c */ /* 0x000fe4000bf26070 */
[----:B------:R-:W-:Y:S02]  /*fb70*/  UIADD3.X UR34, ~UR25, UR34, URZ, UP2, !UPT ;  /* 0x0000002219227290 */ /* 0x000fe400097fe53f */
[----:B------:R-:W-:Y:S02]  /*fb80*/  UIADD3 UR25, UP2, -UR32, UR27, URZ ;  /* 0x0000001b20197290 */ /* 0x000fe4000ff5e13f */
[----:B------:R-:W-:Y:S02]  /*fb90*/  UISETP.GE.U32.AND.EX UP1, UPT, UR34, UR35, UPT, UP1 ;  /* 0x000000232200728c */ /* 0x000fe4000bf26110 */
[----:B------:R-:W-:-:S02]  /*fba0*/  UIADD3 UR24, UR28, 0x1, URZ ;  /* 0x000000011c187890 */ /* 0x000fc4000fffe03f */
[----:B------:R-:W-:Y:S02]  /*fbb0*/  UIADD3.X UR26, ~UR35, UR34, URZ, UP2, !UPT ;  /* 0x00000022231a7290 */ /* 0x000fe400097fe53f */
[----:B------:R-:W-:Y:S02]  /*fbc0*/  USEL UR25, UR25, UR27, UP1 ;  /* 0x0000001b19197287 */ /* 0x000fe40008800000 */
[----:B------:R-:W-:Y:S02]  /*fbd0*/  USEL UR26, UR26, UR34, UP1 ;  /* 0x000000221a1a7287 */ /* 0x000fe40008800000 */
[----:B------:R-:W-:Y:S02]  /*fbe0*/  USEL UR28, UR24, UR28, UP1 ;  /* 0x0000001c181c7287 */ /* 0x000fe40008800000 */
[----:B------:R-:W-:Y:S02]  /*fbf0*/  UISETP.GE.U32.AND UP1, UPT, UR25, UR32, UPT ;  /* 0x000000201900728c */ /* 0x000fe4000bf26070 */
[----:B------:R-:W-:-:S02]  /*fc00*/  UISETP.NE.U32.AND UP2, UPT, UR32, URZ, UPT ;  /* 0x0000003f2000728c */ /* 0x000fc4000bf45070 */
[----:B------:R-:W-:Y:S02]  /*fc10*/  UIADD3 UR24, UR28, 0x1, URZ ;  /* 0x000000011c187890 */ /* 0x000fe4000fffe03f */
[----:B------:R-:W-:Y:S02]  /*fc20*/  UISETP.GE.U32.AND.EX UP1, UPT, UR26, UR35, UPT, UP1 ;  /* 0x000000231a00728c */ /* 0x000fe4000bf26110 */
[----:B------:R-:W-:Y:S02]  /*fc30*/  UISETP.NE.AND.EX UP2, UPT, UR35, URZ, UPT, UP2 ;  /* 0x0000003f2300728c */ /* 0x000fe4000bf45320 */
[----:B------:R-:W-:-:S04]  /*fc40*/  USEL UR24, UR24, UR28, UP1 ;  /* 0x0000001c18187287 */ /* 0x000fc80008800000 */
[----:B------:R-:W-:Y:S01]  /*fc50*/  USEL UR25, UR24, 0xffffffff, UP2 ;  /* 0xffffffff18197887 */ /* 0x000fe20009000000 */
[----:B------:R-:W-:Y:S11]  /*fc60*/  RET.REL.NODEC R2 `(_ZN7cutlass13device_kernelINS_4gemm6kernel13GemmUniversalINS1_17GroupProblemShapeIN4cute5tupleIJiiiEEEEENS1_10collective13CollectiveMmaINS1_39MainloopSm90ArrayTmaGmmaWarpSpecializedILi4ENS6_IJNS5_1CILi1EEESD_SD_EEENS1_43KernelPtrArrayTmaWarpSpecializedCooperativeEEENS6_IJNSC_ILi256EEENSC_ILi128EEENSC_ILi64EEEEEENS_6half_tEPNS6_IJlSD_NSC_ILi0EEEEEESL_SO_NS5_8TiledMMAINS5_8MMA_AtomIJNS5_4SM904GMMA26MMA_64x128x16_F32F16F16_SSILNSS_5MajorE0ELSU_0ELNSS_7ScaleInE1ELSV_1EEEEEENS5_6LayoutINS6_IJNSC_ILi2EEESD_SD_EEENS6_IJSD_SM_SM_EEEEENS6_IJNS5_10UnderscoreES13_S13_EEEEENS5_13SM90_TMA_LOADENS5_14ComposedLayoutINS5_7SwizzleILi3ELi4ELi3EEENS5_18smem_ptr_flag_bitsILi16EEENSY_INS6_IJNSC_ILi8EEESJ_EEENS6_IJSJ_SD_EEEEEEEvNS5_8identityES16_S1G_vS1H_EENS_8epilogue10collective18CollectiveEpilogueINS1J_30Sm90PtrArrayTmaWarpSpecializedILi4ELi2ELi16ELb1ELb0ELi2EEEJSK_NS6_IJSI_NSC_ILi32EEEEEESL_PNS6_IJSD_lSM_EEESL_S1R_NS1J_6fusion15FusionCallbacksIS1N_NS1S_17LinearCombinationISL_fSL_fLNS_15FloatRoundStyleE2EEESK_S1P_JEEES16_NS17_IS19_S1B_NSY_INS6_IJSJ_S1C_EEENS6_IJSD_SJ_EEEEEEENS5_17SM75_U16x8_LDSM_TENS5_14SM90_TMA_STOREES21_NS5_17SM90_U16x8_STSM_TENS5_9Copy_AtomIJNS5_17SM90_U32x4_STSM_NESL_EEEvEEEvvEEEEvNT_6ParamsE) ;  /* 0xffffff0002e47950 */ /* 0x000ff60003c3ffff */
.L_x_314:
[----:B------:R-:W-:-:S00]  /*fc70*/  BRA `(.L_x_314) ;  /* 0xfffffffc00fc7947 */ /* 0x000fc0000383ffff */
[----:B------:R-:W-:-:S00]  /*fc80*/  NOP ;  /* 0x0000000000007918 */ /* 0x000fc00000000000 */
[----:B------:R-:W-:-:S00]  /*fc90*/  NOP ;  /* 0x0000000000007918 */ /* 0x000fc00000000000 */
[----:B------:R-:W-:-:S00]  /*fca0*/  NOP ;  /* 0x0000000000007918 */ /* 0x000fc00000000000 */
[----:B------:R-:W-:-:S00]  /*fcb0*/  NOP ;  /* 0x0000000000007918 */ /* 0x000fc00000000000 */
[----:B------:R-:W-:-:S00]  /*fcc0*/  NOP ;  /* 0x0000000000007918 */ /* 0x000fc00000000000 */
[----:B------:R-:W-:-:S00]  /*fcd0*/  NOP ;  /* 0x0000000000007918 */ /* 0x000fc00000000000 */
[----:B------:R-:W-:-:S00]  /*fce0*/  NOP ;  /* 0x0000000000007918 */ /* 0x000fc00000000000 */
[----:B------:R-:W-:-:S00]  /*fcf0*/  NOP ;  /* 0x0000000000007918 */ /* 0x000fc00000000000 */
.L_x_315:


//--------------------- .nv.global.init           --------------------------
	.section	.nv.global.init,"aw",@progbits
.nv.global.init:
	.type		$str$24,@object
	.size		$str$24,($str$25 - $str$24)
$str$24:
        /*0000*/ 	.byte	0x28, 0x61, 0x64, 0x64, 0x72, 0x65, 0x73, 0x73, 0x20, 0x26, 0x20, 0x6d, 0x61, 0x73, 0x6b, 0x29
        /*0010*/ 	.byte	0x20, 0x3d, 0x3d, 0x20, 0x30, 0x00
	.type		$str$25,@object
	.size		$str$25,(__unnamed_1 - $str$25)
$str$25:
        /*0016*/ 	.byte	0x2f, 0x74, 0x6d, 0x70, 0x2f, 0x63, 0x75, 0x74, 0x6c, 0x61, 0x73, 0x73, 0x5f, 0x73, 0x77, 0x65
        /*0026*/ 	.byte	0x65, 0x70, 0x5f, 0x73, 0x72, 0x63, 0x2f, 0x69, 0x6e, 0x63, 0x6c, 0x75, 0x64, 0x65, 0x2f, 0x63
        /*0036*/ 	.byte	0x75, 0x74, 0x65, 0x2f, 0x70, 0x6f, 0x69, 0x6e, 0x74, 0x65, 0x72, 0x5f, 0x66, 0x6c, 0x61, 0x67
        /*0046*/ 	.byte	0x67, 0x65, 0x64, 0x2e, 0x68, 0x70, 0x70, 0x00
	.type		__unnamed_1,@object
	.size		__unnamed_1,(.L_0 - __unnamed_1)
__unnamed_1:
        /*004e*/ 	.byte	0x61, 0x75, 0x74, 0x6f, 0x20, 0x63, 0x75, 0x74, 0x65, 0x3a, 0x3a, 0x61, 0x73, 0x5f, 0x70, 0x6f
        /* <DEDUP_REMOVED lines=27> */
        /*020e*/ 	.byte	0x30, 0x39, 0x36, 0x3e, 0x3e, 0x3e, 0x3e, 0x3e, 0x5d, 0x00
.L_0:


//--------------------- .nv.shared._ZN7cutlass13device_kernelINS_4gemm6kernel13GemmUniversalINS1_17GroupProblemShapeIN4cute5tupleIJiiiEEEEENS1_10collective13CollectiveMmaINS1_39MainloopSm90ArrayTmaGmmaWarpSpecializedILi4ENS6_IJNS5_1CILi1EEESD_SD_EEENS1_43KernelPtrArrayTmaWarpSpecializedCooperativeEEENS6_IJNSC_ILi256EEENSC_ILi128EEENSC_ILi64EEEEEENS_6half_tEPNS6_IJlSD_NSC_ILi0EEEEEESL_SO_NS5_8TiledMMAINS5_8MMA_AtomIJNS5_4SM904GMMA26MMA_64x128x16_F32F16F16_SSILNSS_5MajorE0ELSU_0ELNSS_7ScaleInE1ELSV_1EEEEEENS5_6LayoutINS6_IJNSC_ILi2EEESD_SD_EEENS6_IJSD_SM_SM_EEEEENS6_IJNS5_10UnderscoreES13_S13_EEEEENS5_13SM90_TMA_LOADENS5_14ComposedLayoutINS5_7SwizzleILi3ELi4ELi3EEENS5_18smem_ptr_flag_bitsILi16EEENSY_INS6_IJNSC_ILi8EEESJ_EEENS6_IJSJ_SD_EEEEEEEvNS5_8identityES16_S1G_vS1H_EENS_8epilogue10collective18CollectiveEpilogueINS1J_30Sm90PtrArrayTmaWarpSpecializedILi4ELi2ELi16ELb1ELb0ELi2EEEJSK_NS6_IJSI_NSC_ILi32EEEEEESL_PNS6_IJSD_lSM_EEESL_S1R_NS1J_6fusion15FusionCallbacksIS1N_NS1S_17LinearCombinationISL_fSL_fLNS_15FloatRoundStyleE2EEESK_S1P_JEEES16_NS17_IS19_S1B_NSY_INS6_IJSJ_S1C_EEENS6_IJSD_SJ_EEEEEEENS5_17SM75_U16x8_LDSM_TENS5_14SM90_TMA_STOREES21_NS5_17SM90_U16x8_STSM_TENS5_9Copy_AtomIJNS5_17SM90_U32x4_STSM_NESL_EEEvEEEvvEEEEvNT_6ParamsE --------------------------
	.section	.nv.shared._ZN7cutlass13device_kernelINS_4gemm6kernel13GemmUniversalINS1_17GroupProblemShapeIN4cute5tupleIJiiiEEEEENS1_10collective13CollectiveMmaINS1_39MainloopSm90ArrayTmaGmmaWarpSpecializedILi4ENS6_IJNS5_1CILi1EEESD_SD_EEENS1_43KernelPtrArrayTmaWarpSpecializedCooperativeEEENS6_IJNSC_ILi256EEENSC_ILi128EEENSC_ILi64EEEEEENS_6half_tEPNS6_IJlSD_NSC_ILi0EEEEEESL_SO_NS5_8TiledMMAINS5_8MMA_AtomIJNS5_4SM904GMMA26MMA_64x128x16_F32F16F16_SSILNSS_5MajorE0ELSU_0ELNSS_7ScaleInE1ELSV_1EEEEEENS5_6LayoutINS6_IJNSC_ILi2EEESD_SD_EEENS6_IJSD_SM_SM_EEEEENS6_IJNS5_10UnderscoreES13_S13_EEEEENS5_13SM90_TMA_LOADENS5_14ComposedLayoutINS5_7SwizzleILi3ELi4ELi3EEENS5_18smem_ptr_flag_bitsILi16EEENSY_INS6_IJNSC_ILi8EEESJ_EEENS6_IJSJ_SD_EEEEEEEvNS5_8identityES16_S1G_vS1H_EENS_8epilogue10collective18CollectiveEpilogueINS1J_30Sm90PtrArrayTmaWarpSpecializedILi4ELi2ELi16ELb1ELb0ELi2EEEJSK_NS6_IJSI_NSC_ILi32EEEEEESL_PNS6_IJSD_lSM_EEESL_S1R_NS1J_6fusion15FusionCallbacksIS1N_NS1S_17LinearCombinationISL_fSL_fLNS_15FloatRoundStyleE2EEESK_S1P_JEEES16_NS17_IS19_S1B_NSY_INS6_IJSJ_S1C_EEENS6_IJSD_SJ_EEEEEEENS5_17SM75_U16x8_LDSM_TENS5_14SM90_TMA_STOREES21_NS5_17SM90_U16x8_STSM_TENS5_9Copy_AtomIJNS5_17SM90_U32x4_STSM_NESL_EEEvEEEvvEEEEvNT_6ParamsE,"aw",@nobits
	.sectionflags	@""
	.align	16
	.zero		1024


//--------------------- .nv.shared.reserved.0     --------------------------
	.section	.nv.shared.reserved.0,"aw",@nobits
	.weak		__nv_reservedSMEM_offset_0_alias
	.size		__nv_reservedSMEM_offset_0_alias, 0, 0
	.other		__nv_reservedSMEM_offset_0_alias,@"STO_CUDA_RESERVED_SHARED STV_DEFAULT"
__nv_reservedSMEM_offset_0_alias:
	.zero		0


//--------------------- .nv.global                --------------------------
	.section	.nv.global,"aw",@nobits
.nv.global:
	.type		_ZN39_INTERNAL_6c9e6ccd_4_k_cu_ff3005d3_27894cute1_E,@object
	.size		_ZN39_INTERNAL_6c9e6ccd_4_k_cu_ff3005d3_27894cute1_E,(_ZN39_INTERNAL_6c9e6ccd_4_k_cu_ff3005d3_27894cuda3std3__45__cpo6cbeginE - _ZN39_INTERNAL_6c9e6ccd_4_k_cu_ff3005d3_27894cute1_E)
_ZN39_INTERNAL_6c9e6ccd_4_k_cu_ff3005d3_27894cute1_E:
	.zero		1
	.type		_ZN39_INTERNAL_6c9e6ccd_4_k_cu_ff3005d3_27894cuda3std3__45__cpo6cbeginE,@object
	.size		_ZN39_INTERNAL_6c9e6ccd_4_k_cu_ff3005d3_27894cuda3std3__45__cpo6cbeginE,(_ZN39_INTERNAL_6c9e6ccd_4_k_cu_ff3005d3_27894cuda3std3__48in_placeE - _ZN39_INTERNAL_6c9e6ccd_4_k_cu_ff3005d3_27894cuda3std3__45__cpo6cbeginE)
_ZN39_INTERNAL_6c9e6ccd_4_k_cu_ff3005d3_27894cuda3std3__45__cpo6cbeginE:
	.zero		1
	.type		_ZN39_INTERNAL_6c9e6ccd_4_k_cu_ff3005d3_27894cuda3std3__48in_placeE,@object
	.size		_ZN39_INTERNAL_6c9e6ccd_4_k_cu_ff3005d3_27894cuda3std3__48in_placeE,(_ZN39_INTERNAL_6c9e6ccd_4_k_cu_ff3005d3_27894cuda3std6ranges3__45__cpo9iter_moveE - _ZN39_INTERNAL_6c9e6ccd_4_k_cu_ff3005d3_27894cuda3std3__48in_placeE)
_ZN39_INTERNAL_6c9e6ccd_4_k_cu_ff3005d3_27894cuda3std3__48in_placeE:
	.zero		1
	.type		_ZN39_INTERNAL_6c9e6ccd_4_k_cu_ff3005d3_27894cuda3std6ranges3__45__cpo9iter_moveE,@object
	.size		_ZN39_INTERNAL_6c9e6ccd_4_k_cu_ff3005d3_27894cuda3std6ranges3__45__cpo9iter_moveE,(_ZN39_INTERNAL_6c9e6ccd_4_k_cu_ff3005d3_27894cuda3std3__45__cpo5beginE - _ZN39_INTERNAL_6c9e6ccd_4_k_cu_ff3005d3_27894cuda3std6ranges3__45__cpo9iter_moveE)
_ZN39_INTERNAL_6c9e6ccd_4_k_cu_ff3005d3_27894cuda3std6ranges3__45__cpo9iter_moveE:
	.zero		1
	.type		_ZN39_INTERNAL_6c9e6ccd_4_k_cu_ff3005d3_27894cuda3std3__45__cpo5beginE,@object
	.size		_ZN39_INTERNAL_6c9e6ccd_4_k_cu_ff3005d3_27894cuda3std3__45__cpo5beginE,(_ZN39_INTERNAL_6c9e6ccd_4_k_cu_ff3005d3_27894cuda3std3__441_GLOBAL__N__6c9e6ccd_4_k_cu_ff3005d3_27896ignoreE - _ZN39_INTERNAL_6c9e6ccd_4_k_cu_ff3005d3_27894cuda3std3__45__cpo5beginE)
_ZN39_INTERNAL_6c9e6ccd_4_k_cu_ff3005d3_27894cuda3std3__45__cpo5beginE:
	.zero		1
	.type		_ZN39_INTERNAL_6c9e6ccd_4_k_cu_ff3005d3_27894cuda3std3__441_GLOBAL__N__6c9e6ccd_4_k_cu_ff3005d3_27896ignoreE,@object
	.size		_ZN39_INTERNAL_6c9e6ccd_4_k_cu_ff3005d3_27894cuda3std3__441_GLOBAL__N__6c9e6ccd_4_k_cu_ff3005d3_27896ignoreE,(_ZN39_INTERNAL_6c9e6ccd_4_k_cu_ff3005d3_27894cute7productE - _ZN39_INTERNAL_6c9e6ccd_4_k_cu_ff3005d3_27894cuda3std3__441_GLOBAL__N__6c9e6ccd_4_k_cu_ff3005d3_27896ignoreE)
_ZN39_INTERNAL_6c9e6ccd_4_k_cu_ff3005d3_27894cuda3std3__441_GLOBAL__N__6c9e6ccd_4_k_cu_ff3005d3_27896ignoreE:
	.zero		1
	.type		_ZN39_INTERNAL_6c9e6ccd_4_k_cu_ff3005d3_27894cute7productE,@object
	.size		_ZN39_INTERNAL_6c9e6ccd_4_k_cu_ff3005d3_27894cute7productE,(_ZN39_INTERNAL_6c9e6ccd_4_k_cu_ff3005d3_27894cuda3std3__45__cpo3endE - _ZN39_INTERNAL_6c9e6ccd_4_k_cu_ff3005d3_27894cute7productE)
_ZN39_INTERNAL_6c9e6ccd_4_k_cu_ff3005d3_27894cute7productE:
	.zero		1
	.type		_ZN39_INTERNAL_6c9e6ccd_4_k_cu_ff3005d3_27894cuda3std3__45__cpo3endE,@object
	.size		_ZN39_INTERNAL_6c9e6ccd_4_k_cu_ff3005d3_27894cuda3std3__45__cpo3endE,(_ZN39_INTERNAL_6c9e6ccd_4_k_cu_ff3005d3_27894cuda3std3__419piecewise_constructE - _ZN39_INTERNAL_6c9e6ccd_4_k_cu_ff3005d3_27894cuda3std3__45__cpo3endE)
_ZN39_INTERNAL_6c9e6ccd_4_k_cu_ff3005d3_27894cuda3std3__45__cpo3endE:
	.zero		1
	.type		_ZN39_INTERNAL_6c9e6ccd_4_k_cu_ff3005d3_27894cuda3std3__419piecewise_constructE,@object
	.size		_ZN39_INTERNAL_6c9e6ccd_4_k_cu_ff3005d3_27894cuda3std3__419piecewise_constructE,(_ZN39_INTERNAL_6c9e6ccd_4_k_cu_ff3005d3_27894cuda3std3__45__cpo4cendE - _ZN39_INTERNAL_6c9e6ccd_4_k_cu_ff3005d3_27894cuda3std3__419piecewise_constructE)
_ZN39_INTERNAL_6c9e6ccd_4_k_cu_ff3005d3_27894cuda3std3__419piecewise_constructE:
	.zero		1
	.type		_ZN39_INTERNAL_6c9e6ccd_4_k_cu_ff3005d3_27894cuda3std3__45__cpo4cendE,@object
	.size		_ZN39_INTERNAL_6c9e6ccd_4_k_cu_ff3005d3_27894cuda3std3__45__cpo4cendE,(_ZN39_INTERNAL_6c9e6ccd_4_k_cu_ff3005d3_27894cuda3std6ranges3__45__cpo4swapE - _ZN39_INTERNAL_6c9e6ccd_4_k_cu_ff3005d3_27894cuda3std3__45__cpo4cendE)
_ZN39_INTERNAL_6c9e6ccd_4_k_cu_ff3005d3_27894cuda3std3__45__cpo4cendE:
	.zero		1
	.type		_ZN39_INTERNAL_6c9e6ccd_4_k_cu_ff3005d3_27894cuda3std6ranges3__45__cpo4swapE,@object
	.size		_ZN39_INTERNAL_6c9e6ccd_4_k_cu_ff3005d3_27894cuda3std6ranges3__45__cpo4swapE,(.L_8 - _ZN39_INTERNAL_6c9e6ccd_4_k_cu_ff3005d3_27894cuda3std6ranges3__45__cpo4swapE)
_ZN39_INTERNAL_6c9e6ccd_4_k_cu_ff3005d3_27894cuda3std6ranges3__45__cpo4swapE:
	.zero		1
.L_8:


//--------------------- .nv.constant0._ZN7cutlass13device_kernelINS_4gemm6kernel13GemmUniversalINS1_17GroupProblemShapeIN4cute5tupleIJiiiEEEEENS1_10collective13CollectiveMmaINS1_39MainloopSm90ArrayTmaGmmaWarpSpecializedILi4ENS6_IJNS5_1CILi1EEESD_SD_EEENS1_43KernelPtrArrayTmaWarpSpecializedCooperativeEEENS6_IJNSC_ILi256EEENSC_ILi128EEENSC_ILi64EEEEEENS_6half_tEPNS6_IJlSD_NSC_ILi0EEEEEESL_SO_NS5_8TiledMMAINS5_8MMA_AtomIJNS5_4SM904GMMA26MMA_64x128x16_F32F16F16_SSILNSS_5MajorE0ELSU_0ELNSS_7ScaleInE1ELSV_1EEEEEENS5_6LayoutINS6_IJNSC_ILi2EEESD_SD_EEENS6_IJSD_SM_SM_EEEEENS6_IJNS5_10UnderscoreES13_S13_EEEEENS5_13SM90_TMA_LOADENS5_14ComposedLayoutINS5_7SwizzleILi3ELi4ELi3EEENS5_18smem_ptr_flag_bitsILi16EEENSY_INS6_IJNSC_ILi8EEESJ_EEENS6_IJSJ_SD_EEEEEEEvNS5_8identityES16_S1G_vS1H_EENS_8epilogue10collective18CollectiveEpilogueINS1J_30Sm90PtrArrayTmaWarpSpecializedILi4ELi2ELi16ELb1ELb0ELi2EEEJSK_NS6_IJSI_NSC_ILi32EEEEEESL_PNS6_IJSD_lSM_EEESL_S1R_NS1J_6fusion15FusionCallbacksIS1N_NS1S_17LinearCombinationISL_fSL_fLNS_15FloatRoundStyleE2EEESK_S1P_JEEES16_NS17_IS19_S1B_NSY_INS6_IJSJ_S1C_EEENS6_IJSD_SJ_EEEEEEENS5_17SM75_U16x8_LDSM_TENS5_14SM90_TMA_STOREES21_NS5_17SM90_U16x8_STSM_TENS5_9Copy_AtomIJNS5_17SM90_U32x4_STSM_NESL_EEEvEEEvvEEEEvNT_6ParamsE --------------------------
	.section	.nv.constant0._ZN7cutlass13device_kernelINS_4gemm6kernel13GemmUniversalINS1_17GroupProblemShapeIN4cute5tupleIJiiiEEEEENS1_10collective13CollectiveMmaINS1_39MainloopSm90ArrayTmaGmmaWarpSpecializedILi4ENS6_IJNS5_1CILi1EEESD_SD_EEENS1_43KernelPtrArrayTmaWarpSpecializedCooperativeEEENS6_IJNSC_ILi256EEENSC_ILi128EEENSC_ILi64EEEEEENS_6half_tEPNS6_IJlSD_NSC_ILi0EEEEEESL_SO_NS5_8TiledMMAINS5_8MMA_AtomIJNS5_4SM904GMMA26MMA_64x128x16_F32F16F16_SSILNSS_5MajorE0ELSU_0ELNSS_7ScaleInE1ELSV_1EEEEEENS5_6LayoutINS6_IJNSC_ILi2EEESD_SD_EEENS6_IJSD_SM_SM_EEEEENS6_IJNS5_10UnderscoreES13_S13_EEEEENS5_13SM90_TMA_LOADENS5_14ComposedLayoutINS5_7SwizzleILi3ELi4ELi3EEENS5_18smem_ptr_flag_bitsILi16EEENSY_INS6_IJNSC_ILi8EEESJ_EEENS6_IJSJ_SD_EEEEEEEvNS5_8identityES16_S1G_vS1H_EENS_8epilogue10collective18CollectiveEpilogueINS1J_30Sm90PtrArrayTmaWarpSpecializedILi4ELi2ELi16ELb1ELb0ELi2EEEJSK_NS6_IJSI_NSC_ILi32EEEEEESL_PNS6_IJSD_lSM_EEESL_S1R_NS1J_6fusion15FusionCallbacksIS1N_NS1S_17LinearCombinationISL_fSL_fLNS_15FloatRoundStyleE2EEESK_S1P_JEEES16_NS17_IS19_S1B_NSY_INS6_IJSJ_S1C_EEENS6_IJSD_SJ_EEEEEEENS5_17SM75_U16x8_LDSM_TENS5_14SM90_TMA_STOREES21_NS5_17SM90_U16x8_STSM_TENS5_9Copy_AtomIJNS5_17SM90_U32x4_STSM_NESL_EEEvEEEvvEEEEvNT_6ParamsE,"a",@progbits
	.sectionflags	@""
	.align	4
.nv.constant0._ZN7cutlass13device_kernelINS_4gemm6kernel13GemmUniversalINS1_17GroupProblemShapeIN4cute5tupleIJiiiEEEEENS1_10collective13CollectiveMmaINS1_39MainloopSm90ArrayTmaGmmaWarpSpecializedILi4ENS6_IJNS5_1CILi1EEESD_SD_EEENS1_43KernelPtrArrayTmaWarpSpecializedCooperativeEEENS6_IJNSC_ILi256EEENSC_ILi128EEENSC_ILi64EEEEEENS_6half_tEPNS6_IJlSD_NSC_ILi0EEEEEESL_SO_NS5_8TiledMMAINS5_8MMA_AtomIJNS5_4SM904GMMA26MMA_64x128x16_F32F16F16_SSILNSS_5MajorE0ELSU_0ELNSS_7ScaleInE1ELSV_1EEEEEENS5_6LayoutINS6_IJNSC_ILi2EEESD_SD_EEENS6_IJSD_SM_SM_EEEEENS6_IJNS5_10UnderscoreES13_S13_EEEEENS5_13SM90_TMA_LOADENS5_14ComposedLayoutINS5_7SwizzleILi3ELi4ELi3EEENS5_18smem_ptr_flag_bitsILi16EEENSY_INS6_IJNSC_ILi8EEESJ_EEENS6_IJSJ_SD_EEEEEEEvNS5_8identityES16_S1G_vS1H_EENS_8epilogue10collective18CollectiveEpilogueINS1J_30Sm90PtrArrayTmaWarpSpecializedILi4ELi2ELi16ELb1ELb0ELi2EEEJSK_NS6_IJSI_NSC_ILi32EEEEEESL_PNS6_IJSD_lSM_EEESL_S1R_NS1J_6fusion15FusionCallbacksIS1N_NS1S_17LinearCombinationISL_fSL_fLNS_15FloatRoundStyleE2EEESK_S1P_JEEES16_NS17_IS19_S1B_NSY_INS6_IJSJ_S1C_EEENS6_IJSD_SJ_EEEEEEENS5_17SM75_U16x8_LDSM_TENS5_14SM90_TMA_STOREES21_NS5_17SM90_U16x8_STSM_TENS5_9Copy_AtomIJNS5_17SM90_U32x4_STSM_NESL_EEEvEEEvvEEEEvNT_6ParamsE:
	.zero		2432


//--------------------- SYMBOLS --------------------------

	.type		.nv.reservedSmem.offset0,@object
	.size		.nv.reservedSmem.offset0,0x4
	.type		__assertfail,@function
